def matmul_kernel(
    a_ptr,
    b_ptr,
    c_ptr,
    M,
    N,
    K,
    stride_am,
    stride_ak,
    stride_bk,
    stride_bn,
    stride_cm,
    stride_cn,
    BLOCK_M: tl.constexpr,
    BLOCK_N: tl.constexpr,
    BLOCK_K: tl.constexpr,
    GROUP_M: tl.constexpr,
):
    pid = tl.program_id(axis=0)
    num_pid_m = tl.cdiv(M, BLOCK_M)
    num_pid_n = tl.cdiv(N, BLOCK_N)
    num_pid_in_group = GROUP_M * num_pid_n
    group_id = pid // num_pid_in_group
    first_pid_m = group_id * GROUP_M
    group_size_m = min(num_pid_m - first_pid_m, GROUP_M)
    pid_m = first_pid_m + ((pid % num_pid_in_group) % group_size_m)
    pid_n = (pid % num_pid_in_group) // group_size_m

    offs_am = (pid_m * BLOCK_M + tl.arange(0, BLOCK_M)) % M
    offs_bn = (pid_n * BLOCK_N + tl.arange(0, BLOCK_N)) % N
    offs_k = tl.arange(0, BLOCK_K)
    a_ptrs = a_ptr + offs_am[:, None] * stride_am + offs_k[None, :] * stride_ak
    b_ptrs = b_ptr + offs_k[:, None] * stride_bk + offs_bn[None, :] * stride_bn

    acc = tl.zeros((BLOCK_M, BLOCK_N), dtype=tl.float32)
    for kk in range(0, tl.cdiv(K, BLOCK_K)):
        a = tl.load(a_ptrs, mask=offs_k[None, :] < K - kk * BLOCK_K, other=0.0)
        b = tl.load(b_ptrs, mask=offs_k[:, None] < K - kk * BLOCK_K, other=0.0)
        acc = tl.dot(a, b, acc)
        a_ptrs += BLOCK_K * stride_ak
        b_ptrs += BLOCK_K * stride_bk

    c = acc.to(c_ptr.dtype.element_ty)
    offs_cm = pid_m * BLOCK_M + tl.arange(0, BLOCK_M)
    offs_cn = pid_n * BLOCK_N + tl.arange(0, BLOCK_N)
    c_ptrs = c_ptr + offs_cm[:, None] * stride_cm + offs_cn[None, :] * stride_cn
    mask = (offs_cm[:, None] < M) & (offs_cn[None, :] < N)
    tl.store(c_ptrs, c, mask=mask)

# config = {"BLOCK_K": 128, "BLOCK_M": 512, "BLOCK_N": 64, "GROUP_M": 8, "arch": "sm_100", "dtype": "fp8e4m3", "num_ctas": 1, "num_stages": 3, "num_warps": 8}
# arch = sm_100


// ===== COMPILED SASS (sm_100a) =====

	.target	sm_100a

	.elftype	@"ET_EXEC"


//--------------------- .note.nv.tkinfo           --------------------------
	.section	.note.nv.tkinfo,"",@"SHT_NOTE"
	.sectionflags	@"SHF_NOTE_NV_TKINFO"
	.tkinfo
        /*0018*/ 	.word	0x00000081
        /*0030*/ 	.string	""
        /*0030*/ 	.string	"ptxas-blackwell"
        /*0030*/ 	.string	"Cuda compilation tools, release 12.9, V12.9.86"
        /*0030*/ 	.string	"Build cuda_12.9.r12.9/compiler.36037853_0"
        /*0030*/ 	.string	"-v  -suppress-debug-info  -lineinfo  -arch sm_100a "



//--------------------- .note.nv.cuver            --------------------------
	.section	.note.nv.cuver,"",@"SHT_NOTE"
	.sectionflags	@"SHF_NOTE_NV_CUVER"
        /*0018*/ 	.short	0x0001
        /*001a*/ 	.short	0x0064
        /*001c*/ 	.short	0x0001
        /*001e*/ 	.short	0x0000
        /*0020*/ 	.short	0x0001
        /*0022*/ 	.short	0x0000


//--------------------- .nv.info                  --------------------------
	.section	.nv.info,"",@"SHT_CUDA_INFO"
	.align	4


	//----- nvinfo : EIATTR_REGCOUNT
	.align		4
        /*0000*/ 	.byte	0x04, 0x2f
        /*0002*/ 	.short	(.L_4 - .L_3)
	.align		4
.L_3:
        /*0004*/ 	.word	index@(matmul_kernel)
        /*0008*/ 	.word	0x000000ff


	//----- nvinfo : EIATTR_FRAME_SIZE
	.align		4
.L_4:
        /*000c*/ 	.byte	0x04, 0x11
        /*000e*/ 	.short	(.L_6 - .L_5)
	.align		4
.L_5:
        /*0010*/ 	.word	index@($__internal_2_$__cuda_sm10x_tcgen05_guardrail_trap_unallocated_columns_being_dealloced)
        /*0014*/ 	.word	0x00000998


	//----- nvinfo : EIATTR_FRAME_SIZE
	.align		4
.L_6:
        /*0018*/ 	.byte	0x04, 0x11
        /*001a*/ 	.short	(.L_8 - .L_7)
	.align		4
.L_7:
        /*001c*/ 	.word	index@($__internal_1_$__cuda_sm10x_tcgen05_guardrail_trap_phase_invalid_during_alloc)
        /*0020*/ 	.word	0x00000998


	//----- nvinfo : EIATTR_FRAME_SIZE
	.align		4
.L_8:
        /*0024*/ 	.byte	0x04, 0x11
        /*0026*/ 	.short	(.L_10 - .L_9)
	.align		4
.L_9:
        /*0028*/ 	.word	index@($__internal_0_$__cuda_sm10x_tcgen05_guardrail_trap_col_being_dealloced_not_returned_by_alloc)
        /*002c*/ 	.word	0x00000998


	//----- nvinfo : EIATTR_FRAME_SIZE
	.align		4
.L_10:
        /*0030*/ 	.byte	0x04, 0x11
        /*0032*/ 	.short	(.L_12 - .L_11)
	.align		4
.L_11:
        /*0034*/ 	.word	index@(matmul_kernel)
        /*0038*/ 	.word	0x00000998


	//----- nvinfo : EIATTR_MIN_STACK_SIZE
	.align		4
.L_12:
        /*003c*/ 	.byte	0x04, 0x12
        /*003e*/ 	.short	(.L_14 - .L_13)
	.align		4
.L_13:
        /*0040*/ 	.word	index@(matmul_kernel)
        /*0044*/ 	.word	0x00000998
.L_14:


//--------------------- .nv.info.matmul_kernel    --------------------------
	.section	.nv.info.matmul_kernel,"",@"SHT_CUDA_INFO"
	.sectionflags	@""
	.align	4


	//----- nvinfo : EIATTR_CUDA_API_VERSION
	.align		4
        /*0000*/ 	.byte	0x04, 0x37
        /*0002*/ 	.short	(.L_16 - .L_15)
.L_15:
        /*0004*/ 	.word	0x00000081


	//----- nvinfo : EIATTR_KPARAM_INFO
	.align		4
.L_16:
        /*0008*/ 	.byte	0x04, 0x17
        /*000a*/ 	.short	(.L_18 - .L_17)
.L_17:
        /*000c*/ 	.word	0x00000000
        /*0010*/ 	.short	0x000d
        /*0012*/ 	.short	0x0048
        /*0014*/ 	.byte	0x00, 0xf4, 0x21, 0x00


	//----- nvinfo : EIATTR_KPARAM_INFO
	.align		4
.L_18:
        /*0018*/ 	.byte	0x04, 0x17
        /*001a*/ 	.short	(.L_20 - .L_19)
.L_19:
        /*001c*/ 	.word	0x00000000
        /*0020*/ 	.short	0x000c
        /*0022*/ 	.short	0x0040
        /*0024*/ 	.byte	0x00, 0xf4, 0x21, 0x00


	//----- nvinfo : EIATTR_KPARAM_INFO
	.align		4
.L_20:
        /*0028*/ 	.byte	0x04, 0x17
        /*002a*/ 	.short	(.L_22 - .L_21)
.L_21:
        /*002c*/ 	.word	0x00000000
        /*0030*/ 	.short	0x000b
        /*0032*/ 	.short	0x0038
        /*0034*/ 	.byte	0x00, 0xf0, 0x11, 0x00


	//----- nvinfo : EIATTR_KPARAM_INFO
	.align		4
.L_22:
        /*0038*/ 	.byte	0x04, 0x17
        /*003a*/ 	.short	(.L_24 - .L_23)
.L_23:
        /*003c*/ 	.word	0x00000000
        /*0040*/ 	.short	0x000a
        /*0042*/ 	.short	0x0034
        /*0044*/ 	.byte	0x00, 0xf0, 0x11, 0x00


	//----- nvinfo : EIATTR_KPARAM_INFO
	.align		4
.L_24:
        /*0048*/ 	.byte	0x04, 0x17
        /*004a*/ 	.short	(.L_26 - .L_25)
.L_25:
        /*004c*/ 	.word	0x00000000
        /*0050*/ 	.short	0x0009
        /*0052*/ 	.short	0x0030
        /*0054*/ 	.byte	0x00, 0xf0, 0x11, 0x00


	//----- nvinfo : EIATTR_KPARAM_INFO
	.align		4
.L_26:
        /*0058*/ 	.byte	0x04, 0x17
        /*005a*/ 	.short	(.L_28 - .L_27)
.L_27:
        /*005c*/ 	.word	0x00000000
        /*0060*/ 	.short	0x0008
        /*0062*/ 	.short	0x002c
        /*0064*/ 	.byte	0x00, 0xf0, 0x11, 0x00


	//----- nvinfo : EIATTR_KPARAM_INFO
	.align		4
.L_28:
        /*0068*/ 	.byte	0x04, 0x17
        /*006a*/ 	.short	(.L_30 - .L_29)
.L_29:
        /*006c*/ 	.word	0x00000000
        /*0070*/ 	.short	0x0007
        /*0072*/ 	.short	0x0028
        /*0074*/ 	.byte	0x00, 0xf0, 0x11, 0x00


	//----- nvinfo : EIATTR_KPARAM_INFO
	.align		4
.L_30:
        /*0078*/ 	.byte	0x04, 0x17
        /*007a*/ 	.short	(.L_32 - .L_31)
.L_31:
        /*007c*/ 	.word	0x00000000
        /*0080*/ 	.short	0x0006
        /*0082*/ 	.short	0x0024
        /*0084*/ 	.byte	0x00, 0xf0, 0x11, 0x00


	//----- nvinfo : EIATTR_KPARAM_INFO
	.align		4
.L_32:
        /*0088*/ 	.byte	0x04, 0x17
        /*008a*/ 	.short	(.L_34 - .L_33)
.L_33:
        /*008c*/ 	.word	0x00000000
        /*0090*/ 	.short	0x0005
        /*0092*/ 	.short	0x0020
        /*0094*/ 	.byte	0x00, 0xf0, 0x11, 0x00


	//----- nvinfo : EIATTR_KPARAM_INFO
	.align		4
.L_34:
        /*0098*/ 	.byte	0x04, 0x17
        /*009a*/ 	.short	(.L_36 - .L_35)
.L_35:
        /*009c*/ 	.word	0x00000000
        /*00a0*/ 	.short	0x0004
        /*00a2*/ 	.short	0x001c
        /*00a4*/ 	.byte	0x00, 0xf0, 0x11, 0x00


	//----- nvinfo : EIATTR_KPARAM_INFO
	.align		4
.L_36:
        /*00a8*/ 	.byte	0x04, 0x17
        /*00aa*/ 	.short	(.L_38 - .L_37)
.L_37:
        /*00ac*/ 	.word	0x00000000
        /*00b0*/ 	.short	0x0003
        /*00b2*/ 	.short	0x0018
        /*00b4*/ 	.byte	0x00, 0xf0, 0x11, 0x00


	//----- nvinfo : EIATTR_KPARAM_INFO
	.align		4
.L_38:
        /*00b8*/ 	.byte	0x04, 0x17
        /*00ba*/ 	.short	(.L_40 - .L_39)
.L_39:
        /*00bc*/ 	.word	0x00000000
        /*00c0*/ 	.short	0x0002
        /*00c2*/ 	.short	0x0010
        /*00c4*/ 	.byte	0x00, 0xf4, 0x21, 0x00


	//----- nvinfo : EIATTR_KPARAM_INFO
	.align		4
.L_40:
        /*00c8*/ 	.byte	0x04, 0x17
        /*00ca*/ 	.short	(.L_42 - .L_41)
.L_41:
        /*00cc*/ 	.word	0x00000000
        /*00d0*/ 	.short	0x0001
        /*00d2*/ 	.short	0x0008
        /*00d4*/ 	.byte	0x00, 0xf4, 0x21, 0x00


	//----- nvinfo : EIATTR_KPARAM_INFO
	.align		4
.L_42:
        /*00d8*/ 	.byte	0x04, 0x17
        /*00da*/ 	.short	(.L_44 - .L_43)
.L_43:
        /*00dc*/ 	.word	0x00000000
        /*00e0*/ 	.short	0x0000
        /*00e2*/ 	.short	0x0000
        /*00e4*/ 	.byte	0x00, 0xf4, 0x21, 0x00


	//----- nvinfo : EIATTR_AT_ENTRY_FRAGMENTS
	.align		4
.L_44:
        /*00e8*/ 	.byte	0x04, 0x4f
        /*00ea*/ 	.short	(.L_46 - .L_45)


	//   ....[0]....
.L_45:
        /*00ec*/ 	.word	0x00000004


	//----- nvinfo : EIATTR_RESERVED_SMEM_USED
	.align		4
.L_46:
        /*00f0*/ 	.byte	0x01, 0x41
	.zero		2


	//----- nvinfo : EIATTR_SPARSE_MMA_MASK
	.align		4
        /*00f4*/ 	.byte	0x03, 0x50
        /*00f6*/ 	.short	0x0000


	//----- nvinfo : EIATTR_TCGEN05_1CTA_USED
	.align		4
        /*00f8*/ 	.byte	0x01, 0x51
	.zero		2


	//----- nvinfo : EIATTR_MAXREG_COUNT
	.align		4
        /*00fc*/ 	.byte	0x03, 0x1b
        /*00fe*/ 	.short	0x00ff


	//----- nvinfo : EIATTR_NUM_BARRIERS
	.align		4
        /*0100*/ 	.byte	0x02, 0x4c
        /*0102*/ 	.byte	0x01
	.zero		1


	//----- nvinfo : EIATTR_ANNOTATIONS
	.align		4
        /*0104*/ 	.byte	0x04, 0x55
        /*0106*/ 	.short	(.L_48 - .L_47)


	//   ....[0]....
.L_47:
        /*0108*/ 	.word	0x00000001
        /*010c*/ 	.byte	0x60, 0x0c, 0x00, 0x00, 0x01, 0x00, 0x00, 0x00, 0xa0, 0x0c, 0x00, 0x00, 0x01, 0x00, 0x00, 0x00
        /* <DEDUP_REMOVED lines=1123> */
        /*474c*/ 	.byte	0xd0, 0xea, 0x01, 0x00, 0x01, 0x00, 0x00, 0x00, 0xf0, 0xea, 0x01, 0x00


	//----- nvinfo : EIATTR_INT_WARP_WIDE_INSTR_OFFSETS
	.align		4
.L_48:
        /*4758*/ 	.byte	0x04, 0x31
        /*475a*/ 	.short	(.L_50 - .L_49)


	//   ....[0]....
.L_49:
        /*475c*/ 	.word	0x00000c50


	//   ....[1]....
        /*4760*/ 	.word	0x00000c70


	//   ....[2]....
        /*4764*/ 	.word	0x00008430


	//   ....[3]....
        /*4768*/ 	.word	0x00023620


	//   ....[4]....
        /*476c*/ 	.word	0x00023670


	//----- nvinfo : EIATTR_COOP_GROUP_MASK_REGIDS
	.align		4
.L_50:
        /*4770*/ 	.byte	0x04, 0x29
        /*4772*/ 	.short	(.L_52 - .L_51)


	//   ....[0]....
.L_51:
        /*4774*/ 	.word	0xffffffff


	//   ....[1]....
        /*4778*/ 	.word	0xffffffff


	//   ....[2]....
        /*477c*/ 	.word	0xffffffff


	//   ....[3]....
        /*4780*/ 	.word	0xffffffff


	//----- nvinfo : EIATTR_COOP_GROUP_INSTR_OFFSETS
	.align		4
.L_52:
        /*4784*/ 	.byte	0x04, 0x28
        /*4786*/ 	.short	(.L_54 - .L_53)


	//   ....[0]....
.L_53:
        /*4788*/ 	.word	0x00000070


	//   ....[1]....
        /*478c*/ 	.word	0x00000330


	//   ....[2]....
        /*4790*/ 	.word	0x000234b0


	//   ....[3]....
        /*4794*/ 	.word	0x00023720


	//----- nvinfo : EIATTR_VRC_CTA_INIT_COUNT
	.align		4
.L_54:
        /*4798*/ 	.byte	0x02, 0x4a
        /*479a*/ 	.byte	0x80
	.zero		1


	//----- nvinfo : EIATTR_MBARRIER_INSTR_OFFSETS
	.align		4
        /*479c*/ 	.byte	0x04, 0x39
        /*479e*/ 	.short	(.L_56 - .L_55)


	//   ....[0]....
.L_55:
        /*47a0*/ 	.word	0x00000e30
        /*47a4*/ 	.word	0x000000ff
        /*47a8*/ 	.word	0x00000000
        /*47ac*/ 	.short	0x0100
        /*47ae*/ 	.byte	0x06
	.zero		1


	//   ....[1]....
        /*47b0*/ 	.word	0x00008450
        /*47b4*/ 	.word	0x000000ff
        /*47b8*/ 	.word	0x00024008
        /*47bc*/ 	.short	0x0100
        /*47be*/ 	.byte	0x04
	.zero		1


	//   ....[2]....
        /*47c0*/ 	.word	0x000155c0
        /*47c4*/ 	.word	0x000000ff
        /*47c8*/ 	.word	0x00000000
        /*47cc*/ 	.short	0x010a
        /*47ce*/ 	.byte	0x06
	.zero		1


	//   ....[3]....
        /*47d0*/ 	.word	0x0001eb80
        /*47d4*/ 	.word	0x000000ff
        /*47d8*/ 	.word	0x00000000
        /*47dc*/ 	.short	0x010a
        /*47de*/ 	.byte	0x06
	.zero		1


	//   ....[4]....
        /*47e0*/ 	.word	0x0001ec50
        /*47e4*/ 	.word	0x000000ff
        /*47e8*/ 	.word	0x00024000
        /*47ec*/ 	.short	0x0108
        /*47ee*/ 	.byte	0x04
	.zero		1


	//   ....[5]....
        /*47f0*/ 	.word	0x0001ed60
        /*47f4*/ 	.word	0x000000ff
        /*47f8*/ 	.word	0x00024008
        /*47fc*/ 	.short	0x0108
        /*47fe*/ 	.byte	0x04
	.zero		1


	//   ....[6]....
        /*4800*/ 	.word	0x00023740
        /*4804*/ 	.word	0x000000ff
        /*4808*/ 	.word	0x00000000
        /*480c*/ 	.short	0x010a
        /*480e*/ 	.byte	0x06
	.zero		1


	//   ....[7]....
        /*4810*/ 	.word	0x00023770
        /*4814*/ 	.word	0x000000ff
        /*4818*/ 	.word	0x00000000
        /*481c*/ 	.short	0x010a
        /*481e*/ 	.byte	0x06
	.zero		1


	//----- nvinfo : EIATTR_NUM_MBARRIERS
	.align		4
.L_56:
        /*4820*/ 	.byte	0x03, 0x38
        /*4822*/ 	.short	0x0002


	//----- nvinfo : EIATTR_EXIT_INSTR_OFFSETS
	.align		4
        /*4824*/ 	.byte	0x04, 0x1c
        /*4826*/ 	.short	(.L_58 - .L_57)


	//   ....[0]....
.L_57:
        /*4828*/ 	.word	0x00023730


	//----- nvinfo : EIATTR_REQNTID
	.align		4
.L_58:
        /*482c*/ 	.byte	0x04, 0x10
        /*482e*/ 	.short	(.L_60 - .L_59)
.L_59:
        /*4830*/ 	.word	0x00000100
        /*4834*/ 	.word	0x00000001
        /*4838*/ 	.word	0x00000001


	//----- nvinfo : EIATTR_CRS_STACK_SIZE
	.align		4
.L_60:
        /*483c*/ 	.byte	0x04, 0x1e
        /*483e*/ 	.short	(.L_62 - .L_61)
.L_61:
        /*4840*/ 	.word	0x00000000


	//----- nvinfo : EIATTR_CBANK_PARAM_SIZE
	.align		4
.L_62:
        /*4844*/ 	.byte	0x03, 0x19
        /*4846*/ 	.short	0x0050


	//----- nvinfo : EIATTR_PARAM_CBANK
	.align		4
        /*4848*/ 	.byte	0x04, 0x0a
        /*484a*/ 	.short	(.L_64 - .L_63)
	.align		4
.L_63:
        /*484c*/ 	.word	index@(.nv.constant0.matmul_kernel)
        /*4850*/ 	.short	0x0380
        /*4852*/ 	.short	0x0050


	//----- nvinfo : EIATTR_SW_WAR
	.align		4
.L_64:
        /*4854*/ 	.byte	0x04, 0x36
        /*4856*/ 	.short	(.L_66 - .L_65)
.L_65:
        /*4858*/ 	.word	0x00000008
.L_66:


//--------------------- .nv.compat                --------------------------
	.section	.nv.compat,"",@"SHT_CUDA_COMPAT_INFO"
	.align	4
        /*0000*/ 	.byte	0x02, 0x02, 0x02, 0x00, 0x02, 0x05, 0x05, 0x00, 0x02, 0x03, 0x00, 0x00, 0x02, 0x06, 0x01, 0x00


//--------------------- .nv.callgraph             --------------------------
	.section	.nv.callgraph,"",@"SHT_CUDA_CALLGRAPH"
	.align	4
	.sectionentsize	8
	.align		4
        /*0000*/ 	.word	0x00000000
	.align		4
        /*0004*/ 	.word	0xffffffff
	.align		4
        /*0008*/ 	.word	0x00000000
	.align		4
        /*000c*/ 	.word	0xfffffffe
	.align		4
        /*0010*/ 	.word	0x00000000
	.align		4
        /*0014*/ 	.word	0xfffffffd
	.align		4
        /*0018*/ 	.word	0x00000000
	.align		4
        /*001c*/ 	.word	0xfffffffc


//--------------------- .text.matmul_kernel       --------------------------
	.section	.text.matmul_kernel,"ax",@progbits
	.align	128
        .global         matmul_kernel
        .type           matmul_kernel,@function
        .size           matmul_kernel,(.L_x_20 - matmul_kernel)
        .other          matmul_kernel,@"STO_CUDA_ENTRY STV_DEFAULT"
matmul_kernel:
.text.matmul_kernel:
[----:B------:R-:W0:Y:S01]  /*0000*/  LDC R1, c[0x0][0x37c] ;  /* 0x0000df00ff017b82 */ /* 0x000e220000000800 */
[----:B------:R-:W1:Y:S01]  /*0010*/  S2R R0, SR_TID.X ;  /* 0x0000000000007919 */ /* 0x000e620000002100 */
[----:B0-----:R-:W-:Y:S01]  /*0020*/  VIADD R1, R1, 0xfffff668 ;  /* 0xfffff66801017836 */ /* 0x001fe20000000000 */
[----:B-1----:R-:W-:-:S13]  /*0030*/  ISETP.GE.U32.AND P0, PT, R0, 0x20, PT ;  /* 0x000000200000780c */ /* 0x002fda0003f06070 */
[----:B------:R-:W-:Y:S02]  /*0040*/  VOTEU.ANY UP0, P0 ;  /* 0x0000000000ff7886 */ /* 0x000fe40000000100 */
[----:B------:R-:W-:Y:S05]  /*0050*/  BRA.U UP0, `(.L_x_0) ;  /* 0x0000000100b87547 */ /* 0x000fea000b800000 */
[----:B------:R-:W0:Y:S01]  /*0060*/  S2UR UR6, SR_CgaCtaId ;  /* 0x00000000000679c3 */ /* 0x000e220000008800 */
[----:B------:R-:W-:Y:S01]  /*0070*/  NOP ;  /* 0x0000000000007918 */ /* 0x000fe20000000000 */
[----:B------:R-:W-:Y:S02]  /*0080*/  UMOV UR4, 0x40 ;  /* 0x0000004000047882 */ /* 0x000fe40000000000 */
[----:B0-----:R-:W-:-:S09]  /*0090*/  ULEA UR4, UR6, UR4, 0x18 ;  /* 0x0000000406047291 */ /* 0x001fd2000f8ec0ff */
[----:B------:R-:W0:Y:S01]  /*00a0*/  LDS.U8 R0, [UR4] ;  /* 0x00000004ff007984 */ /* 0x000e220008000000 */
[----:B------:R-:W-:Y:S02]  /*00b0*/  UMOV UR4, 0x400 ;  /* 0x0000040000047882 */ /* 0x000fe40000000000 */
[----:B------:R-:W-:Y:S01]  /*00c0*/  ULEA UR4, UR6, UR4, 0x18 ;  /* 0x0000000406047291 */ /* 0x000fe2000f8ec0ff */
[----:B0-----:R-:W-:-:S13]  /*00d0*/  ISETP.NE.AND P0, PT, R0, RZ, PT ;  /* 0x000000ff0000720c */ /* 0x001fda0003f05270 */
[----:B------:R-:W-:Y:S05]  /*00e0*/  @P0 BRA `(.L_x_1) ;  /* 0x00000000007c0947 */ /* 0x000fea0003800000 */
[----:B------:R-:W-:-:S13]  /*00f0*/  ELECT P0, URZ, PT ;  /* 0x0000000000ff782f */ /* 0x000fda0003800000 */
[----:B------:R-:W-:Y:S05]  /*0100*/  @!P0 BRA `(.L_x_2) ;  /* 0x0000000000848947 */ /* 0x000fea0003800000 */
[----:B------:R-:W-:Y:S01]  /*0110*/  UMOV UR5, 0x8 ;  /* 0x0000000800057882 */ /* 0x000fe20000000000 */
[----:B------:R-:W-:Y:S02]  /*0120*/  IMAD.MOV.U32 R4, RZ, RZ, 0x1 ;  /* 0x00000001ff047424 */ /* 0x000fe400078e00ff */
[----:B------:R-:W-:Y:S02]  /*0130*/  IMAD.MOV.U32 R5, RZ, RZ, 0xff ;  /* 0x000000ffff057424 */ /* 0x000fe400078e00ff */
[----:B------:R-:W-:Y:S04]  /*0140*/  DEPBAR.LE SB0, 0x36 ;  /* 0x00008d800000791a */ /* 0x000fe80000000000 */
[----:B------:R-:W0:Y:S02]  /*0150*/  UTCATOMSWS.FIND_AND_SET.ALIGN UP1, UR5, UR5 ;  /* 0x00000005000575e3 */ /* 0x000e240008020800 */
[----:B0-----:R-:W-:-:S04]  /*0160*/  PLOP3.LUT P0, PT, PT, PT, UP1, 0x80, 0x8 ;  /* 0x000000000008781c */ /* 0x001fc80003f0f018 */
[----:B------:R-:W-:-:S04]  /*0170*/  SEL R0, RZ, 0xffffffff, !P0 ;  /* 0xffffffffff007807 */ /* 0x000fc80004000000 */
[----:B------:R-:W-:Y:S01]  /*0180*/  ISETP.NE.AND P0, PT, R0, RZ, PT ;  /* 0x000000ff0000720c */ /* 0x000fe20003f05270 */
[----:B------:R-:W-:-:S12]  /*0190*/  IMAD.U32 R0, RZ, RZ, UR5 ;  /* 0x00000005ff007e24 */ /* 0x000fd8000f8e00ff */
[----:B------:R-:W-:Y:S05]  /*01a0*/  @P0 BRA `(.L_x_3) ;  /* 0x0000000000240947 */ /* 0x000fea0003800000 */
.L_x_4:
[----:B------:R-:W-:Y:S05]  /*01b0*/  NANOSLEEP 0x64 ;  /* 0x000000640000795d */ /* 0x000fea0003800000 */
[----:B------:R-:W-:-:S05]  /*01c0*/  UMOV UR5, 0x8 ;  /* 0x0000000800057882 */ /* 0x000fca0000000000 */
[----:B------:R-:W-:Y:S04]  /*01d0*/  DEPBAR.LE SB0, 0x36 ;  /* 0x00008d800000791a */ /* 0x000fe80000000000 */
[----:B------:R-:W0:Y:S02]  /*01e0*/  UTCATOMSWS.FIND_AND_SET.ALIGN UP1, UR5, UR5 ;  /* 0x00000005000575e3 */ /* 0x000e240008020800 */
[----:B0-----:R-:W-:-:S04]  /*01f0*/  PLOP3.LUT P0, PT, PT, PT, UP1, 0x80, 0x8 ;  /* 0x000000000008781c */ /* 0x001fc80003f0f018 */
[----:B------:R-:W-:-:S04]  /*0200*/  SEL R0, RZ, 0xffffffff, !P0 ;  /* 0xffffffffff007807 */ /* 0x000fc80004000000 */
[----:B------:R-:W-:Y:S01]  /*0210*/  ISETP.NE.AND P0, PT, R0, RZ, PT ;  /* 0x000000ff0000720c */ /* 0x000fe20003f05270 */
[----:B------:R-:W-:-:S12]  /*0220*/  IMAD.U32 R0, RZ, RZ, UR5 ;  /* 0x00000005ff007e24 */ /* 0x000fd8000f8e00ff */
[----:B------:R-:W-:Y:S05]  /*0230*/  @!P0 BRA `(.L_x_4) ;  /* 0xfffffffc00dc8947 */ /* 0x000fea000383ffff */
.L_x_3:
[C---:B------:R-:W-:Y:S01]  /*0240*/  VIADD R3, R0.reuse, 0x10 ;  /* 0x0000001000037836 */ /* 0x040fe20000000000 */
[----:B------:R-:W-:Y:S01]  /*0250*/  UMOV UR5, 0x50 ;  /* 0x0000005000057882 */ /* 0x000fe20000000000 */
[----:B------:R-:W-:Y:S01]  /*0260*/  SHF.L.U32 R2, R5, R0, RZ ;  /* 0x0000000005027219 */ /* 0x000fe200000006ff */
[----:B------:R-:W-:Y:S01]  /*0270*/  ULEA UR5, UR6, UR5, 0x18 ;  /* 0x0000000506057291 */ /* 0x000fe2000f8ec0ff */
[----:B------:R-:W-:Y:S01]  /*0280*/  IMAD.SHL.U32 R0, R0, 0x20, RZ ;  /* 0x0000002000007824 */ /* 0x000fe200078e00ff */
[----:B------:R-:W-:-:S04]  /*0290*/  SHF.L.U32 R3, R4, R3, RZ ;  /* 0x0000000304037219 */ /* 0x000fc800000006ff */
[----:B------:R-:W-:-:S05]  /*02a0*/  LOP3.LUT R2, R3, R2, RZ, 0xfc, !PT ;  /* 0x0000000203027212 */ /* 0x000fca00078efcff */
[----:B------:R0:W-:Y:S04]  /*02b0*/  ATOMS.OR RZ, [UR5], R2 ;  /* 0x00000002ffff798c */ /* 0x0001e8000b000005 */
[----:B------:R0:W-:Y:S01]  /*02c0*/  STS [UR4], R0 ;  /* 0x00000000ff007988 */ /* 0x0001e20008000804 */
[----:B------:R-:W-:Y:S05]  /*02d0*/  BRA `(.L_x_2) ;  /* 0x0000000000107947 */ /* 0x000fea0003800000 */
.L_x_1:
[----:B------:R-:W-:Y:S01]  /*02e0*/  IMAD.MOV.U32 R0, RZ, RZ, -0x1 ;  /* 0xffffffffff007424 */ /* 0x000fe200078e00ff */
[----:B------:R-:W-:-:S04]  /*02f0*/  MOV R2, 0x320 ;  /* 0x0000032000027802 */ /* 0x000fc80000000f00 */
[----:B------:R0:W-:Y:S03]  /*0300*/  STS [UR4], R0 ;  /* 0x00000000ff007988 */ /* 0x0001e60008000804 */
[----:B0-----:R-:W-:Y:S05]  /*0310*/  CALL.REL.NOINC `($__internal_1_$__cuda_sm10x_tcgen05_guardrail_trap_phase_invalid_during_alloc) ;  /* 0x00000234002c7944 */ /* 0x001fea0003c00000 */
.L_x_2:
[----:B------:R-:W-:Y:S05]  /*0320*/  WARPSYNC.ALL ;  /* 0x0000000000007948 */ /* 0x000fea0003800000 */
[----:B------:R-:W-:Y:S01]  /*0330*/  NOP ;  /* 0x0000000000007918 */ /* 0x000fe20000000000 */
.L_x_0:
[----:B------:R-:W1:Y:S01]  /*0340*/  LDC.64 R76, c[0x0][0x398] ;  /* 0x0000e600ff4c7b82 */ /* 0x000e620000000a00 */
[----:B------:R-:W2:Y:S01]  /*0350*/  S2R R5, SR_CTAID.X ;  /* 0x0000000000057919 */ /* 0x000ea20000002500 */
[----:B------:R-:W-:Y:S01]  /*0360*/  UMOV UR4, 0x400 ;  /* 0x0000040000047882 */ /* 0x000fe20000000000 */
[----:B------:R-:W3:Y:S01]  /*0370*/  LDCU UR12, c[0x0][0x3a4] ;  /* 0x00007480ff0c77ac */ /* 0x000ee20008000800 */
[----:B------:R-:W4:Y:S01]  /*0380*/  S2R R14, SR_TID.X ;  /* 0x00000000000e7919 */ /* 0x000f220000002100 */
[----:B------:R-:W0:Y:S03]  /*0390*/  LDCU.128 UR16, c[0x0][0x380] ;  /* 0x00007000ff1077ac */ /* 0x000e260008000c00 */
[----:B------:R-:W5:Y:S01]  /*03a0*/  S2UR UR9, SR_CgaCtaId ;  /* 0x00000000000979c3 */ /* 0x000f620000008800 */
[----:B------:R-:W-:-:S07]  /*03b0*/  UMOV UR10, 0x1 ;  /* 0x00000001000a7882 */ /* 0x000fce0000000000 */
[----:B------:R-:W0:Y:S02]  /*03c0*/  LDC R12, c[0x0][0x3a0] ;  /* 0x0000e800ff0c7b82 */ /* 0x000e240000000800 */
[----:B01----:R-:W-:-:S06]  /*03d0*/  VIADD R0, R77, 0x3f ;  /* 0x0000003f4d007836 */ /* 0x003fcc0000000000 */
[----:B------:R-:W0:Y:S01]  /*03e0*/  LDC.64 R74, c[0x0][0x3a8] ;  /* 0x0000ea00ff4a7b82 */ /* 0x000e220000000a00 */
[----:B------:R-:W-:Y:S01]  /*03f0*/  SHF.R.S32.HI R3, RZ, 0x1f, R0 ;  /* 0x0000001fff037819 */ /* 0x000fe20000011400 */
[----:B-----5:R-:W-:-:S03]  /*0400*/  ULEA UR4, UR9, UR4, 0x18 ;  /* 0x0000000409047291 */ /* 0x020fc6000f8ec0ff */
[----:B------:R-:W-:Y:S02]  /*0410*/  LEA.HI R3, R3, R0, RZ, 0x6 ;  /* 0x0000000003037211 */ /* 0x000fe400078f30ff */
[----:B--2---:R-:W-:Y:S01]  /*0420*/  IABS R8, R5 ;  /* 0x0000000500087213 */ /* 0x004fe20000000000 */
[----:B------:R-:W-:Y:S01]  /*0430*/  UIADD3 UR6, UPT, UPT, UR4, 0x24000, URZ ;  /* 0x0002400004067890 */ /* 0x000fe2000fffe0ff */
[----:B------:R-:W-:Y:S02]  /*0440*/  SHF.R.S32.HI R3, RZ, 0x6, R3 ;  /* 0x00000006ff037819 */ /* 0x000fe40000011403 */
[----:B----4-:R-:W-:-:S03]  /*0450*/  LOP3.LUT R13, R14, 0xff, RZ, 0xc0, !PT ;  /* 0x000000ff0e0d7812 */ /* 0x010fc600078ec0ff */
[----:B------:R-:W-:-:S05]  /*0460*/  IMAD.SHL.U32 R4, R3, 0x8, RZ ;  /* 0x0000000803047824 */ /* 0x000fca00078e00ff */
[-C--:B------:R-:W-:Y:S02]  /*0470*/  IABS R7, R4.reuse ;  /* 0x0000000400077213 */ /* 0x080fe40000000000 */
[----:B------:R-:W-:Y:S02]  /*0480*/  IABS R10, R4 ;  /* 0x00000004000a7213 */ /* 0x000fe40000000000 */
[----:B------:R-:W1:Y:S08]  /*0490*/  I2F.RP R0, R7 ;  /* 0x0000000700007306 */ /* 0x000e700000209400 */
[----:B-1----:R-:W1:Y:S02]  /*04a0*/  MUFU.RCP R0, R0 ;  /* 0x0000000000007308 */ /* 0x002e640000001000 */
[----:B-1----:R-:W-:-:S02]  /*04b0*/  VIADD R2, R0, 0xffffffe ;  /* 0x0ffffffe00027836 */ /* 0x002fc40000000000 */
[----:B------:R-:W-:-:S04]  /*04c0*/  IMAD.MOV R0, RZ, RZ, -R10 ;  /* 0x000000ffff007224 */ /* 0x000fc800078e0a0a */
[----:B------:R1:W2:Y:S02]  /*04d0*/  F2I.FTZ.U32.TRUNC.NTZ R3, R2 ;  /* 0x0000000200037305 */ /* 0x0002a4000021f000 */
[----:B-1----:R-:W-:Y:S02]  /*04e0*/  IMAD.MOV.U32 R2, RZ, RZ, RZ ;  /* 0x000000ffff027224 */ /* 0x002fe400078e00ff */
[----:B--2---:R-:W-:-:S04]  /*04f0*/  IMAD.MOV R6, RZ, RZ, -R3 ;  /* 0x000000ffff067224 */ /* 0x004fc800078e0a03 */
[----:B------:R-:W-:Y:S02]  /*0500*/  IMAD R9, R6, R7, RZ ;  /* 0x0000000706097224 */ /* 0x000fe400078e02ff */
[----:B------:R-:W-:Y:S02]  /*0510*/  IMAD.MOV.U32 R6, RZ, RZ, R8 ;  /* 0x000000ffff067224 */ /* 0x000fe400078e0008 */
[----:B------:R-:W-:-:S06]  /*0520*/  IMAD.HI.U32 R3, R3, R9, R2 ;  /* 0x0000000903037227 */ /* 0x000fcc00078e0002 */
[----:B------:R-:W-:-:S04]  /*0530*/  IMAD.HI.U32 R3, R3, R6, RZ ;  /* 0x0000000603037227 */ /* 0x000fc800078e00ff */
[----:B------:R-:W-:Y:S01]  /*0540*/  IMAD R0, R3, R0, R6 ;  /* 0x0000000003007224 */ /* 0x000fe200078e0206 */
[----:B------:R-:W-:Y:S04]  /*0550*/  BAR.SYNC.DEFER_BLOCKING 0x0 ;  /* 0x0000000000007b1d */ /* 0x000fe80000010000 */
[----:B------:R-:W-:-:S13]  /*0560*/  ISETP.GT.U32.AND P1, PT, R7, R0, PT ;  /* 0x000000000700720c */ /* 0x000fda0003f24070 */
[----:B------:R-:W-:Y:S02]  /*0570*/  @!P1 IMAD.IADD R0, R0, 0x1, -R7 ;  /* 0x0000000100009824 */ /* 0x000fe400078e0a07 */
[----:B------:R-:W-:Y:S01]  /*0580*/  @!P1 VIADD R3, R3, 0x1 ;  /* 0x0000000103039836 */ /* 0x000fe20000000000 */
[----:B------:R-:W-:Y:S02]  /*0590*/  ISETP.NE.AND P1, PT, R4, RZ, PT ;  /* 0x000000ff0400720c */ /* 0x000fe40003f25270 */
[----:B------:R-:W-:Y:S02]  /*05a0*/  ISETP.GE.U32.AND P0, PT, R0, R7, PT ;  /* 0x000000070000720c */ /* 0x000fe40003f06070 */
[----:B------:R-:W-:-:S04]  /*05b0*/  LOP3.LUT R0, R5, R4, RZ, 0x3c, !PT ;  /* 0x0000000405007212 */ /* 0x000fc800078e3cff */
[----:B------:R-:W-:Y:S01]  /*05c0*/  ISETP.GE.AND P2, PT, R0, RZ, PT ;  /* 0x000000ff0000720c */ /* 0x000fe20003f46270 */
[----:B------:R-:W-:-:S06]  /*05d0*/  VIADD R0, R76, 0x1ff ;  /* 0x000001ff4c007836 */ /* 0x000fcc0000000000 */
[----:B------:R-:W-:-:S04]  /*05e0*/  @P0 VIADD R3, R3, 0x1 ;  /* 0x0000000103030836 */ /* 0x000fc80000000000 */
[----:B------:R-:W-:Y:S01]  /*05f0*/  IMAD.MOV.U32 R2, RZ, RZ, R3 ;  /* 0x000000ffff027224 */ /* 0x000fe200078e0003 */
[----:B------:R-:W-:-:S03]  /*0600*/  SHF.R.S32.HI R3, RZ, 0x1f, R0 ;  /* 0x0000001fff037819 */ /* 0x000fc60000011400 */
[----:B------:R-:W-:Y:S01]  /*0610*/  @!P2 IMAD.MOV R2, RZ, RZ, -R2 ;  /* 0x000000ffff02a224 */ /* 0x000fe200078e0a02 */
[----:B------:R-:W-:Y:S02]  /*0620*/  @!P1 LOP3.LUT R2, RZ, R4, RZ, 0x33, !PT ;  /* 0x00000004ff029212 */ /* 0x000fe400078e33ff */
[----:B------:R-:W-:-:S03]  /*0630*/  LEA.HI R3, R3, R0, RZ, 0x9 ;  /* 0x0000000003037211 */ /* 0x000fc600078f48ff */
[----:B------:R-:W-:Y:S02]  /*0640*/  IMAD.SHL.U32 R8, R2, 0x8, RZ ;  /* 0x0000000802087824 */ /* 0x000fe400078e00ff */
[----:B------:R-:W-:-:S03]  /*0650*/  IMAD.MOV R2, RZ, RZ, -R2 ;  /* 0x000000ffff027224 */ /* 0x000fc600078e0a02 */
[----:B------:R-:W-:Y:S01]  /*0660*/  LEA.HI.SX32 R3, R3, -R8, 0x17 ;  /* 0x8000000803037211 */ /* 0x000fe200078fbaff */
[----:B------:R-:W-:-:S03]  /*0670*/  IMAD R10, R4, R2, R5 ;  /* 0x00000002040a7224 */ /* 0x000fc600078e0205 */
[----:B------:R-:W-:Y:S02]  /*0680*/  VIMNMX R11, PT, PT, R3, 0x8, PT ;  /* 0x00000008030b7848 */ /* 0x000fe40003fe0100 */
[----:B------:R-:W-:Y:S02]  /*0690*/  IABS R9, R10 ;  /* 0x0000000a00097213 */ /* 0x000fe40000000000 */
[-C--:B------:R-:W-:Y:S02]  /*06a0*/  IABS R7, R11.reuse ;  /* 0x0000000b00077213 */ /* 0x080fe40000000000 */
[----:B------:R-:W-:Y:S02]  /*06b0*/  IABS R4, R11 ;  /* 0x0000000b00047213 */ /* 0x000fe40000000000 */
[----:B------:R-:W1:Y:S08]  /*06c0*/  I2F.RP R0, R7 ;  /* 0x0000000700007306 */ /* 0x000e700000209400 */
[----:B-1----:R-:W1:Y:S02]  /*06d0*/  MUFU.RCP R0, R0 ;  /* 0x0000000000007308 */ /* 0x002e640000001000 */
[----:B-1----:R-:W-:-:S02]  /*06e0*/  VIADD R3, R0, 0xffffffe ;  /* 0x0ffffffe00037836 */ /* 0x002fc40000000000 */
[----:B------:R-:W-:-:S04]  /*06f0*/  IMAD.MOV R0, RZ, RZ, -R4 ;  /* 0x000000ffff007224 */ /* 0x000fc800078e0a04 */
[----:B------:R-:W1:Y:S02]  /*0700*/  F2I.FTZ.U32.TRUNC.NTZ R3, R3 ;  /* 0x0000000300037305 */ /* 0x000e64000021f000 */
[----:B-1----:R-:W-:-:S04]  /*0710*/  IMAD.MOV R6, RZ, RZ, -R3 ;  /* 0x000000ffff067224 */ /* 0x002fc800078e0a03 */
[----:B------:R-:W-:Y:S01]  /*0720*/  IMAD.MOV.U32 R2, RZ, RZ, R6 ;  /* 0x000000ffff027224 */ /* 0x000fe200078e0006 */
[----:B------:R-:W-:-:S03]  /*0730*/  IABS R6, R76 ;  /* 0x0000004c00067213 */ /* 0x000fc60000000000 */
[----:B------:R-:W-:Y:S02]  /*0740*/  IMAD R5, R2, R7, RZ ;  /* 0x0000000702057224 */ /* 0x000fe400078e02ff */
[----:B------:R-:W-:-:S04]  /*0750*/  IMAD.MOV.U32 R2, RZ, RZ, RZ ;  /* 0x000000ffff027224 */ /* 0x000fc800078e00ff */
[----:B------:R-:W-:Y:S02]  /*0760*/  IMAD.HI.U32 R2, R3, R5, R2 ;  /* 0x0000000503027227 */ /* 0x000fe400078e0002 */
[----:B------:R-:W1:Y:S04]  /*0770*/  I2F.RP R3, R6 ;  /* 0x0000000600037306 */ /* 0x000e680000209400 */
[----:B------:R-:W-:-:S04]  /*0780*/  IMAD.HI.U32 R2, R2, R9, RZ ;  /* 0x0000000902027227 */ /* 0x000fc800078e00ff */
[----:B------:R-:W-:-:S05]  /*0790*/  IMAD R0, R2, R0, R9 ;  /* 0x0000000002007224 */ /* 0x000fca00078e0209 */
[----:B------:R-:W-:Y:S01]  /*07a0*/  ISETP.GT.U32.AND P1, PT, R7, R0, PT ;  /* 0x000000000700720c */ /* 0x000fe20003f24070 */
[----:B-1----:R-:W1:-:S12]  /*07b0*/  MUFU.RCP R3, R3 ;  /* 0x0000000300037308 */ /* 0x002e580000001000 */
[----:B------:R-:W-:Y:S02]  /*07c0*/  @!P1 IMAD.IADD R0, R0, 0x1, -R7 ;  /* 0x0000000100009824 */ /* 0x000fe400078e0a07 */
[----:B------:R-:W-:Y:S01]  /*07d0*/  @!P1 VIADD R2, R2, 0x1 ;  /* 0x0000000102029836 */ /* 0x000fe20000000000 */
[----:B------:R-:W-:Y:S02]  /*07e0*/  ISETP.NE.AND P1, PT, R11, RZ, PT ;  /* 0x000000ff0b00720c */ /* 0x000fe40003f25270 */
[----:B------:R-:W-:Y:S01]  /*07f0*/  ISETP.GE.U32.AND P0, PT, R0, R7, PT ;  /* 0x000000070000720c */ /* 0x000fe20003f06070 */
[----:B-1----:R-:W-:Y:S01]  /*0800*/  VIADD R4, R3, 0xffffffe ;  /* 0x0ffffffe03047836 */ /* 0x002fe20000000000 */
[----:B------:R-:W-:-:S03]  /*0810*/  LOP3.LUT R0, R10, R11, RZ, 0x3c, !PT ;  /* 0x0000000b0a007212 */ /* 0x000fc600078e3cff */
[----:B------:R1:W2:Y:S01]  /*0820*/  F2I.FTZ.U32.TRUNC.NTZ R5, R4 ;  /* 0x0000000400057305 */ /* 0x0002a2000021f000 */
[----:B------:R-:W-:-:S07]  /*0830*/  ISETP.GE.AND P2, PT, R0, RZ, PT ;  /* 0x000000ff0000720c */ /* 0x000fce0003f46270 */
[----:B------:R-:W-:Y:S02]  /*0840*/  @P0 VIADD R2, R2, 0x1 ;  /* 0x0000000102020836 */ /* 0x000fe40000000000 */
[----:B-1----:R-:W-:-:S04]  /*0850*/  IMAD.MOV.U32 R4, RZ, RZ, RZ ;  /* 0x000000ffff047224 */ /* 0x002fc800078e00ff */
[----:B------:R-:W-:Y:S01]  /*0860*/  @!P2 IMAD.MOV R2, RZ, RZ, -R2 ;  /* 0x000000ffff02a224 */ /* 0x000fe200078e0a02 */
[----:B------:R-:W-:Y:S01]  /*0870*/  @!P1 LOP3.LUT R2, RZ, R11, RZ, 0x33, !PT ;  /* 0x0000000bff029212 */ /* 0x000fe200078e33ff */
[----:B--2---:R-:W-:Y:S01]  /*0880*/  IMAD.MOV R3, RZ, RZ, -R5 ;  /* 0x000000ffff037224 */ /* 0x004fe200078e0a05 */
[----:B------:R-:W-:-:S03]  /*0890*/  ISETP.NE.AND P2, PT, R76, RZ, PT ;  /* 0x000000ff4c00720c */ /* 0x000fc60003f45270 */
[----:B------:R-:W-:Y:S02]  /*08a0*/  IMAD.MOV R0, RZ, RZ, -R2 ;  /* 0x000000ffff007224 */ /* 0x000fe400078e0a02 */
[----:B------:R-:W-:Y:S02]  /*08b0*/  IMAD R3, R3, R6, RZ ;  /* 0x0000000603037224 */ /* 0x000fe400078e02ff */
[----:B------:R-:W-:Y:S02]  /*08c0*/  IMAD R0, R11, R0, R10 ;  /* 0x000000000b007224 */ /* 0x000fe400078e020a */
[----:B------:R-:W-:-:S04]  /*08d0*/  IMAD.HI.U32 R4, R5, R3, R4 ;  /* 0x0000000305047227 */ /* 0x000fc800078e0004 */
[----:B------:R-:W-:-:S04]  /*08e0*/  IMAD.IADD R0, R8, 0x1, R0 ;  /* 0x0000000108007824 */ /* 0x000fc800078e0200 */
[----:B------:R-:W-:-:S04]  /*08f0*/  IMAD R145, R0, 0x200, R13 ;  /* 0x0000020000917824 */ /* 0x000fc800078e020d */
[----:B------:R-:W-:Y:S01]  /*0900*/  VIADD R160, R145, 0x100 ;  /* 0x0000010091a07836 */ /* 0x000fe20000000000 */
[----:B------:R-:W-:-:S04]  /*0910*/  IABS R0, R145 ;  /* 0x0000009100007213 */ /* 0x000fc80000000000 */
[----:B------:R-:W-:Y:S01]  /*0920*/  IABS R7, R160 ;  /* 0x000000a000077213 */ /* 0x000fe20000000000 */
[----:B------:R-:W-:Y:S01]  /*0930*/  IMAD.MOV.U32 R3, RZ, RZ, R0 ;  /* 0x000000ffff037224 */ /* 0x000fe200078e0000 */
[----:B------:R-:W-:-:S03]  /*0940*/  ISETP.GE.AND P3, PT, R160, RZ, PT ;  /* 0x000000ffa000720c */ /* 0x000fc60003f66270 */
[----:B------:R-:W-:Y:S02]  /*0950*/  IMAD.MOV.U32 R5, RZ, RZ, R7 ;  /* 0x000000ffff057224 */ /* 0x000fe400078e0007 */
[C---:B------:R-:W-:Y:S01]  /*0960*/  IMAD.HI.U32 R0, R4.reuse, R3, RZ ;  /* 0x0000000304007227 */ /* 0x040fe200078e00ff */
[----:B------:R-:W1:Y:S03]  /*0970*/  LDS R7, [UR4] ;  /* 0x00000004ff077984 */ /* 0x000e660008000800 */
[----:B------:R-:W-:-:S04]  /*0980*/  IMAD.HI.U32 R4, R4, R5, RZ ;  /* 0x0000000504047227 */ /* 0x000fc800078e00ff */
[----:B------:R-:W-:Y:S02]  /*0990*/  IMAD.MOV R0, RZ, RZ, -R0 ;  /* 0x000000ffff007224 */ /* 0x000fe400078e0a00 */
[----:B------:R-:W-:Y:S02]  /*09a0*/  IMAD.MOV R4, RZ, RZ, -R4 ;  /* 0x000000ffff047224 */ /* 0x000fe400078e0a04 */
[C---:B------:R-:W-:Y:S02]  /*09b0*/  IMAD R0, R6.reuse, R0, R3 ;  /* 0x0000000006007224 */ /* 0x040fe400078e0203 */
[C---:B------:R-:W-:Y:S01]  /*09c0*/  IMAD R3, R6.reuse, R4, R5 ;  /* 0x0000000406037224 */ /* 0x040fe200078e0205 */
[----:B------:R-:W-:Y:S01]  /*09d0*/  SHF.R.U32.HI R4, RZ, 0x5, R14 ;  /* 0x00000005ff047819 */ /* 0x000fe2000001160e */
[----:B------:R-:W-:Y:S01]  /*09e0*/  BAR.SYNC.DEFER_BLOCKING 0x0 ;  /* 0x0000000000007b1d */ /* 0x000fe20000010000 */
[C---:B------:R-:W-:Y:S02]  /*09f0*/  ISETP.GT.U32.AND P0, PT, R6.reuse, R0, PT ;  /* 0x000000000600720c */ /* 0x040fe40003f04070 */
[----:B------:R-:W-:-:S02]  /*0a00*/  ISETP.GT.U32.AND P1, PT, R6, R3, PT ;  /* 0x000000030600720c */ /* 0x000fc40003f24070 */
[----:B------:R-:W-:Y:S01]  /*0a10*/  R2UR UR11, R4 ;  /* 0x00000000040b72ca */ /* 0x000fe200000e0000 */
[----:B------:R-:W-:-:S08]  /*0a20*/  VIADD R4, R12, 0xffffffff ;  /* 0xffffffff0c047836 */ /* 0x000fd00000000000 */
[--C-:B------:R-:W-:Y:S02]  /*0a30*/  @!P0 IMAD.IADD R0, R0, 0x1, -R6.reuse ;  /* 0x0000000100008824 */ /* 0x100fe400078e0a06 */
[----:B------:R-:W-:Y:S02]  /*0a40*/  @!P1 IMAD.IADD R3, R3, 0x1, -R6 ;  /* 0x0000000103039824 */ /* 0x000fe400078e0a06 */
[----:B------:R-:W-:Y:S01]  /*0a50*/  USHF.L.U32 UR7, UR11, 0x15, URZ ;  /* 0x000000150b077899 */ /* 0x000fe200080006ff */
[C---:B------:R-:W-:Y:S01]  /*0a60*/  ISETP.GT.U32.AND P0, PT, R6.reuse, R0, PT ;  /* 0x000000000600720c */ /* 0x040fe20003f04070 */
[----:B------:R-:W-:Y:S01]  /*0a70*/  USHF.L.U32 UR8, UR11, 0x5, URZ ;  /* 0x000000050b087899 */ /* 0x000fe200080006ff */
[----:B------:R-:W-:Y:S01]  /*0a80*/  ISETP.GT.U32.AND P1, PT, R6, R3, PT ;  /* 0x000000030600720c */ /* 0x000fe20003f24070 */
[----:B------:R-:W-:Y:S02]  /*0a90*/  ULOP3.LUT UR7, UR7, 0x600000, URZ, 0xc0, !UPT ;  /* 0x0060000007077892 */ /* 0x000fe4000f8ec0ff */
[----:B------:R-:W-:Y:S01]  /*0aa0*/  ULOP3.LUT UR8, UR8, 0x80, URZ, 0xc0, !UPT ;  /* 0x0000008008087892 */ /* 0x000fe2000f8ec0ff */
[----:B-1----:R-:W-:-:S07]  /*0ab0*/  R2UR UR5, R7 ;  /* 0x00000000070572ca */ /* 0x002fce00000e0000 */
[--C-:B------:R-:W-:Y:S01]  /*0ac0*/  @!P0 IMAD.IADD R0, R0, 0x1, -R6.reuse ;  /* 0x0000000100008824 */ /* 0x100fe200078e0a06 */
[----:B------:R-:W-:Y:S01]  /*0ad0*/  ISETP.GE.U32.AND P0, PT, R4, 0x7fffff80, PT ;  /* 0x7fffff800400780c */ /* 0x000fe20003f06070 */
[----:B------:R-:W-:Y:S01]  /*0ae0*/  @!P1 IMAD.IADD R3, R3, 0x1, -R6 ;  /* 0x0000000103039824 */ /* 0x000fe200078e0a06 */
[----:B------:R-:W-:Y:S01]  /*0af0*/  ISETP.GE.AND P1, PT, R145, RZ, PT ;  /* 0x000000ff9100720c */ /* 0x000fe20003f26270 */
[----:B------:R-:W-:Y:S02]  /*0b00*/  VIADD R4, R12, 0xfffffff7 ;  /* 0xfffffff70c047836 */ /* 0x000fe40000000000 */
[----:B------:R-:W-:-:S03]  /*0b10*/  UIADD3 UR7, UPT, UPT, UR8, UR7, UR5 ;  /* 0x0000000708077290 */ /* 0x000fc6000fffe005 */
[----:B------:R-:W-:Y:S01]  /*0b20*/  ISETP.GE.U32.AND P5, PT, R4, 0x7fffff78, PT ;  /* 0x7fffff780400780c */ /* 0x000fe20003fa6070 */
[----:B------:R-:W-:Y:S01]  /*0b30*/  IMAD.MOV.U32 R4, RZ, RZ, R3 ;  /* 0x000000ffff047224 */ /* 0x000fe200078e0003 */
[----:B------:R-:W-:-:S03]  /*0b40*/  LOP3.LUT R3, RZ, R76, RZ, 0x33, !PT ;  /* 0x0000004cff037212 */ /* 0x000fc600078e33ff */
[----:B------:R-:W-:Y:S02]  /*0b50*/  @!P3 IMAD.MOV R4, RZ, RZ, -R4 ;  /* 0x000000ffff04b224 */ /* 0x000fe400078e0a04 */
[----:B------:R-:W-:Y:S01]  /*0b60*/  @!P1 IMAD.MOV R0, RZ, RZ, -R0 ;  /* 0x000000ffff009224 */ /* 0x000fe200078e0a00 */
[----:B------:R-:W-:Y:S02]  /*0b70*/  ISETP.NE.U32.AND P1, PT, R13, RZ, PT ;  /* 0x000000ff0d00720c */ /* 0x000fe40003f25070 */
[C---:B------:R-:W-:Y:S01]  /*0b80*/  SEL R6, R3.reuse, R4, !P2 ;  /* 0x0000000403067207 */ /* 0x040fe20005000000 */
[C---:B------:R-:W-:Y:S01]  /*0b90*/  VIADD R4, R12.reuse, 0xffffffe7 ;  /* 0xffffffe70c047836 */ /* 0x040fe20000000000 */
[----:B------:R-:W-:Y:S01]  /*0ba0*/  SEL R5, R3, R0, !P2 ;  /* 0x0000000003057207 */ /* 0x000fe20005000000 */
[----:B------:R-:W-:Y:S01]  /*0bb0*/  VIADD R3, R12, 0xffffffef ;  /* 0xffffffef0c037836 */ /* 0x000fe20000000000 */
[----:B0--3--:R-:W-:Y:S07]  /*0bc0*/  BRA.U UP0, `(.L_x_5) ;  /* 0x0000000100187547 */ /* 0x009fee000b800000 */
[----:B------:R-:W-:Y:S01]  /*0bd0*/  ELECT P2, URZ, PT ;  /* 0x0000000000ff782f */ /* 0x000fe20003840000 */
[----:B------:R-:W-:Y:S01]  /*0be0*/  IMAD.MOV.U32 R0, RZ, RZ, 0x1 ;  /* 0x00000001ff007424 */ /* 0x000fe200078e00ff */
[----:B------:R-:W-:Y:S01]  /*0bf0*/  UMOV UR8, 0x40 ;  /* 0x0000004000087882 */ /* 0x000fe20000000000 */
[----:B------:R-:W-:Y:S01]  /*0c00*/  UVIRTCOUNT.DEALLOC.SMPOOL 0x80 ;  /* 0x000000800000784c */ /* 0x000fe20000000000 */
[----:B------:R-:W-:-:S09]  /*0c10*/  ULEA UR8, UR9, UR8, 0x18 ;  /* 0x0000000809087291 */ /* 0x000fd2000f8ec0ff */
[----:B------:R0:W-:Y:S03]  /*0c20*/  @P2 STS.U8 [UR8], R0 ;  /* 0x00000000ff002988 */ /* 0x0001e60008000008 */
.L_x_5:
[----:B------:R-:W-:Y:S01]  /*0c30*/  STTM.x128 tmem[UR7], RZ ;  /* 0x000000ff000079ed */ /* 0x000fe200083c0007 */
[----:B------:R-:W1:Y:S02]  /*0c40*/  FENCE.VIEW.ASYNC.T ;  /* 0x00000000000073c6 */ /* 0x000e640000000200 */
[----:B-1----:R-:W-:Y:S01]  /*0c50*/  VOTEU.ALL UP1, P1 ;  /* 0x0000000000ff7886 */ /* 0x002fe20000820000 */
[----:B------:R-:W-:Y:S01]  /*0c60*/  STL [R1+0x8c4], R68 ;  /* 0x0008c44401007387 */ /* 0x000fe20000100800 */
[----:B------:R-:W-:Y:S01]  /*0c70*/  VOTEU.ALL UP2, P1 ;  /* 0x0000000000ff7886 */ /* 0x000fe20000840000 */
[----:B------:R-:W-:Y:S01]  /*0c80*/  ISETP.GE.U32.AND P3, PT, R4, 0x7fffff68, PT ;  /* 0x7fffff680400780c */ /* 0x000fe20003f66070 */
[----:B------:R-:W-:Y:S01]  /*0c90*/  IMAD R4, R5, UR12, RZ ;  /* 0x0000000c05047c24 */ /* 0x000fe2000f8e02ff */
[----:B------:R1:W-:Y:S01]  /*0ca0*/  STL [R1+0x8c0], R82 ;  /* 0x0008c05201007387 */ /* 0x0003e20000100800 */
[----:B------:R-:W-:-:S04]  /*0cb0*/  @!UP1 UIADD3 UR8, UPT, UPT, -UR10, 0x100000, URZ ;  /* 0x001000000a089890 */ /* 0x000fc8000fffe1ff */
[----:B------:R-:W-:Y:S02]  /*0cc0*/  @!UP1 USHF.L.U32 UR9, UR8, 0xb, URZ ;  /* 0x0000000b08099899 */ /* 0x000fe400080006ff */
[----:B------:R-:W-:Y:S01]  /*0cd0*/  @!UP1 USHF.L.U32 UR8, UR8, 0x1, URZ ;  /* 0x0000000108089899 */ /* 0x000fe200080006ff */
[----:B------:R-:W-:Y:S01]  /*0ce0*/  IMAD R6, R6, UR12, RZ ;  /* 0x0000000c06067c24 */ /* 0x000fe2000f8e02ff */
[----:B------:R-:W-:Y:S01]  /*0cf0*/  ISETP.GE.U32.AND P4, PT, R3, 0x7fffff70, PT ;  /* 0x7fffff700300780c */ /* 0x000fe20003f86070 */
[----:B------:R-:W-:Y:S01]  /*0d00*/  BAR.SYNC.DEFER_BLOCKING 0x0 ;  /* 0x0000000000007b1d */ /* 0x000fe20000010000 */
[C---:B------:R-:W-:Y:S02]  /*0d10*/  IADD3 R3, P6, PT, R4.reuse, UR16, RZ ;  /* 0x0000001004037c10 */ /* 0x040fe4000ffde0ff */
[----:B------:R-:W-:Y:S02]  /*0d20*/  PRMT R109, RZ, 0x7610, R109 ;  /* 0x00007610ff6d7816 */ /* 0x000fe4000000006d */
[----:B------:R-:W-:-:S03]  /*0d30*/  LEA.HI.X.SX32 R4, R4, UR17, 0x1, P6 ;  /* 0x0000001104047c11 */ /* 0x000fc6000b0f0eff */
[----:B-1----:R-:W1:Y:S01]  /*0d40*/  LDC R82, c[0x0][0x3a0] ;  /* 0x0000e800ff527b82 */ /* 0x002e620000000800 */
[----:B------:R-:W2:Y:S01]  /*0d50*/  LDCU.64 UR14, c[0x0][0x358] ;  /* 0x00006b00ff0e77ac */ /* 0x000ea20008000a00 */
[----:B------:R-:W-:Y:S01]  /*0d60*/  IADD3 R5, P6, PT, R6, UR16, RZ ;  /* 0x0000001006057c10 */ /* 0x000fe2000ffde0ff */
[----:B------:R-:W-:Y:S01]  /*0d70*/  @!P0 IMAD.MOV.U32 R10, RZ, RZ, R3 ;  /* 0x000000ffff0a8224 */ /* 0x000fe200078e0003 */
[----:B------:R-:W-:Y:S01]  /*0d80*/  PRMT R91, RZ, 0x7610, R91 ;  /* 0x00007610ff5b7816 */ /* 0x000fe2000000005b */
[----:B------:R-:W-:Y:S01]  /*0d90*/  @!P0 IMAD.MOV.U32 R11, RZ, RZ, R4 ;  /* 0x000000ffff0b8224 */ /* 0x000fe200078e0004 */
[----:B------:R-:W-:Y:S01]  /*0da0*/  PRMT R73, RZ, 0x7610, R73 ;  /* 0x00007610ff497816 */ /* 0x000fe20000000049 */
[----:B------:R-:W-:Y:S01]  /*0db0*/  STL [R1+0x8bc], R94 ;  /* 0x0008bc5e01007387 */ /* 0x000fe20000100800 */
[----:B------:R-:W-:Y:S02]  /*0dc0*/  PRMT R72, RZ, 0x7610, R72 ;  /* 0x00007610ff487816 */ /* 0x000fe40000000048 */
[----:B------:R-:W-:-:S02]  /*0dd0*/  PRMT R112, RZ, 0x7610, R112 ;  /* 0x00007610ff707816 */ /* 0x000fc40000000070 */
[----:B------:R-:W-:Y:S02]  /*0de0*/  PRMT R214, RZ, 0x7610, R214 ;  /* 0x00007610ffd67816 */ /* 0x000fe400000000d6 */
[----:B------:R-:W-:Y:S02]  /*0df0*/  PRMT R213, RZ, 0x7610, R213 ;  /* 0x00007610ffd57816 */ /* 0x000fe400000000d5 */
[----:B------:R-:W-:Y:S02]  /*0e00*/  PRMT R211, RZ, 0x7610, R211 ;  /* 0x00007610ffd37816 */ /* 0x000fe400000000d3 */
[----:B------:R-:W-:Y:S01]  /*0e10*/  PRMT R210, RZ, 0x7610, R210 ;  /* 0x00007610ffd27816 */ /* 0x000fe200000000d2 */
[----:B------:R-:W3:Y:S02]  /*0e20*/  FENCE.VIEW.ASYNC.S ;  /* 0x00000000000073c6 */ /* 0x000ee40000000000 */
[----:B---3--:R3:W4:Y:S02]  /*0e30*/  @!UP2 SYNCS.EXCH.64 URZ, [UR6], UR8 ;  /* 0x0000000806ffa5b2 */ /* 0x0087240008000100 */
[----:B----4-:R-:W-:Y:S01]  /*0e40*/  BAR.SYNC.DEFER_BLOCKING 0x0 ;  /* 0x0000000000007b1d */ /* 0x010fe20000010000 */
[----:B01----:R-:W-:Y:S01]  /*0e50*/  VIADD R0, R82, 0xffffffdf ;  /* 0xffffffdf52007836 */ /* 0x003fe20000000000 */
[----:B------:R-:W-:Y:S01]  /*0e60*/  LEA.HI.X.SX32 R6, R6, UR17, 0x1, P6 ;  /* 0x0000001106067c11 */ /* 0x000fe2000b0f0eff */
[----:B------:R-:W-:Y:S01]  /*0e70*/  @!P0 IMAD.MOV.U32 R12, RZ, RZ, R5 ;  /* 0x000000ffff0c8224 */ /* 0x000fe200078e0005 */
[----:B------:R-:W-:Y:S01]  /*0e80*/  PRMT R174, RZ, 0x7610, R174 ;  /* 0x00007610ffae7816 */ /* 0x000fe200000000ae */
[----:B------:R-:W-:Y:S01]  /*0e90*/  VIADD R9, R82, 0xffffffd7 ;  /* 0xffffffd752097836 */ /* 0x000fe20000000000 */
[----:B------:R-:W-:Y:S01]  /*0ea0*/  ISETP.GE.U32.AND P2, PT, R0, 0x7fffff60, PT ;  /* 0x7fffff600000780c */ /* 0x000fe20003f46070 */
[----:B------:R-:W-:Y:S01]  /*0eb0*/  IMAD.SHL.U32 R0, R74, 0x8, RZ ;  /* 0x000000084a007824 */ /* 0x000fe200078e00ff */
[----:B------:R-:W-:Y:S01]  /*0ec0*/  STL [R1+0x8b8], R77 ;  /* 0x0008b84d01007387 */ /* 0x000fe20000100800 */
[----:B------:R-:W-:Y:S01]  /*0ed0*/  @!P0 IMAD.MOV.U32 R13, RZ, RZ, R6 ;  /* 0x000000ffff0d8224 */ /* 0x000fe200078e0006 */
[----:B------:R-:W-:-:S02]  /*0ee0*/  PRMT R222, RZ, 0x7610, R222 ;  /* 0x00007610ffde7816 */ /* 0x000fc400000000de */
[----:B------:R-:W-:Y:S01]  /*0ef0*/  PRMT R225, RZ, 0x7610, R225 ;  /* 0x00007610ffe17816 */ /* 0x000fe200000000e1 */
[----:B------:R-:W-:Y:S01]  /*0f00*/  STL [R1+0x894], R2 ;  /* 0x0008940201007387 */ /* 0x000fe20000100800 */
[----:B------:R-:W-:Y:S02]  /*0f10*/  SHF.R.S32.HI R17, RZ, 0x1f, R0 ;  /* 0x0000001fff117819 */ /* 0x000fe40000011400 */
[----:B------:R-:W-:Y:S01]  /*0f20*/  PRMT R223, RZ, 0x7610, R223 ;  /* 0x00007610ffdf7816 */ /* 0x000fe200000000df */
[----:B------:R-:W-:Y:S01]  /*0f30*/  STL [R1+0x890], R75 ;  /* 0x0008904b01007387 */ /* 0x000fe20000100800 */
[----:B------:R-:W-:Y:S02]  /*0f40*/  IADD3 R7, P6, PT, R0, R3, RZ ;  /* 0x0000000300077210 */ /* 0x000fe40007fde0ff */
[----:B------:R-:W-:Y:S01]  /*0f50*/  PRMT R18, RZ, 0x7610, R18 ;  /* 0x00007610ff127816 */ /* 0x000fe20000000012 */
[----:B--2---:R0:W2:Y:S01]  /*0f60*/  @!P0 LDG.E.U8 R109, desc[UR14][R10.64] ;  /* 0x0000000e0a6d8981 */ /* 0x0040a2000c1e1100 */
[----:B------:R-:W-:Y:S01]  /*0f70*/  PRMT R20, RZ, 0x7610, R20 ;  /* 0x00007610ff147816 */ /* 0x000fe20000000014 */
[----:B------:R-:W-:Y:S01]  /*0f80*/  IMAD.X R8, R17, 0x1, R4, P6 ;  /* 0x0000000111087824 */ /* 0x000fe200030e0604 */
[----:B------:R-:W-:Y:S01]  /*0f90*/  PRMT R251, RZ, 0x7610, R251 ;  /* 0x00007610fffb7816 */ /* 0x000fe200000000fb */
[----:B------:R1:W4:Y:S01]  /*0fa0*/  @!P0 LDG.E.U8 R91, desc[UR14][R12.64] ;  /* 0x0000000e0c5b8981 */ /* 0x000322000c1e1100 */
[----:B------:R-:W-:-:S02]  /*0fb0*/  ISETP.GE.U32.AND P0, PT, R9, 0x7fffff58, PT ;  /* 0x7fffff580900780c */ /* 0x000fc40003f06070 */
[----:B------:R-:W-:Y:S01]  /*0fc0*/  PRMT R250, RZ, 0x7610, R250 ;  /* 0x00007610fffa7816 */ /* 0x000fe200000000fa */
[----:B------:R-:W-:Y:S01]  /*0fd0*/  STL [R1+0x88c], R160 ;  /* 0x00088ca001007387 */ /* 0x000fe20000100800 */
[----:B------:R-:W-:Y:S01]  /*0fe0*/  IADD3 R9, P6, PT, R0, R5, RZ ;  /* 0x0000000500097210 */ /* 0x000fe20007fde0ff */
[----:B------:R-:W-:Y:S01]  /*0ff0*/  IMAD.SHL.U32 R0, R74, 0x10, RZ ;  /* 0x000000104a007824 */ /* 0x000fe200078e00ff */
[----:B------:R-:W-:Y:S01]  /*1000*/  PRMT R248, RZ, 0x7610, R248 ;  /* 0x00007610fff87816 */ /* 0x000fe200000000f8 */
[----:B------:R-:W-:Y:S01]  /*1010*/  @!P5 IMAD.MOV.U32 R14, RZ, RZ, R7 ;  /* 0x000000ffff0ed224 */ /* 0x000fe200078e0007 */
[----:B------:R-:W-:Y:S01]  /*1020*/  STL [R1+0x888], R145 ;  /* 0x0008889101007387 */ /* 0x000fe20000100800 */
[----:B0-----:R-:W-:Y:S01]  /*1030*/  IMAD.X R10, R17, 0x1, R6, P6 ;  /* 0x00000001110a7824 */ /* 0x001fe200030e0606 */
[----:B------:R-:W-:Y:S01]  /*1040*/  SHF.R.S32.HI R19, RZ, 0x1f, R0 ;  /* 0x0000001fff137819 */ /* 0x000fe20000011400 */
[----:B------:R-:W-:Y:S01]  /*1050*/  @!P5 IMAD.MOV.U32 R15, RZ, RZ, R8 ;  /* 0x000000ffff0fd224 */ /* 0x000fe200078e0008 */
[----:B------:R-:W-:Y:S01]  /*1060*/  IADD3 R11, P6, PT, R0, R3, RZ ;  /* 0x00000003000b7210 */ /* 0x000fe20007fde0ff */
[----:B------:R-:W-:Y:S01]  /*1070*/  @!P5 IMAD.MOV.U32 R16, RZ, RZ, R9 ;  /* 0x000000ffff10d224 */ /* 0x000fe200078e0009 */
[----:B------:R-:W-:Y:S01]  /*1080*/  PRMT R247, RZ, 0x7610, R247 ;  /* 0x00007610fff77816 */ /* 0x000fe200000000f7 */
[----:B------:R-:W-:Y:S01]  /*1090*/  @!P5 IMAD.MOV.U32 R17, RZ, RZ, R10 ;  /* 0x000000ffff11d224 */ /* 0x000fe200078e000a */
[----:B------:R-:W2:Y:S01]  /*10a0*/  @!P5 LDG.E.U8 R73, desc[UR14][R14.64] ;  /* 0x0000000e0e49d981 */ /* 0x000ea2000c1e1100 */
[----:B-1----:R-:W-:Y:S01]  /*10b0*/  VIADD R13, R82, 0xffffffcf ;  /* 0xffffffcf520d7836 */ /* 0x002fe20000000000 */
[----:B------:R-:W-:Y:S01]  /*10c0*/  PRMT R245, RZ, 0x7610, R245 ;  /* 0x00007610fff57816 */ /* 0x000fe200000000f5 */
[----:B------:R-:W-:Y:S01]  /*10d0*/  IMAD.X R12, R19, 0x1, R4, P6 ;  /* 0x00000001130c7824 */ /* 0x000fe200030e0604 */
[----:B------:R0:W2:Y:S01]  /*10e0*/  @!P5 LDG.E.U8 R72, desc[UR14][R16.64] ;  /* 0x0000000e1048d981 */ /* 0x0000a2000c1e1100 */
[----:B------:R-:W-:-:S02]  /*10f0*/  PRMT R244, RZ, 0x7610, R244 ;  /* 0x00007610fff47816 */ /* 0x000fc400000000f4 */
[----:B------:R-:W-:Y:S02]  /*1100*/  PRMT R242, RZ, 0x7610, R242 ;  /* 0x00007610fff27816 */ /* 0x000fe400000000f2 */
[----:B------:R-:W-:Y:S02]  /*1110*/  PRMT R241, RZ, 0x7610, R241 ;  /* 0x00007610fff17816 */ /* 0x000fe400000000f1 */
[----:B------:R-:W-:Y:S02]  /*1120*/  PRMT R239, RZ, 0x7610, R239 ;  /* 0x00007610ffef7816 */ /* 0x000fe400000000ef */
[----:B------:R-:W-:Y:S02]  /*1130*/  PRMT R238, RZ, 0x7610, R238 ;  /* 0x00007610ffee7816 */ /* 0x000fe400000000ee */
[----:B------:R-:W-:Y:S02]  /*1140*/  PRMT R236, RZ, 0x7610, R236 ;  /* 0x00007610ffec7816 */ /* 0x000fe400000000ec */
[----:B------:R-:W-:-:S02]  /*1150*/  PRMT R235, RZ, 0x7610, R235 ;  /* 0x00007610ffeb7816 */ /* 0x000fc400000000eb */
[----:B------:R-:W-:Y:S02]  /*1160*/  PRMT R233, RZ, 0x7610, R233 ;  /* 0x00007610ffe97816 */ /* 0x000fe400000000e9 */
[----:B------:R-:W-:Y:S02]  /*1170*/  PRMT R232, RZ, 0x7610, R232 ;  /* 0x00007610ffe87816 */ /* 0x000fe400000000e8 */
[----:B------:R-:W-:Y:S02]  /*1180*/  PRMT R230, RZ, 0x7610, R230 ;  /* 0x00007610ffe67816 */ /* 0x000fe400000000e6 */
[----:B------:R-:W-:Y:S02]  /*1190*/  SHF.R.S32.HI R25, RZ, 0x1f, R74 ;  /* 0x0000001fff197819 */ /* 0x000fe4000001144a */
[----:B------:R-:W-:Y:S02]  /*11a0*/  PRMT R229, RZ, 0x7610, R229 ;  /* 0x00007610ffe57816 */ /* 0x000fe400000000e5 */
        /* <DEDUP_REMOVED lines=22> */
[----:B------:R-:W-:Y:S01]  /*1310*/  PRMT R207, RZ, 0x7610, R207 ;  /* 0x00007610ffcf7816 */ /* 0x000fe200000000cf */
[----:B------:R-:W-:Y:S01]  /*1320*/  VIADD R30, R82, 0xffffffd5 ;  /* 0xffffffd5521e7836 */ /* 0x000fe20000000000 */
[----:B------:R-:W-:Y:S02]  /*1330*/  ISETP.GE.U32.AND P5, PT, R13, 0x7fffff50, PT ;  /* 0x7fffff500d00780c */ /* 0x000fe40003fa6070 */
[----:B------:R-:W-:-:S02]  /*1340*/  PRMT R206, RZ, 0x7610, R206 ;  /* 0x00007610ffce7816 */ /* 0x000fc400000000ce */
[----:B------:R-:W-:Y:S01]  /*1350*/  PRMT R205, RZ, 0x7610, R205 ;  /* 0x00007610ffcd7816 */ /* 0x000fe200000000cd */
[----:B------:R-:W-:Y:S01]  /*1360*/  VIADD R34, R82, 0xffffffcd ;  /* 0xffffffcd52227836 */ /* 0x000fe20000000000 */
[----:B------:R-:W-:Y:S01]  /*1370*/  IADD3 R13, P6, PT, R0, R5, RZ ;  /* 0x00000005000d7210 */ /* 0x000fe20007fde0ff */
[----:B------:R-:W-:Y:S01]  /*1380*/  IMAD R0, R74, 0x18, RZ ;  /* 0x000000184a007824 */ /* 0x000fe200078e02ff */
[----:B------:R-:W-:Y:S01]  /*1390*/  PRMT R204, RZ, 0x7610, R204 ;  /* 0x00007610ffcc7816 */ /* 0x000fe200000000cc */
[----:B0-----:R-:W-:Y:S01]  /*13a0*/  @!P4 IMAD.MOV.U32 R16, RZ, RZ, R11 ;  /* 0x000000ffff10c224 */ /* 0x001fe200078e000b */
[----:B------:R-:W-:Y:S01]  /*13b0*/  PRMT R203, RZ, 0x7610, R203 ;  /* 0x00007610ffcb7816 */ /* 0x000fe200000000cb */
[----:B------:R-:W-:Y:S01]  /*13c0*/  @!P4 IMAD.MOV.U32 R17, RZ, RZ, R12 ;  /* 0x000000ffff11c224 */ /* 0x000fe200078e000c */
[----:B------:R-:W-:Y:S01]  /*13d0*/  PRMT R202, RZ, 0x7610, R202 ;  /* 0x00007610ffca7816 */ /* 0x000fe200000000ca */
[----:B------:R-:W-:Y:S01]  /*13e0*/  IMAD.X R14, R19, 0x1, R6, P6 ;  /* 0x00000001130e7824 */ /* 0x000fe200030e0606 */
[----:B------:R-:W-:Y:S01]  /*13f0*/  SHF.R.S32.HI R19, RZ, 0x1f, R0 ;  /* 0x0000001fff137819 */ /* 0x000fe20000011400 */
[----:B------:R-:W-:Y:S01]  /*1400*/  STL [R1+0x89c], R7 ;  /* 0x00089c0701007387 */ /* 0x000fe20000100800 */
[----:B------:R-:W-:-:S02]  /*1410*/  IADD3 R21, P6, PT, R0, R3, RZ ;  /* 0x0000000300157210 */ /* 0x000fc40007fde0ff */
[----:B------:R-:W-:Y:S01]  /*1420*/  PRMT R201, RZ, 0x7610, R201 ;  /* 0x00007610ffc97816 */ /* 0x000fe200000000c9 */
[----:B------:R-:W-:Y:S01]  /*1430*/  STL [R1+0x898], R8 ;  /* 0x0008980801007387 */ /* 0x000fe20000100800 */
[----:B------:R-:W-:Y:S02]  /*1440*/  PRMT R200, RZ, 0x7610, R200 ;  /* 0x00007610ffc87816 */ /* 0x000fe400000000c8 */
[----:B------:R-:W-:Y:S01]  /*1450*/  PRMT R199, RZ, 0x7610, R199 ;  /* 0x00007610ffc77816 */ /* 0x000fe200000000c7 */
[----:B------:R0:W2:Y:S01]  /*1460*/  @!P4 LDG.E.U8 R112, desc[UR14][R16.64] ;  /* 0x0000000e1070c981 */ /* 0x0000a2000c1e1100 */
[----:B------:R-:W-:Y:S01]  /*1470*/  IMAD.X R23, R19, 0x1, R4, P6 ;  /* 0x0000000113177824 */ /* 0x000fe200030e0604 */
[----:B------:R-:W-:Y:S02]  /*1480*/  PRMT R198, RZ, 0x7610, R198 ;  /* 0x00007610ffc67816 */ /* 0x000fe400000000c6 */
[----:B------:R-:W-:Y:S01]  /*1490*/  PRMT R197, RZ, 0x7610, R197 ;  /* 0x00007610ffc57816 */ /* 0x000fe200000000c5 */
[----:B------:R-:W-:Y:S01]  /*14a0*/  STL [R1+0x8a4], R9 ;  /* 0x0008a40901007387 */ /* 0x000fe20000100800 */
[----:B------:R-:W-:-:S02]  /*14b0*/  IADD3 R22, P6, PT, R0, R5, RZ ;  /* 0x0000000500167210 */ /* 0x000fc40007fde0ff */
[----:B------:R-:W-:Y:S01]  /*14c0*/  PRMT R196, RZ, 0x7610, R196 ;  /* 0x00007610ffc47816 */ /* 0x000fe200000000c4 */
[----:B------:R-:W-:Y:S01]  /*14d0*/  STL [R1+0x8a0], R10 ;  /* 0x0008a00a01007387 */ /* 0x000fe20000100800 */
[----:B0-----:R-:W-:Y:S01]  /*14e0*/  @!P4 IMAD.MOV.U32 R16, RZ, RZ, R13 ;  /* 0x000000ffff10c224 */ /* 0x001fe200078e000d */
[----:B------:R-:W-:Y:S01]  /*14f0*/  PRMT R195, RZ, 0x7610, R195 ;  /* 0x00007610ffc37816 */ /* 0x000fe200000000c3 */
[----:B------:R-:W-:Y:S01]  /*1500*/  @!P4 IMAD.MOV.U32 R17, RZ, RZ, R14 ;  /* 0x000000ffff11c224 */ /* 0x000fe200078e000e */
[----:B------:R-:W-:Y:S01]  /*1510*/  STL [R1+0x8ac], R11 ;  /* 0x0008ac0b01007387 */ /* 0x000fe20000100800 */
[----:B------:R-:W-:Y:S01]  /*1520*/  IMAD.SHL.U32 R0, R74, 0x20, RZ ;  /* 0x000000204a007824 */ /* 0x000fe200078e00ff */
[----:B------:R-:W-:Y:S02]  /*1530*/  PRMT R194, RZ, 0x7610, R194 ;  /* 0x00007610ffc27816 */ /* 0x000fe400000000c2 */
[----:B------:R-:W-:Y:S01]  /*1540*/  PRMT R193, RZ, 0x7610, R193 ;  /* 0x00007610ffc17816 */ /* 0x000fe200000000c1 */
[----:B------:R-:W-:Y:S01]  /*1550*/  STL [R1+0x8a8], R12 ;  /* 0x0008a80c01007387 */ /* 0x000fe20000100800 */
[----:B------:R-:W-:-:S02]  /*1560*/  PRMT R192, RZ, 0x7610, R192 ;  /* 0x00007610ffc07816 */ /* 0x000fc400000000c0 */
[----:B------:R-:W-:Y:S01]  /*1570*/  PRMT R191, RZ, 0x7610, R191 ;  /* 0x00007610ffbf7816 */ /* 0x000fe200000000bf */
[----:B------:R-:W-:Y:S01]  /*1580*/  STL [R1+0x8b4], R13 ;  /* 0x0008b40d01007387 */ /* 0x000fe20000100800 */
[----:B------:R-:W-:Y:S02]  /*1590*/  PRMT R190, RZ, 0x7610, R190 ;  /* 0x00007610ffbe7816 */ /* 0x000fe400000000be */
[----:B------:R-:W-:Y:S01]  /*15a0*/  PRMT R189, RZ, 0x7610, R189 ;  /* 0x00007610ffbd7816 */ /* 0x000fe200000000bd */
[----:B------:R-:W-:Y:S01]  /*15b0*/  STL [R1+0xc4], R21 ;  /* 0x0000c41501007387 */ /* 0x000fe20000100800 */
[----:B------:R-:W-:Y:S02]  /*15c0*/  PRMT R188, RZ, 0x7610, R188 ;  /* 0x00007610ffbc7816 */ /* 0x000fe400000000bc */
[----:B------:R-:W-:Y:S01]  /*15d0*/  PRMT R187, RZ, 0x7610, R187 ;  /* 0x00007610ffbb7816 */ /* 0x000fe200000000bb */
[----:B------:R0:W2:Y:S01]  /*15e0*/  @!P4 LDG.E.U8 R214, desc[UR14][R16.64] ;  /* 0x0000000e10d6c981 */ /* 0x0000a2000c1e1100 */
[----:B------:R-:W-:-:S02]  /*15f0*/  PRMT R186, RZ, 0x7610, R186 ;  /* 0x00007610ffba7816 */ /* 0x000fc400000000ba */
[----:B------:R-:W-:Y:S01]  /*1600*/  PRMT R185, RZ, 0x7610, R185 ;  /* 0x00007610ffb97816 */ /* 0x000fe200000000b9 */
[----:B------:R-:W-:Y:S01]  /*1610*/  STL [R1+0x8b0], R14 ;  /* 0x0008b00e01007387 */ /* 0x000fe20000100800 */
[----:B------:R-:W-:Y:S02]  /*1620*/  PRMT R184, RZ, 0x7610, R184 ;  /* 0x00007610ffb87816 */ /* 0x000fe400000000b8 */
[----:B------:R-:W-:Y:S01]  /*1630*/  PRMT R183, RZ, 0x7610, R183 ;  /* 0x00007610ffb77816 */ /* 0x000fe200000000b7 */
[----:B------:R1:W-:Y:S01]  /*1640*/  STL [R1+0xc0], R23 ;  /* 0x0000c01701007387 */ /* 0x0003e20000100800 */
[----:B------:R-:W-:Y:S01]  /*1650*/  PRMT R182, RZ, 0x7610, R182 ;  /* 0x00007610ffb67816 */ /* 0x000fe200000000b6 */
[----:B0-----:R-:W-:Y:S01]  /*1660*/  @!P3 IMAD.MOV.U32 R16, RZ, RZ, R21 ;  /* 0x000000ffff10b224 */ /* 0x001fe200078e0015 */
[----:B------:R-:W-:Y:S01]  /*1670*/  PRMT R181, RZ, 0x7610, R181 ;  /* 0x00007610ffb57816 */ /* 0x000fe200000000b5 */
[----:B------:R-:W-:Y:S01]  /*1680*/  @!P3 IMAD.MOV.U32 R17, RZ, RZ, R23 ;  /* 0x000000ffff11b224 */ /* 0x000fe200078e0017 */
[----:B------:R-:W-:Y:S01]  /*1690*/  STL [R1+0xcc], R22 ;  /* 0x0000cc1601007387 */ /* 0x000fe20000100800 */
[----:B------:R-:W-:-:S02]  /*16a0*/  PRMT R180, RZ, 0x7610, R180 ;  /* 0x00007610ffb47816 */ /* 0x000fc400000000b4 */
[----:B------:R-:W-:Y:S01]  /*16b0*/  PRMT R179, RZ, 0x7610, R179 ;  /* 0x00007610ffb37816 */ /* 0x000fe200000000b3 */
[----:B------:R0:W2:Y:S01]  /*16c0*/  @!P3 LDG.E.U8 R213, desc[UR14][R16.64] ;  /* 0x0000000e10d5b981 */ /* 0x0000a2000c1e1100 */
[----:B-1----:R-:W-:Y:S01]  /*16d0*/  IMAD.X R23, R19, 0x1, R6, P6 ;  /* 0x0000000113177824 */ /* 0x002fe200030e0606 */
[----:B------:R-:W-:Y:S02]  /*16e0*/  SHF.R.S32.HI R19, RZ, 0x1f, R0 ;  /* 0x0000001fff137819 */ /* 0x000fe40000011400 */
[----:B------:R-:W-:Y:S02]  /*16f0*/  PRMT R178, RZ, 0x7610, R178 ;  /* 0x00007610ffb27816 */ /* 0x000fe400000000b2 */
[----:B------:R-:W-:Y:S02]  /*1700*/  PRMT R177, RZ, 0x7610, R177 ;  /* 0x00007610ffb17816 */ /* 0x000fe400000000b1 */
[----:B------:R-:W-:Y:S02]  /*1710*/  PRMT R176, RZ, 0x7610, R176 ;  /* 0x00007610ffb07816 */ /* 0x000fe400000000b0 */
[----:B------:R-:W-:Y:S01]  /*1720*/  PRMT R175, RZ, 0x7610, R175 ;  /* 0x00007610ffaf7816 */ /* 0x000fe200000000af */
[----:B------:R-:W-:Y:S01]  /*1730*/  VIADD R39, R82, 0xffffffd4 ;  /* 0xffffffd452277836 */ /* 0x000fe20000000000 */
[----:B------:R-:W-:Y:S01]  /*1740*/  IADD3 R21, P6, PT, R0, R3, RZ ;  /* 0x0000000300157210 */ /* 0x000fe20007fde0ff */
[----:B0-----:R-:W-:Y:S01]  /*1750*/  @!P3 IMAD.MOV.U32 R16, RZ, RZ, R22 ;  /* 0x000000ffff10b224 */ /* 0x001fe200078e0016 */
[----:B------:R0:W-:Y:S01]  /*1760*/  STL [R1+0xc8], R23 ;  /* 0x0000c81701007387 */ /* 0x0001e20000100800 */
[----:B------:R-:W-:Y:S01]  /*1770*/  @!P3 IMAD.MOV.U32 R17, RZ, RZ, R23 ;  /* 0x000000ffff11b224 */ /* 0x000fe200078e0017 */
[----:B------:R-:W-:Y:S01]  /*1780*/  PRMT R173, RZ, 0x7610, R173 ;  /* 0x00007610ffad7816 */ /* 0x000fe200000000ad */
[----:B------:R-:W-:Y:S01]  /*1790*/  IMAD R42, R74, 0x13, RZ ;  /* 0x000000134a2a7824 */ /* 0x000fe200078e02ff */
[----:B------:R-:W-:Y:S01]  /*17a0*/  STL [R1+0x144], R21 ;  /* 0x0001441501007387 */ /* 0x000fe20000100800 */
[----:B------:R-:W-:-:S02]  /*17b0*/  PRMT R172, RZ, 0x7610, R172 ;  /* 0x00007610ffac7816 */ /* 0x000fc400000000ac */
[----:B------:R-:W-:Y:S01]  /*17c0*/  PRMT R171, RZ, 0x7610, R171 ;  /* 0x00007610ffab7816 */ /* 0x000fe200000000ab */
[----:B------:R1:W2:Y:S01]  /*17d0*/  @!P3 LDG.E.U8 R211, desc[UR14][R16.64] ;  /* 0x0000000e10d3b981 */ /* 0x0002a2000c1e1100 */
[----:B------:R-:W-:Y:S01]  /*17e0*/  PRMT R170, RZ, 0x7610, R170 ;  /* 0x00007610ffaa7816 */ /* 0x000fe200000000aa */
[----:B0-----:R-:W-:Y:S01]  /*17f0*/  IMAD.X R23, R19, 0x1, R4, P6 ;  /* 0x0000000113177824 */ /* 0x001fe200030e0604 */
[----:B------:R-:W-:Y:S01]  /*1800*/  IADD3 R22, P6, PT, R0, R5, RZ ;  /* 0x0000000500167210 */ /* 0x000fe20007fde0ff */
[----:B------:R-:W-:Y:S01]  /*1810*/  IMAD R0, R74, 0x28, RZ ;  /* 0x000000284a007824 */ /* 0x000fe200078e02ff */
[----:B------:R-:W-:Y:S02]  /*1820*/  PRMT R169, RZ, 0x7610, R169 ;  /* 0x00007610ffa97816 */ /* 0x000fe400000000a9 */
[----:B------:R-:W-:Y:S01]  /*1830*/  PRMT R168, RZ, 0x7610, R168 ;  /* 0x00007610ffa87816 */ /* 0x000fe200000000a8 */
[----:B------:R0:W-:Y:S01]  /*1840*/  STL [R1+0x140], R23 ;  /* 0x0001401701007387 */ /* 0x0001e20000100800 */
[----:B------:R-:W-:Y:S01]  /*1850*/  PRMT R167, RZ, 0x7610, R167 ;  /* 0x00007610ffa77816 */ /* 0x000fe200000000a7 */
[----:B-1----:R-:W-:Y:S01]  /*1860*/  @!P2 IMAD.MOV.U32 R16, RZ, RZ, R21 ;  /* 0x000000ffff10a224 */ /* 0x002fe200078e0015 */
[----:B------:R-:W-:Y:S01]  /*1870*/  PRMT R166, RZ, 0x7610, R166 ;  /* 0x00007610ffa67816 */ /* 0x000fe200000000a6 */
[----:B------:R-:W-:Y:S01]  /*1880*/  @!P2 IMAD.MOV.U32 R17, RZ, RZ, R23 ;  /* 0x000000ffff11a224 */ /* 0x000fe200078e0017 */
[----:B------:R-:W-:Y:S01]  /*1890*/  STL [R1+0x14c], R22 ;  /* 0x00014c1601007387 */ /* 0x000fe20000100800 */
[----:B------:R-:W-:-:S02]  /*18a0*/  PRMT R165, RZ, 0x7610, R165 ;  /* 0x00007610ffa57816 */ /* 0x000fc400000000a5 */
[----:B------:R-:W-:Y:S01]  /*18b0*/  PRMT R164, RZ, 0x7610, R164 ;  /* 0x00007610ffa47816 */ /* 0x000fe200000000a4 */
[----:B------:R1:W2:Y:S01]  /*18c0*/  @!P2 LDG.E.U8 R210, desc[UR14][R16.64] ;  /* 0x0000000e10d2a981 */ /* 0x0002a2000c1e1100 */
[----:B0-----:R-:W-:Y:S01]  /*18d0*/  IMAD.X R23, R19, 0x1, R6, P6 ;  /* 0x0000000113177824 */ /* 0x001fe200030e0606 */
[----:B------:R-:W-:Y:S02]  /*18e0*/  SHF.R.S32.HI R19, RZ, 0x1f, R0 ;  /* 0x0000001fff137819 */ /* 0x000fe40000011400 */
        /* <DEDUP_REMOVED lines=21> */
[----:B------:R-:W-:Y:S01]  /*1a40*/  PRMT R140, RZ, 0x7610, R140 ;  /* 0x00007610ff8c7816 */ /* 0x000fe2000000008c */
[----:B------:R-:W-:Y:S01]  /*1a50*/  VIADD R47, R82, 0xffffffd3 ;  /* 0xffffffd3522f7836 */ /* 0x000fe20000000000 */
[----:B------:R-:W-:Y:S01]  /*1a60*/  IADD3 R21, P6, PT, R0, R3, RZ ;  /* 0x0000000300157210 */ /* 0x000fe20007fde0ff */
[----:B-1----:R-:W-:Y:S01]  /*1a70*/  @!P2 IMAD.MOV.U32 R16, RZ, RZ, R22 ;  /* 0x000000ffff10a224 */ /* 0x002fe200078e0016 */
[----:B------:R0:W-:Y:S01]  /*1a80*/  STL [R1+0x148], R23 ;  /* 0x0001481701007387 */ /* 0x0001e20000100800 */
[----:B------:R-:W-:Y:S01]  /*1a90*/  @!P2 IMAD.MOV.U32 R17, RZ, RZ, R23 ;  /* 0x000000ffff11a224 */ /* 0x000fe200078e0017 */
[----:B------:R-:W-:-:S02]  /*1aa0*/  PRMT R139, RZ, 0x7610, R139 ;  /* 0x00007610ff8b7816 */ /* 0x000fc4000000008b */
[----:B------:R-:W-:Y:S01]  /*1ab0*/  PRMT R138, RZ, 0x7610, R138 ;  /* 0x00007610ff8a7816 */ /* 0x000fe2000000008a */
[----:B------:R-:W-:Y:S01]  /*1ac0*/  STL [R1+0x1c4], R21 ;  /* 0x0001c41501007387 */ /* 0x000fe20000100800 */
[----:B------:R-:W-:Y:S02]  /*1ad0*/  PRMT R137, RZ, 0x7610, R137 ;  /* 0x00007610ff897816 */ /* 0x000fe40000000089 */
[----:B------:R-:W-:Y:S01]  /*1ae0*/  PRMT R136, RZ, 0x7610, R136 ;  /* 0x00007610ff887816 */ /* 0x000fe20000000088 */
[----:B------:R1:W2:Y:S01]  /*1af0*/  @!P2 LDG.E.U8 R174, desc[UR14][R16.64] ;  /* 0x0000000e10aea981 */ /* 0x0002a2000c1e1100 */
[----:B0-----:R-:W-:Y:S01]  /*1b00*/  IMAD.X R23, R19, 0x1, R4, P6 ;  /* 0x0000000113177824 */ /* 0x001fe200030e0604 */
[----:B------:R-:W-:Y:S01]  /*1b10*/  IADD3 R22, P6, PT, R0, R5, RZ ;  /* 0x0000000500167210 */ /* 0x000fe20007fde0ff */
[----:B------:R-:W-:Y:S01]  /*1b20*/  IMAD R0, R74, 0x30, RZ ;  /* 0x000000304a007824 */ /* 0x000fe200078e02ff */
[----:B------:R-:W-:Y:S02]  /*1b30*/  PRMT R135, RZ, 0x7610, R135 ;  /* 0x00007610ff877816 */ /* 0x000fe40000000087 */
[----:B------:R-:W-:Y:S01]  /*1b40*/  PRMT R134, RZ, 0x7610, R134 ;  /* 0x00007610ff867816 */ /* 0x000fe20000000086 */
[----:B------:R0:W-:Y:S01]  /*1b50*/  STL [R1+0x1c0], R23 ;  /* 0x0001c01701007387 */ /* 0x0001e20000100800 */
[----:B------:R-:W-:Y:S01]  /*1b60*/  PRMT R133, RZ, 0x7610, R133 ;  /* 0x00007610ff857816 */ /* 0x000fe20000000085 */
[----:B------:R-:W-:Y:S01]  /*1b70*/  VIADD R50, R82, 0xffffffcb ;  /* 0xffffffcb52327836 */ /* 0x000fe20000000000 */
[----:B------:R-:W-:Y:S01]  /*1b80*/  PRMT R132, RZ, 0x7610, R132 ;  /* 0x00007610ff847816 */ /* 0x000fe20000000084 */
[----:B-1----:R-:W-:Y:S01]  /*1b90*/  @!P0 IMAD.MOV.U32 R16, RZ, RZ, R21 ;  /* 0x000000ffff108224 */ /* 0x002fe200078e0015 */
[----:B------:R-:W-:Y:S01]  /*1ba0*/  PRMT R131, RZ, 0x7610, R131 ;  /* 0x00007610ff837816 */ /* 0x000fe20000000083 */
[----:B------:R-:W-:Y:S01]  /*1bb0*/  @!P0 IMAD.MOV.U32 R17, RZ, RZ, R23 ;  /* 0x000000ffff118224 */ /* 0x000fe200078e0017 */
[----:B------:R-:W-:-:S02]  /*1bc0*/  PRMT R130, RZ, 0x7610, R130 ;  /* 0x00007610ff827816 */ /* 0x000fc40000000082 */
[----:B------:R-:W-:Y:S01]  /*1bd0*/  PRMT R129, RZ, 0x7610, R129 ;  /* 0x00007610ff817816 */ /* 0x000fe20000000081 */
[----:B0-----:R-:W-:Y:S01]  /*1be0*/  IMAD.X R23, R19, 0x1, R6, P6 ;  /* 0x0000000113177824 */ /* 0x001fe200030e0606 */
[----:B------:R-:W-:Y:S01]  /*1bf0*/  SHF.R.S32.HI R19, RZ, 0x1f, R0 ;  /* 0x0000001fff137819 */ /* 0x000fe20000011400 */
[----:B------:R0:W2:Y:S01]  /*1c00*/  @!P0 LDG.E.U8 R222, desc[UR14][R16.64] ;  /* 0x0000000e10de8981 */ /* 0x0000a2000c1e1100 */
[----:B------:R-:W-:Y:S01]  /*1c10*/  IADD3 R21, P6, PT, R0, R3, RZ ;  /* 0x0000000300157210 */ /* 0x000fe20007fde0ff */
[----:B------:R-:W-:Y:S01]  /*1c20*/  VIADD R15, R82, 0xffffffc7 ;  /* 0xffffffc7520f7836 */ /* 0x000fe20000000000 */
        /* <DEDUP_REMOVED lines=9> */
[----:B------:R-:W-:Y:S01]  /*1cc0*/  ISETP.GE.U32.AND P4, PT, R15, 0x7fffff48, PT ;  /* 0x7fffff480f00780c */ /* 0x000fe20003f86070 */
[----:B------:R-:W-:Y:S01]  /*1cd0*/  STL [R1+0x244], R21 ;  /* 0x0002441501007387 */ /* 0x000fe20000100800 */
[----:B------:R-:W-:-:S02]  /*1ce0*/  PRMT R123, RZ, 0x7610, R123 ;  /* 0x00007610ff7b7816 */ /* 0x000fc4000000007b */
[----:B------:R-:W-:Y:S01]  /*1cf0*/  PRMT R122, RZ, 0x7610, R122 ;  /* 0x00007610ff7a7816 */ /* 0x000fe2000000007a */
[----:B-1----:R-:W-:Y:S01]  /*1d00*/  IMAD.X R23, R19, 0x1, R4, P6 ;  /* 0x0000000113177824 */ /* 0x002fe200030e0604 */
[----:B------:R-:W-:Y:S01]  /*1d10*/  IADD3 R22, P6, PT, R0, R5, RZ ;  /* 0x0000000500167210 */ /* 0x000fe20007fde0ff */
[----:B------:R0:W2:Y:S01]  /*1d20*/  @!P0 LDG.E.U8 R225, desc[UR14][R16.64] ;  /* 0x0000000e10e18981 */ /* 0x0000a2000c1e1100 */
[----:B------:R-:W-:Y:S01]  /*1d30*/  IMAD R0, R74, 0x38, RZ ;  /* 0x000000384a007824 */ /* 0x000fe200078e02ff */
[----:B------:R-:W-:Y:S02]  /*1d40*/  PRMT R121, RZ, 0x7610, R121 ;  /* 0x00007610ff797816 */ /* 0x000fe40000000079 */
[----:B------:R-:W-:Y:S01]  /*1d50*/  PRMT R120, RZ, 0x7610, R120 ;  /* 0x00007610ff787816 */ /* 0x000fe20000000078 */
[----:B------:R1:W-:Y:S01]  /*1d60*/  STL [R1+0x240], R23 ;  /* 0x0002401701007387 */ /* 0x0003e20000100800 */
[----:B------:R-:W-:Y:S02]  /*1d70*/  PRMT R119, RZ, 0x7610, R119 ;  /* 0x00007610ff777816 */ /* 0x000fe40000000077 */
[----:B------:R-:W-:-:S02]  /*1d80*/  PRMT R88, RZ, 0x7610, R88 ;  /* 0x00007610ff587816 */ /* 0x000fc40000000058 */
[----:B------:R-:W-:Y:S01]  /*1d90*/  PRMT R87, RZ, 0x7610, R87 ;  /* 0x00007610ff577816 */ /* 0x000fe20000000057 */
[----:B0-----:R-:W-:Y:S01]  /*1da0*/  @!P5 IMAD.MOV.U32 R16, RZ, RZ, R21 ;  /* 0x000000ffff10d224 */ /* 0x001fe200078e0015 */
[----:B------:R-:W-:Y:S01]  /*1db0*/  PRMT R86, RZ, 0x7610, R86 ;  /* 0x00007610ff567816 */ /* 0x000fe20000000056 */
[----:B------:R-:W-:Y:S01]  /*1dc0*/  @!P5 IMAD.MOV.U32 R17, RZ, RZ, R23 ;  /* 0x000000ffff11d224 */ /* 0x000fe200078e0017 */
[----:B------:R-:W-:Y:S01]  /*1dd0*/  PRMT R85, RZ, 0x7610, R85 ;  /* 0x00007610ff557816 */ /* 0x000fe20000000055 */
[----:B-1----:R-:W-:Y:S01]  /*1de0*/  IMAD.X R23, R19, 0x1, R6, P6 ;  /* 0x0000000113177824 */ /* 0x002fe200030e0606 */
[----:B------:R-:W-:Y:S02]  /*1df0*/  SHF.R.S32.HI R19, RZ, 0x1f, R0 ;  /* 0x0000001fff137819 */ /* 0x000fe40000011400 */
[----:B------:R-:W-:Y:S01]  /*1e00*/  PRMT R84, RZ, 0x7610, R84 ;  /* 0x00007610ff547816 */ /* 0x000fe20000000054 */
[----:B------:R0:W2:Y:S01]  /*1e10*/  @!P5 LDG.E.U8 R223, desc[UR14][R16.64] ;  /* 0x0000000e10dfd981 */ /* 0x0000a2000c1e1100 */
[----:B------:R-:W-:-:S02]  /*1e20*/  IADD3 R21, P6, PT, R0, R3, RZ ;  /* 0x0000000300157210 */ /* 0x000fc40007fde0ff */
[----:B------:R-:W-:Y:S01]  /*1e30*/  PRMT R99, RZ, 0x7610, R99 ;  /* 0x00007610ff637816 */ /* 0x000fe20000000063 */
[----:B------:R1:W-:Y:S01]  /*1e40*/  STL [R1+0x24c], R22 ;  /* 0x00024c1601007387 */ /* 0x0003e20000100800 */
[----:B------:R-:W-:Y:S02]  /*1e50*/  PRMT R98, RZ, 0x7610, R98 ;  /* 0x00007610ff627816 */ /* 0x000fe40000000062 */
[----:B------:R-:W-:Y:S02]  /*1e60*/  PRMT R97, RZ, 0x7610, R97 ;  /* 0x00007610ff617816 */ /* 0x000fe40000000061 */
[----:B------:R-:W-:Y:S01]  /*1e70*/  PRMT R96, RZ, 0x7610, R96 ;  /* 0x00007610ff607816 */ /* 0x000fe20000000060 */
[----:B0-----:R-:W-:Y:S01]  /*1e80*/  @!P5 IMAD.MOV.U32 R16, RZ, RZ, R22 ;  /* 0x000000ffff10d224 */ /* 0x001fe200078e0016 */
[----:B------:R-:W-:Y:S01]  /*1e90*/  PRMT R118, RZ, 0x7610, R118 ;  /* 0x00007610ff767816 */ /* 0x000fe20000000076 */
[----:B------:R-:W-:Y:S01]  /*1ea0*/  @!P5 IMAD.MOV.U32 R17, RZ, RZ, R23 ;  /* 0x000000ffff11d224 */ /* 0x000fe200078e0017 */
[----:B------:R-:W-:Y:S01]  /*1eb0*/  PRMT R117, RZ, 0x7610, R117 ;  /* 0x00007610ff757816 */ /* 0x000fe20000000075 */
[----:B-1----:R-:W-:Y:S01]  /*1ec0*/  IMAD.X R22, R19, 0x1, R4, P6 ;  /* 0x0000000113167824 */ /* 0x002fe200030e0604 */
[----:B------:R-:W-:Y:S01]  /*1ed0*/  PRMT R116, RZ, 0x7610, R116 ;  /* 0x00007610ff747816 */ /* 0x000fe20000000074 */
[----:B------:R-:W-:Y:S01]  /*1ee0*/  VIADD R55, R82, 0xffffffd2 ;  /* 0xffffffd252377836 */ /* 0x000fe20000000000 */
[----:B------:R0:W2:Y:S01]  /*1ef0*/  @!P5 LDG.E.U8 R18, desc[UR14][R16.64] ;  /* 0x0000000e1012d981 */ /* 0x0000a2000c1e1100 */
[----:B------:R-:W-:-:S02]  /*1f00*/  PRMT R115, RZ, 0x7610, R115 ;  /* 0x00007610ff737816 */ /* 0x000fc40000000073 */
[----:B------:R-:W-:Y:S02]  /*1f10*/  PRMT R114, RZ, 0x7610, R114 ;  /* 0x00007610ff727816 */ /* 0x000fe40000000072 */
[----:B------:R-:W-:Y:S02]  /*1f20*/  PRMT R113, RZ, 0x7610, R113 ;  /* 0x00007610ff717816 */ /* 0x000fe40000000071 */
[----:B------:R-:W-:Y:S02]  /*1f30*/  PRMT R111, RZ, 0x7610, R111 ;  /* 0x00007610ff6f7816 */ /* 0x000fe4000000006f */
[----:B------:R-:W-:Y:S01]  /*1f40*/  PRMT R110, RZ, 0x7610, R110 ;  /* 0x00007610ff6e7816 */ /* 0x000fe2000000006e */
[----:B0-----:R-:W-:Y:S01]  /*1f50*/  @!P4 IMAD.MOV.U32 R16, RZ, RZ, R21 ;  /* 0x000000ffff10c224 */ /* 0x001fe200078e0015 */
[----:B------:R-:W-:Y:S01]  /*1f60*/  PRMT R108, RZ, 0x7610, R108 ;  /* 0x00007610ff6c7816 */ /* 0x000fe2000000006c */
[----:B------:R-:W-:Y:S01]  /*1f70*/  @!P4 IMAD.MOV.U32 R17, RZ, RZ, R22 ;  /* 0x000000ffff11c224 */ /* 0x000fe200078e0016 */
[----:B------:R-:W-:Y:S01]  /*1f80*/  PRMT R107, RZ, 0x7610, R107 ;  /* 0x00007610ff6b7816 */ /* 0x000fe2000000006b */
[----:B------:R-:W-:Y:S01]  /*1f90*/  VIADD R58, R82, 0xffffffca ;  /* 0xffffffca523a7836 */ /* 0x000fe20000000000 */
[----:B------:R-:W-:-:S02]  /*1fa0*/  PRMT R106, RZ, 0x7610, R106 ;  /* 0x00007610ff6a7816 */ /* 0x000fc4000000006a */
[----:B------:R-:W-:Y:S01]  /*1fb0*/  PRMT R105, RZ, 0x7610, R105 ;  /* 0x00007610ff697816 */ /* 0x000fe20000000069 */
[----:B------:R-:W3:Y:S01]  /*1fc0*/  @!P4 LDG.E.U8 R20, desc[UR14][R16.64] ;  /* 0x0000000e1014c981 */ /* 0x000ee2000c1e1100 */
[C---:B------:R-:W-:Y:S01]  /*1fd0*/  VIADD R15, R82.reuse, 0xffffffbf ;  /* 0xffffffbf520f7836 */ /* 0x040fe20000000000 */
[----:B------:R-:W-:Y:S02]  /*1fe0*/  PRMT R104, RZ, 0x7610, R104 ;  /* 0x00007610ff687816 */ /* 0x000fe40000000068 */
[----:B------:R-:W-:Y:S01]  /*1ff0*/  PRMT R103, RZ, 0x7610, R103 ;  /* 0x00007610ff677816 */ /* 0x000fe20000000067 */
[----:B------:R-:W-:Y:S01]  /*2000*/  STL [R1+0x248], R23 ;  /* 0x0002481701007387 */ /* 0x000fe20000100800 */
[----:B------:R-:W-:Y:S02]  /*2010*/  PRMT R102, RZ, 0x7610, R102 ;  /* 0x00007610ff667816 */ /* 0x000fe40000000066 */
[----:B------:R-:W-:Y:S01]  /*2020*/  PRMT R101, RZ, 0x7610, R101 ;  /* 0x00007610ff657816 */ /* 0x000fe20000000065 */
[----:B------:R-:W-:Y:S01]  /*2030*/  STL [R1+0x2c4], R21 ;  /* 0x0002c41501007387 */ /* 0x000fe20000100800 */
[----:B------:R-:W-:Y:S01]  /*2040*/  ISETP.GE.U32.AND P3, PT, R15, 0x7fffff40, PT ;  /* 0x7fffff400f00780c */ /* 0x000fe20003f66070 */
[----:B------:R-:W-:Y:S01]  /*2050*/  VIADD R15, R82, 0xffffffb7 ;  /* 0xffffffb7520f7836 */ /* 0x000fe20000000000 */
[----:B------:R-:W-:-:S02]  /*2060*/  PRMT R100, RZ, 0x7610, R100 ;  /* 0x00007610ff647816 */ /* 0x000fc40000000064 */
[----:B------:R-:W-:Y:S02]  /*2070*/  PRMT R90, RZ, 0x7610, R90 ;  /* 0x00007610ff5a7816 */ /* 0x000fe4000000005a */
[----:B------:R-:W-:Y:S02]  /*2080*/  PRMT R89, RZ, 0x7610, R89 ;  /* 0x00007610ff597816 */ /* 0x000fe40000000059 */
[----:B------:R-:W-:Y:S02]  /*2090*/  PRMT R78, RZ, 0x7610, R78 ;  /* 0x00007610ff4e7816 */ /* 0x000fe4000000004e */
[----:B------:R-:W-:Y:S01]  /*20a0*/  PRMT R71, RZ, 0x7610, R71 ;  /* 0x00007610ff477816 */ /* 0x000fe20000000047 */
[----:B------:R-:W-:Y:S01]  /*20b0*/  IMAD R66, R74, 0x6d, RZ ;  /* 0x0000006d4a427824 */ /* 0x000fe200078e02ff */
[----:B------:R-:W-:Y:S01]  /*20c0*/  ISETP.GE.U32.AND P2, PT, R15, 0x7fffff38, PT ;  /* 0x7fffff380f00780c */ /* 0x000fe20003f46070 */
[----:B------:R-:W-:Y:S02]  /*20d0*/  VIADD R15, R82, 0xffffffaf ;  /* 0xffffffaf520f7836 */ /* 0x000fe40000000000 */
[----:B------:R-:W-:Y:S01]  /*20e0*/  IMAD R80, R74, 0x75, RZ ;  /* 0x000000754a507824 */ /* 0x000fe200078e02ff */
[----:B------:R-:W-:Y:S01]  /*20f0*/  PRMT R69, RZ, 0x7610, R69 ;  /* 0x00007610ff457816 */ /* 0x000fe20000000045 */
[----:B------:R-:W0:Y:S01]  /*2100*/  LDCU UR16, c[0x0][0x3b0] ;  /* 0x00007600ff1077ac */ /* 0x000e220008000800 */
[----:B------:R-:W-:Y:S01]  /*2110*/  ISETP.GE.U32.AND P0, PT, R15, 0x7fffff30, PT ;  /* 0x7fffff300f00780c */ /* 0x000fe20003f06070 */
[C---:B------:R-:W-:Y:S01]  /*2120*/  VIADD R15, R82.reuse, 0xffffffa7 ;  /* 0xffffffa7520f7836 */ /* 0x040fe20000000000 */
[----:B------:R-:W-:Y:S01]  /*2130*/  PRMT R67, RZ, 0x7610, R67 ;  /* 0x00007610ff437816 */ /* 0x000fe20000000043 */
[----:B------:R-:W1:Y:S03]  /*2140*/  LDCU UR21, c[0x0][0x3b0] ;  /* 0x00007600ff1577ac */ /* 0x000e660008000800 */
[----:B------:R-:W-:Y:S01]  /*2150*/  ISETP.GE.U32.AND P5, PT, R15, 0x7fffff28, PT ;  /* 0x7fffff280f00780c */ /* 0x000fe20003fa6070 */
[----:B------:R-:W-:Y:S01]  /*2160*/  VIADD R15, R82, 0xffffff9f ;  /* 0xffffff9f520f7836 */ /* 0x000fe20000000000 */
[----:B------:R-:W-:Y:S01]  /*2170*/  PRMT R13, RZ, 0x7610, R13 ;  /* 0x00007610ff0d7816 */ /* 0x000fe2000000000d */
[----:B------:R-:W0:Y:S01]  /*2180*/  LDCU UR24, c[0x0][0x3b0] ;  /* 0x00007600ff1877ac */ /* 0x000e220008000800 */
[----:B------:R-:W-:-:S02]  /*2190*/  PRMT R14, RZ, 0x7610, R14 ;  /* 0x00007610ff0e7816 */ /* 0x000fc4000000000e */
[----:B------:R-:W-:Y:S01]  /*21a0*/  PRMT R11, RZ, 0x7610, R11 ;  /* 0x00007610ff0b7816 */ /* 0x000fe2000000000b */
[----:B------:R-:W0:Y:S01]  /*21b0*/  LDCU UR12, c[0x0][0x3b0] ;  /* 0x00007600ff0c77ac */ /* 0x000e220008000800 */
[----:B------:R-:W-:Y:S02]  /*21c0*/  PRMT R12, RZ, 0x7610, R12 ;  /* 0x00007610ff0c7816 */ /* 0x000fe4000000000c */
[----:B------:R-:W-:Y:S01]  /*21d0*/  PRMT R9, RZ, 0x7610, R9 ;  /* 0x00007610ff097816 */ /* 0x000fe20000000009 */
[----:B------:R-:W0:Y:S01]  /*21e0*/  LDCU UR13, c[0x0][0x3b0] ;  /* 0x00007600ff0d77ac */ /* 0x000e220008000800 */
[----:B------:R-:W-:Y:S02]  /*21f0*/  PRMT R10, RZ, 0x7610, R10 ;  /* 0x00007610ff0a7816 */ /* 0x000fe4000000000a */
        /* <DEDUP_REMOVED lines=36> */
[----:B--2---:R2:W-:Y:S04]  /*2440*/  STL [R1+0x4], R18 ;  /* 0x0000041201007387 */ /* 0x0045e80000100800 */
[----:B------:R-:W-:Y:S01]  /*2450*/  STL [R1+0x2c0], R22 ;  /* 0x0002c01601007387 */ /* 0x000fe20000100800 */
[----:B--2---:R-:W-:Y:S01]  /*2460*/  IADD3 R18, P6, PT, R0, R5, RZ ;  /* 0x0000000500127210 */ /* 0x004fe20007fde0ff */
[----:B------:R-:W-:-:S04]  /*2470*/  IMAD.SHL.U32 R0, R74, 0x40, RZ ;  /* 0x000000404a007824 */ /* 0x000fc800078e00ff */
[----:B------:R-:W-:Y:S01]  /*2480*/  STL [R1+0x2cc], R18 ;  /* 0x0002cc1201007387 */ /* 0x000fe20000100800 */
[----:B------:R-:W-:Y:S01]  /*2490*/  IMAD.X R21, R19, 0x1, R6, P6 ;  /* 0x0000000113157824 */ /* 0x000fe200030e0606 */
[----:B------:R-:W-:Y:S02]  /*24a0*/  SHF.R.S32.HI R19, RZ, 0x1f, R0 ;  /* 0x0000001fff137819 */ /* 0x000fe40000011400 */
[----:B---3--:R2:W-:Y:S01]  /*24b0*/  STL [R1], R20 ;  /* 0x0000001401007387 */ /* 0x0085e20000100800 */
[----:B------:R-:W-:Y:S02]  /*24c0*/  @!P4 IMAD.MOV.U32 R16, RZ, RZ, R18 ;  /* 0x000000ffff10c224 */ /* 0x000fe400078e0012 */
[----:B------:R-:W-:Y:S01]  /*24d0*/  @!P4 IMAD.MOV.U32 R17, RZ, RZ, R21 ;  /* 0x000000ffff11c224 */ /* 0x000fe200078e0015 */
[----:B------:R3:W-:Y:S04]  /*24e0*/  STL [R1+0x2c8], R21 ;  /* 0x0002c81501007387 */ /* 0x0007e80000100800 */
[----:B------:R0:W4:Y:S01]  /*24f0*/  @!P4 LDG.E.U8 R251, desc[UR14][R16.64] ;  /* 0x0000000e10fbc981 */ /* 0x000122000c1e1100 */
[----:B--2---:R-:W-:-:S05]  /*2500*/  IADD3 R20, P6, PT, R0, R3, RZ ;  /* 0x0000000300147210 */ /* 0x004fca0007fde0ff */
[C---:B---3--:R-:W-:Y:S01]  /*2510*/  IMAD.X R21, R19.reuse, 0x1, R4, P6 ;  /* 0x0000000113157824 */ /* 0x048fe200030e0604 */
[----:B------:R-:W-:Y:S01]  /*2520*/  IADD3 R18, P6, PT, R0, R5, RZ ;  /* 0x0000000500127210 */ /* 0x000fe20007fde0ff */
[----:B------:R-:W-:Y:S01]  /*2530*/  IMAD R0, R74, 0x48, RZ ;  /* 0x000000484a007824 */ /* 0x000fe200078e02ff */
[----:B------:R-:W-:Y:S01]  /*2540*/  STL [R1+0x444], R20 ;  /* 0x0004441401007387 */ /* 0x000fe20000100800 */
[----:B0-----:R-:W-:Y:S02]  /*2550*/  @!P3 IMAD.MOV.U32 R16, RZ, RZ, R20 ;  /* 0x000000ffff10b224 */ /* 0x001fe400078e0014 */
[----:B------:R-:W-:Y:S01]  /*2560*/  @!P3 IMAD.MOV.U32 R17, RZ, RZ, R21 ;  /* 0x000000ffff11b224 */ /* 0x000fe200078e0015 */
[----:B------:R0:W-:Y:S04]  /*2570*/  STL [R1+0x440], R21 ;  /* 0x0004401501007387 */ /* 0x0001e80000100800 */
[----:B------:R2:W3:Y:S01]  /*2580*/  @!P3 LDG.E.U8 R250, desc[UR14][R16.64] ;  /* 0x0000000e10fab981 */ /* 0x0004e2000c1e1100 */
[----:B0-----:R-:W-:Y:S01]  /*2590*/  IMAD.X R21, R19, 0x1, R6, P6 ;  /* 0x0000000113157824 */ /* 0x001fe200030e0606 */
[----:B------:R-:W-:-:S02]  /*25a0*/  SHF.R.S32.HI R19, RZ, 0x1f, R0 ;  /* 0x0000001fff137819 */ /* 0x000fc40000011400 */
[C---:B------:R-:W-:Y:S01]  /*25b0*/  IADD3 R20, P6, PT, R0.reuse, R3, RZ ;  /* 0x0000000300147210 */ /* 0x040fe20007fde0ff */
[----:B------:R-:W-:Y:S01]  /*25c0*/  STL [R1+0x44c], R18 ;  /* 0x00044c1201007387 */ /* 0x000fe20000100800 */
[----:B--2---:R-:W-:Y:S02]  /*25d0*/  @!P3 IMAD.MOV.U32 R16, RZ, RZ, R18 ;  /* 0x000000ffff10b224 */ /* 0x004fe400078e0012 */
[----:B------:R-:W-:Y:S01]  /*25e0*/  @!P3 IMAD.MOV.U32 R17, RZ, RZ, R21 ;  /* 0x000000ffff11b224 */ /* 0x000fe200078e0015 */
[----:B------:R0:W-:Y:S04]  /*25f0*/  STL [R1+0x448], R21 ;  /* 0x0004481501007387 */ /* 0x0001e80000100800 */
[----:B------:R2:W3:Y:S01]  /*2600*/  @!P3 LDG.E.U8 R248, desc[UR14][R16.64] ;  /* 0x0000000e10f8b981 */ /* 0x0004e2000c1e1100 */
[----:B0-----:R-:W-:Y:S01]  /*2610*/  IMAD.X R21, R19, 0x1, R4, P6 ;  /* 0x0000000113157824 */ /* 0x001fe200030e0604 */
[----:B------:R-:W-:Y:S01]  /*2620*/  IADD3 R18, P6, PT, R0, R5, RZ ;  /* 0x0000000500127210 */ /* 0x000fe20007fde0ff */
[----:B------:R-:W-:Y:S01]  /*2630*/  IMAD R0, R74, 0x50, RZ ;  /* 0x000000504a007824 */ /* 0x000fe200078e02ff */
[----:B------:R-:W-:Y:S01]  /*2640*/  STL [R1+0x4c4], R20 ;  /* 0x0004c41401007387 */ /* 0x000fe20000100800 */
[----:B--2---:R-:W-:-:S02]  /*2650*/  @!P2 IMAD.MOV.U32 R16, RZ, RZ, R20 ;  /* 0x000000ffff10a224 */ /* 0x004fc400078e0014 */
[----:B------:R-:W-:Y:S01]  /*2660*/  @!P2 IMAD.MOV.U32 R17, RZ, RZ, R21 ;  /* 0x000000ffff11a224 */ /* 0x000fe200078e0015 */
[----:B------:R0:W-:Y:S04]  /*2670*/  STL [R1+0x4c0], R21 ;  /* 0x0004c01501007387 */ /* 0x0001e80000100800 */
[----:B------:R2:W3:Y:S01]  /*2680*/  @!P2 LDG.E.U8 R247, desc[UR14][R16.64] ;  /* 0x0000000e10f7a981 */ /* 0x0004e2000c1e1100 */
[----:B0-----:R-:W-:Y:S01]  /*2690*/  IMAD.X R21, R19, 0x1, R6, P6 ;  /* 0x0000000113157824 */ /* 0x001fe200030e0606 */
[----:B------:R-:W-:Y:S02]  /*26a0*/  SHF.R.S32.HI R19, RZ, 0x1f, R0 ;  /* 0x0000001fff137819 */ /* 0x000fe40000011400 */
[----:B------:R-:W-:Y:S01]  /*26b0*/  IADD3 R20, P6, PT, R0, R3, RZ ;  /* 0x0000000300147210 */ /* 0x000fe20007fde0ff */
[----:B------:R-:W-:Y:S01]  /*26c0*/  STL [R1+0x4cc], R18 ;  /* 0x0004cc1201007387 */ /* 0x000fe20000100800 */
[----:B--2---:R-:W-:-:S02]  /*26d0*/  @!P2 IMAD.MOV.U32 R16, RZ, RZ, R18 ;  /* 0x000000ffff10a224 */ /* 0x004fc400078e0012 */
        /* <DEDUP_REMOVED lines=17> */
[----:B------:R0:W-:Y:S01]  /*27f0*/  STL [R1+0x548], R21 ;  /* 0x0005481501007387 */ /* 0x0001e20000100800 */
[----:B------:R-:W-:-:S03]  /*2800*/  ISETP.GE.U32.AND P4, PT, R15, 0x7fffff20, PT ;  /* 0x7fffff200f00780c */ /* 0x000fc60003f86070 */
[----:B------:R2:W3:Y:S01]  /*2810*/  @!P0 LDG.E.U8 R242, desc[UR14][R16.64] ;  /* 0x0000000e10f28981 */ /* 0x0004e2000c1e1100 */
[----:B0-----:R-:W-:Y:S01]  /*2820*/  IMAD.X R21, R19, 0x1, R4, P6 ;  /* 0x0000000113157824 */ /* 0x001fe200030e0604 */
[----:B------:R-:W-:Y:S01]  /*2830*/  IADD3 R18, P6, PT, R0, R5, RZ ;  /* 0x0000000500127210 */ /* 0x000fe20007fde0ff */
[----:B------:R-:W-:Y:S01]  /*2840*/  IMAD R0, R74, 0x60, RZ ;  /* 0x000000604a007824 */ /* 0x000fe200078e02ff */
[----:B------:R-:W-:Y:S01]  /*2850*/  STL [R1+0x5c4], R20 ;  /* 0x0005c41401007387 */ /* 0x000fe20000100800 */
[----:B--2---:R-:W-:Y:S02]  /*2860*/  @!P5 IMAD.MOV.U32 R16, RZ, RZ, R20 ;  /* 0x000000ffff10d224 */ /* 0x004fe400078e0014 */
[----:B------:R-:W-:Y:S01]  /*2870*/  @!P5 IMAD.MOV.U32 R17, RZ, RZ, R21 ;  /* 0x000000ffff11d224 */ /* 0x000fe200078e0015 */
[----:B------:R0:W-:Y:S01]  /*2880*/  STL [R1+0x5c0], R21 ;  /* 0x0005c01501007387 */ /* 0x0001e20000100800 */
[----:B------:R-:W-:-:S03]  /*2890*/  VIADD R15, R82, 0xffffff97 ;  /* 0xffffff97520f7836 */ /* 0x000fc60000000000 */
[----:B------:R2:W3:Y:S01]  /*28a0*/  @!P5 LDG.E.U8 R241, desc[UR14][R16.64] ;  /* 0x0000000e10f1d981 */ /* 0x0004e2000c1e1100 */
[----:B0-----:R-:W-:Y:S01]  /*28b0*/  IMAD.X R21, R19, 0x1, R6, P6 ;  /* 0x0000000113157824 */ /* 0x001fe200030e0606 */
[----:B------:R-:W-:Y:S02]  /*28c0*/  SHF.R.S32.HI R19, RZ, 0x1f, R0 ;  /* 0x0000001fff137819 */ /* 0x000fe40000011400 */
[----:B------:R-:W-:Y:S01]  /*28d0*/  IADD3 R20, P6, PT, R0, R3, RZ ;  /* 0x0000000300147210 */ /* 0x000fe20007fde0ff */
[----:B------:R-:W-:Y:S01]  /*28e0*/  STL [R1+0x5cc], R18 ;  /* 0x0005cc1201007387 */ /* 0x000fe20000100800 */
[----:B--2---:R-:W-:Y:S01]  /*28f0*/  @!P5 IMAD.MOV.U32 R16, RZ, RZ, R18 ;  /* 0x000000ffff10d224 */ /* 0x004fe200078e0012 */
[----:B------:R-:W-:Y:S01]  /*2900*/  ISETP.GE.U32.AND P3, PT, R15, 0x7fffff18, PT ;  /* 0x7fffff180f00780c */ /* 0x000fe20003f66070 */
[----:B------:R-:W-:Y:S01]  /*2910*/  @!P5 IMAD.MOV.U32 R17, RZ, RZ, R21 ;  /* 0x000000ffff11d224 */ /* 0x000fe200078e0015 */
[----:B------:R0:W-:Y:S01]  /*2920*/  STL [R1+0x5c8], R21 ;  /* 0x0005c81501007387 */ /* 0x0001e20000100800 */
[----:B------:R-:W-:-:S03]  /*2930*/  VIADD R15, R82, 0xffffff8f ;  /* 0xffffff8f520f7836 */ /* 0x000fc60000000000 */
[----:B------:R2:W3:Y:S01]  /*2940*/  @!P5 LDG.E.U8 R239, desc[UR14][R16.64] ;  /* 0x0000000e10efd981 */ /* 0x0004e2000c1e1100 */
[----:B0-----:R-:W-:Y:S01]  /*2950*/  IMAD.X R21, R19, 0x1, R4, P6 ;  /* 0x0000000113157824 */ /* 0x001fe200030e0604 */
[----:B------:R-:W-:Y:S01]  /*2960*/  IADD3 R18, P6, PT, R0, R5, RZ ;  /* 0x0000000500127210 */ /* 0x000fe20007fde0ff */
[----:B------:R-:W-:Y:S01]  /*2970*/  IMAD R0, R74, 0x68, RZ ;  /* 0x000000684a007824 */ /* 0x000fe200078e02ff */
[----:B------:R0:W-:Y:S01]  /*2980*/  STL [R1+0x644], R20 ;  /* 0x0006441401007387 */ /* 0x0001e20000100800 */
[----:B--2---:R-:W-:Y:S01]  /*2990*/  @!P4 IMAD.MOV.U32 R16, RZ, RZ, R20 ;  /* 0x000000ffff10c224 */ /* 0x004fe200078e0014 */
[----:B------:R-:W-:Y:S01]  /*29a0*/  ISETP.GE.U32.AND P2, PT, R15, 0x7fffff10, PT ;  /* 0x7fffff100f00780c */ /* 0x000fe20003f46070 */
[----:B------:R-:W-:Y:S01]  /*29b0*/  @!P4 IMAD.MOV.U32 R17, RZ, RZ, R21 ;  /* 0x000000ffff11c224 */ /* 0x000fe200078e0015 */
[----:B------:R2:W-:Y:S01]  /*29c0*/  STL [R1+0x640], R21 ;  /* 0x0006401501007387 */ /* 0x0005e20000100800 */
[----:B------:R-:W-:-:S03]  /*29d0*/  VIADD R15, R82, 0xffffff87 ;  /* 0xffffff87520f7836 */ /* 0x000fc60000000000 */
[----:B------:R1:W3:Y:S01]  /*29e0*/  @!P4 LDG.E.U8 R238, desc[UR14][R16.64] ;  /* 0x0000000e10eec981 */ /* 0x0002e2000c1e1100 */
[----:B0-----:R-:W-:Y:S01]  /*29f0*/  IMAD.X R20, R19, 0x1, R6, P6 ;  /* 0x0000000113147824 */ /* 0x001fe200030e0606 */
[----:B------:R-:W-:Y:S02]  /*2a00*/  SHF.R.S32.HI R19, RZ, 0x1f, R0 ;  /* 0x0000001fff137819 */ /* 0x000fe40000011400 */
[----:B--2---:R-:W-:Y:S01]  /*2a10*/  IADD3 R21, P6, PT, R0, R3, RZ ;  /* 0x0000000300157210 */ /* 0x004fe20007fde0ff */
[----:B------:R0:W-:Y:S01]  /*2a20*/  STL [R1+0x64c], R18 ;  /* 0x00064c1201007387 */ /* 0x0001e20000100800 */
[----:B------:R-:W-:Y:S01]  /*2a30*/  ISETP.GE.U32.AND P0, PT, R15, 0x7fffff08, PT ;  /* 0x7fffff080f00780c */ /* 0x000fe20003f06070 */
[----:B------:R-:W-:Y:S02]  /*2a40*/  VIADD R15, R82, 0xfffffffe ;  /* 0xfffffffe520f7836 */ /* 0x000fe40000000000 */
[----:B-1----:R-:W-:Y:S02]  /*2a50*/  @!P4 IMAD.MOV.U32 R16, RZ, RZ, R18 ;  /* 0x000000ffff10c224 */ /* 0x002fe400078e0012 */
[----:B------:R-:W-:-:S02]  /*2a60*/  @!P4 IMAD.MOV.U32 R17, RZ, RZ, R20 ;  /* 0x000000ffff11c224 */ /* 0x000fc400078e0014 */
[----:B------:R-:W-:Y:S01]  /*2a70*/  IMAD.X R22, R19, 0x1, R4, P6 ;  /* 0x0000000113167824 */ /* 0x000fe200030e0604 */
[----:B0-----:R-:W-:Y:S01]  /*2a80*/  IADD3 R18, P6, PT, R0, R5, RZ ;  /* 0x0000000500127210 */ /* 0x001fe20007fde0ff */
[----:B------:R-:W-:Y:S01]  /*2a90*/  IMAD R0, R74, 0x70, RZ ;  /* 0x000000704a007824 */ /* 0x000fe200078e02ff */
[----:B------:R0:W-:Y:S01]  /*2aa0*/  STL [R1+0x648], R20 ;  /* 0x0006481401007387 */ /* 0x0001e20000100800 */
[----:B------:R-:W-:Y:S01]  /*2ab0*/  ISETP.GE.U32.AND P5, PT, R15, 0x7fffff7f, PT ;  /* 0x7fffff7f0f00780c */ /* 0x000fe20003fa6070 */
[----:B------:R-:W-:Y:S02]  /*2ac0*/  VIADD R15, R82, 0xfffffff6 ;  /* 0xfffffff6520f7836 */ /* 0x000fe40000000000 */
[----:B------:R1:W2:Y:S04]  /*2ad0*/  @!P4 LDG.E.U8 R236, desc[UR14][R16.64] ;  /* 0x0000000e10ecc981 */ /* 0x0002a8000c1e1100 */
[----:B------:R1:W-:Y:S01]  /*2ae0*/  STL [R1+0x6c4], R21 ;  /* 0x0006c41501007387 */ /* 0x0003e20000100800 */
[----:B0-----:R-:W-:Y:S01]  /*2af0*/  IMAD.X R20, R19, 0x1, R6, P6 ;  /* 0x0000000113147824 */ /* 0x001fe200030e0606 */
[----:B------:R-:W-:Y:S01]  /*2b00*/  SHF.R.S32.HI R19, RZ, 0x1f, R0 ;  /* 0x0000001fff137819 */ /* 0x000fe20000011400 */
[----:B-1----:R-:W-:-:S02]  /*2b10*/  @!P3 IMAD.MOV.U32 R16, RZ, RZ, R21 ;  /* 0x000000ffff10b224 */ /* 0x002fc400078e0015 */
[----:B------:R-:W-:Y:S01]  /*2b20*/  @!P3 IMAD.MOV.U32 R17, RZ, RZ, R22 ;  /* 0x000000ffff11b224 */ /* 0x000fe200078e0016 */
[----:B------:R-:W-:Y:S01]  /*2b30*/  IADD3 R21, P6, PT, R0, R3, RZ ;  /* 0x0000000300157210 */ /* 0x000fe20007fde0ff */
[----:B------:R0:W-:Y:S01]  /*2b40*/  STL [R1+0x6c0], R22 ;  /* 0x0006c01601007387 */ /* 0x0001e20000100800 */
[----:B------:R-:W-:Y:S01]  /*2b50*/  ISETP.GE.U32.AND P4, PT, R15, 0x7fffff77, PT ;  /* 0x7fffff770f00780c */ /* 0x000fe20003f86070 */
[----:B------:R-:W-:Y:S02]  /*2b60*/  VIADD R15, R82, 0xffffffee ;  /* 0xffffffee520f7836 */ /* 0x000fe40000000000 */
[----:B------:R-:W-:Y:S04]  /*2b70*/  STL [R1+0x6cc], R18 ;  /* 0x0006cc1201007387 */ /* 0x000fe80000100800 */
[----:B------:R1:W2:Y:S01]  /*2b80*/  @!P3 LDG.E.U8 R235, desc[UR14][R16.64] ;  /* 0x0000000e10ebb981 */ /* 0x0002a2000c1e1100 */
[----:B0-----:R-:W-:-:S03]  /*2b90*/  IMAD.X R22, R19, 0x1, R4, P6 ;  /* 0x0000000113167824 */ /* 0x001fc600030e0604 */
[----:B------:R0:W-:Y:S01]  /*2ba0*/  STL [R1+0x6c8], R20 ;  /* 0x0006c81401007387 */ /* 0x0001e20000100800 */
[----:B-1----:R-:W-:Y:S02]  /*2bb0*/  @!P3 IMAD.MOV.U32 R16, RZ, RZ, R18 ;  /* 0x000000ffff10b224 */ /* 0x002fe400078e0012 */
[----:B------:R-:W-:Y:S01]  /*2bc0*/  @!P3 IMAD.MOV.U32 R17, RZ, RZ, R20 ;  /* 0x000000ffff11b224 */ /* 0x000fe200078e0014 */
[----:B0-----:R-:W-:Y:S01]  /*2bd0*/  IADD3 R20, P6, PT, R0, R5, RZ ;  /* 0x0000000500147210 */ /* 0x001fe20007fde0ff */
[----:B------:R-:W-:Y:S01]  /*2be0*/  IMAD R18, R74, 0x78, RZ ;  /* 0x000000784a127824 */ /* 0x000fe200078e02ff */
[----:B------:R0:W-:Y:S03]  /*2bf0*/  STL [R1+0x744], R21 ;  /* 0x0007441501007387 */ /* 0x0001e60000100800 */
[----:B------:R-:W-:Y:S01]  /*2c00*/  IMAD.X R19, R19, 0x1, R6, P6 ;  /* 0x0000000113137824 */ /* 0x000fe200030e0606 */
[----:B------:R1:W2:Y:S01]  /*2c10*/  @!P3 LDG.E.U8 R233, desc[UR14][R16.64] ;  /* 0x0000000e10e9b981 */ /* 0x0002a2000c1e1100 */
[----:B------:R-:W-:-:S02]  /*2c20*/  ISETP.GE.U32.AND P3, PT, R15, 0x7fffff6f, PT ;  /* 0x7fffff6f0f00780c */ /* 0x000fc40003f66070 */
[----:B------:R-:W-:Y:S01]  /*2c30*/  SHF.R.S32.HI R15, RZ, 0x1f, R18 ;  /* 0x0000001fff0f7819 */ /* 0x000fe20000011412 */
[----:B------:R0:W-:Y:S01]  /*2c40*/  STL [R1+0x740], R22 ;  /* 0x0007401601007387 */ /* 0x0001e20000100800 */
[----:B-1----:R-:W-:Y:S01]  /*2c50*/  @!P2 IMAD.MOV.U32 R16, RZ, RZ, R21 ;  /* 0x000000ffff10a224 */ /* 0x002fe200078e0015 */
[----:B0-----:R-:W-:Y:S01]  /*2c60*/  IADD3 R21, P6, PT, R18, R3, RZ ;  /* 0x0000000312157210 */ /* 0x001fe20007fde0ff */
[----:B------:R-:W-:Y:S01]  /*2c70*/  @!P2 IMAD.MOV.U32 R17, RZ, RZ, R22 ;  /* 0x000000ffff11a224 */ /* 0x000fe200078e0016 */
[----:B------:R0:W-:Y:S03]  /*2c80*/  STL [R1+0x74c], R20 ;  /* 0x00074c1401007387 */ /* 0x0001e60000100800 */
[----:B------:R-:W-:Y:S01]  /*2c90*/  IMAD.X R22, R15, 0x1, R4, P6 ;  /* 0x000000010f167824 */ /* 0x000fe200030e0604 */
[----:B------:R1:W2:Y:S01]  /*2ca0*/  @!P2 LDG.E.U8 R232, desc[UR14][R16.64] ;  /* 0x0000000e10e8a981 */ /* 0x0002a2000c1e1100 */
[----:B------:R-:W-:-:S02]  /*2cb0*/  VIADD R0, R82, 0xffffffe6 ;  /* 0xffffffe652007836 */ /* 0x000fc40000000000 */
[----:B-1----:R-:W-:Y:S01]  /*2cc0*/  @!P2 IMAD.MOV.U32 R16, RZ, RZ, R20 ;  /* 0x000000ffff10a224 */ /* 0x002fe200078e0014 */
[----:B0-----:R-:W-:Y:S01]  /*2cd0*/  IADD3 R20, P6, PT, R18, R5, RZ ;  /* 0x0000000512147210 */ /* 0x001fe20007fde0ff */
[----:B------:R-:W-:Y:S01]  /*2ce0*/  @!P2 IMAD.MOV.U32 R17, RZ, RZ, R19 ;  /* 0x000000ffff11a224 */ /* 0x000fe200078e0013 */
[----:B------:R0:W-:Y:S04]  /*2cf0*/  STL [R1+0x748], R19 ;  /* 0x0007481301007387 */ /* 0x0001e80000100800 */
[----:B------:R1:W2:Y:S01]  /*2d00*/  @!P2 LDG.E.U8 R230, desc[UR14][R16.64] ;  /* 0x0000000e10e6a981 */ /* 0x0002a2000c1e1100 */
[----:B------:R-:W-:-:S03]  /*2d10*/  @!P0 IMAD.MOV.U32 R18, RZ, RZ, R21 ;  /* 0x000000ffff128224 */ /* 0x000fc600078e0015 */
[----:B------:R0:W-:Y:S01]  /*2d20*/  STL [R1+0x7c4], R21 ;  /* 0x0007c41501007387 */ /* 0x0001e20000100800 */
[----:B------:R-:W-:Y:S01]  /*2d30*/  ISETP.GE.U32.AND P2, PT, R0, 0x7fffff67, PT ;  /* 0x7fffff670000780c */ /* 0x000fe20003f46070 */
[----:B-1----:R-:W-:Y:S01]  /*2d40*/  IMAD.X R16, R15, 0x1, R6, P6 ;  /* 0x000000010f107824 */ /* 0x002fe200030e0606 */
[----:B------:R-:W-:Y:S01]  /*2d50*/  IADD3 R15, P6, PT, R3, R74, RZ ;  /* 0x0000004a030f7210 */ /* 0x000fe20007fde0ff */
[----:B------:R-:W-:Y:S01]  /*2d60*/  STL [R1+0x7c0], R22 ;  /* 0x0007c01601007387 */ /* 0x000fe20000100800 */
[----:B0-----:R-:W-:Y:S02]  /*2d70*/  @!P0 IMAD.MOV.U32 R19, RZ, RZ, R22 ;  /* 0x000000ffff138224 */ /* 0x001fe400078e0016 */
[----:B------:R-:W-:Y:S01]  /*2d80*/  @!P0 IMAD.MOV.U32 R21, RZ, RZ, R16 ;  /* 0x000000ffff158224 */ /* 0x000fe200078e0010 */
[----:B------:R-:W-:Y:S01]  /*2d90*/  STL [R1+0x7cc], R20 ;  /* 0x0007cc1401007387 */ /* 0x000fe20000100800 */
[----:B------:R-:W-:-:S03]  /*2da0*/  VIADD R0, R82, 0xffffffde ;  /* 0xffffffde52007836 */ /* 0x000fc60000000000 */
[----:B------:R0:W-:Y:S04]  /*2db0*/  STL [R1+0x7c8], R16 ;  /* 0x0007c81001007387 */ /* 0x0001e80000100800 */
[----:B------:R1:W2:Y:S04]  /*2dc0*/  @!P0 LDG.E.U8 R229, desc[UR14][R18.64] ;  /* 0x0000000e12e58981 */ /* 0x0002a8000c1e1100 */
[----:B------:R4:W2:Y:S01]  /*2dd0*/  @!P0 LDG.E.U8 R227, desc[UR14][R20.64] ;  /* 0x0000000e14e38981 */ /* 0x0008a2000c1e1100 */
[----:B0-----:R-:W-:Y:S01]  /*2de0*/  IMAD.X R16, R25, 0x1, R4, P6 ;  /* 0x0000000119107824 */ /* 0x001fe200030e0604 */
[----:B------:R-:W-:-:S02]  /*2df0*/  IADD3 R17, P6, PT, R5, R74, RZ ;  /* 0x0000004a05117210 */ /* 0x000fc40007fde0ff */
[----:B------:R-:W-:Y:S01]  /*2e00*/  ISETP.GE.U32.AND P0, PT, R0, 0x7fffff5f, PT ;  /* 0x7fffff5f0000780c */ /* 0x000fe20003f06070 */
[----:B------:R-:W-:Y:S02]  /*2e10*/  IMAD R0, R74, 0x9, RZ ;  /* 0x000000094a007824 */ /* 0x000fe400078e02ff */
[----:B-1----:R-:W-:Y:S02]  /*2e20*/  IMAD.X R18, R25, 0x1, R6, P6 ;  /* 0x0000000119127824 */ /* 0x002fe400030e0606 */
[----:B------:R-:W-:Y:S01]  /*2e30*/  @!P5 IMAD.MOV.U32 R22, RZ, RZ, R15 ;  /* 0x000000ffff16d224 */ /* 0x000fe200078e000f */
[----:B------:R-:W-:Y:S01]  /*2e40*/  SHF.R.S32.HI R27, RZ, 0x1f, R0 ;  /* 0x0000001fff1b7819 */ /* 0x000fe20000011400 */
[----:B------:R-:W-:Y:S01]  /*2e50*/  @!P5 IMAD.MOV.U32 R23, RZ, RZ, R16 ;  /* 0x000000ffff17d224 */ /* 0x000fe200078e0010 */
[----:B------:R-:W-:Y:S01]  /*2e60*/  IADD3 R19, P6, PT, R0, R3, RZ ;  /* 0x0000000300137210 */ /* 0x000fe20007fde0ff */
[----:B------:R-:W-:Y:S02]  /*2e70*/  @!P5 IMAD.MOV.U32 R24, RZ, RZ, R17 ;  /* 0x000000ffff18d224 */ /* 0x000fe400078e0011 */
[----:B------:R-:W-:Y:S01]  /*2e80*/  @!P5 IMAD.MOV.U32 R25, RZ, RZ, R18 ;  /* 0x000000ffff19d224 */ /* 0x000fe200078e0012 */
[----:B------:R-:W2:Y:S01]  /*2e90*/  @!P5 LDG.E.U8 R13, desc[UR14][R22.64] ;  /* 0x0000000e160dd981 */ /* 0x000ea2000c1e1100 */
[----:B----4-:R-:W-:-:S02]  /*2ea0*/  VIADD R21, R82, 0xffffffd6 ;  /* 0xffffffd652157836 */ /* 0x010fc40000000000 */
[----:B------:R-:W-:Y:S01]  /*2eb0*/  IMAD.X R20, R27, 0x1, R4, P6 ;  /* 0x000000011b147824 */ /* 0x000fe200030e0604 */
[----:B------:R0:W4:Y:S02]  /*2ec0*/  @!P5 LDG.E.U8 R14, desc[UR14][R24.64] ;  /* 0x0000000e180ed981 */ /* 0x000124000c1e1100 */
[----:B------:R-:W-:Y:S02]  /*2ed0*/  ISETP.GE.U32.AND P5, PT, R21, 0x7fffff57, PT ;  /* 0x7fffff571500780c */ /* 0x000fe40003fa6070 */
[----:B------:R-:W-:Y:S01]  /*2ee0*/  IADD3 R21, P6, PT, R0, R5, RZ ;  /* 0x0000000500157210 */ /* 0x000fe20007fde0ff */
[----:B------:R-:W-:Y:S02]  /*2ef0*/  IMAD R0, R74, 0x11, RZ ;  /* 0x000000114a007824 */ /* 0x000fe400078e02ff */
[----:B0-----:R-:W-:Y:S02]  /*2f00*/  @!P4 IMAD.MOV.U32 R24, RZ, RZ, R19 ;  /* 0x000000ffff18c224 */ /* 0x001fe400078e0013 */
[----:B------:R-:W-:-:S02]  /*2f10*/  @!P4 IMAD.MOV.U32 R25, RZ, RZ, R20 ;  /* 0x000000ffff19c224 */ /* 0x000fc400078e0014 */
[----:B------:R-:W-:Y:S01]  /*2f20*/  IMAD.X R22, R27, 0x1, R6, P6 ;  /* 0x000000011b167824 */ /* 0x000fe200030e0606 */
[----:B------:R-:W-:Y:S02]  /*2f30*/  SHF.R.S32.HI R27, RZ, 0x1f, R0 ;  /* 0x0000001fff1b7819 */ /* 0x000fe40000011400 */
[C---:B------:R-:W-:Y:S01]  /*2f40*/  IADD3 R26, P6, PT, R0.reuse, R3, RZ ;  /* 0x00000003001a7210 */ /* 0x040fe20007fde0ff */
[----:B------:R0:W2:Y:S04]  /*2f50*/  @!P4 LDG.E.U8 R11, desc[UR14][R24.64] ;  /* 0x0000000e180bc981 */ /* 0x0000a8000c1e1100 */
[----:B------:R-:W-:Y:S01]  /*2f60*/  IMAD.X R29, R27, 0x1, R4, P6 ;  /* 0x000000011b1d7824 */ /* 0x000fe200030e0604 */
[----:B------:R-:W-:Y:S01]  /*2f70*/  IADD3 R28, P6, PT, R0, R5, RZ ;  /* 0x00000005001c7210 */ /* 0x000fe20007fde0ff */
[----:B------:R-:W-:-:S02]  /*2f80*/  IMAD R0, R74, 0x19, RZ ;  /* 0x000000194a007824 */ /* 0x000fc400078e02ff */
[----:B0-----:R-:W-:Y:S02]  /*2f90*/  @!P4 IMAD.MOV.U32 R24, RZ, RZ, R21 ;  /* 0x000000ffff18c224 */ /* 0x001fe400078e0015 */
[----:B------:R-:W-:Y:S01]  /*2fa0*/  @!P4 IMAD.MOV.U32 R25, RZ, RZ, R22 ;  /* 0x000000ffff19c224 */ /* 0x000fe200078e0016 */
[----:B------:R-:W-:Y:S04]  /*2fb0*/  STL [R1+0x54], R26 ;  /* 0x0000541a01007387 */ /* 0x000fe80000100800 */
[----:B------:R0:W2:Y:S04]  /*2fc0*/  @!P4 LDG.E.U8 R12, desc[UR14][R24.64] ;  /* 0x0000000e180cc981 */ /* 0x0000a8000c1e1100 */
[----:B------:R1:W-:Y:S01]  /*2fd0*/  STL [R1+0x50], R29 ;  /* 0x0000501d01007387 */ /* 0x0003e20000100800 */
[----:B0-----:R-:W-:-:S02]  /*2fe0*/  @!P3 IMAD.MOV.U32 R24, RZ, RZ, R26 ;  /* 0x000000ffff18b224 */ /* 0x001fc400078e001a */
[----:B------:R-:W-:Y:S02]  /*2ff0*/  @!P3 IMAD.MOV.U32 R25, RZ, RZ, R29 ;  /* 0x000000ffff19b224 */ /* 0x000fe400078e001d */
[----:B-1----:R-:W-:Y:S01]  /*3000*/  IMAD.X R29, R27, 0x1, R6, P6 ;  /* 0x000000011b1d7824 */ /* 0x002fe200030e0606 */
[----:B------:R-:W-:Y:S02]  /*3010*/  SHF.R.S32.HI R27, RZ, 0x1f, R0 ;  /* 0x0000001fff1b7819 */ /* 0x000fe40000011400 */
[----:B------:R-:W-:Y:S01]  /*3020*/  IADD3 R26, P6, PT, R0, R3, RZ ;  /* 0x00000003001a7210 */ /* 0x000fe20007fde0ff */
[----:B------:R0:W2:Y:S04]  /*3030*/  @!P3 LDG.E.U8 R9, desc[UR14][R24.64] ;  /* 0x0000000e1809b981 */ /* 0x0000a8000c1e1100 */
[----:B------:R-:W-:Y:S04]  /*3040*/  STL [R1+0x5c], R28 ;  /* 0x00005c1c01007387 */ /* 0x000fe80000100800 */
[----:B------:R1:W-:Y:S01]  /*3050*/  STL [R1+0x58], R29 ;  /* 0x0000581d01007387 */ /* 0x0003e20000100800 */
[----:B0-----:R-:W-:-:S02]  /*3060*/  @!P3 IMAD.MOV.U32 R24, RZ, RZ, R28 ;  /* 0x000000ffff18b224 */ /* 0x001fc400078e001c */
[----:B------:R-:W-:Y:S01]  /*3070*/  @!P3 IMAD.MOV.U32 R25, RZ, RZ, R29 ;  /* 0x000000ffff19b224 */ /* 0x000fe200078e001d */
[----:B------:R-:W-:Y:S04]  /*3080*/  STL [R1+0xd4], R26 ;  /* 0x0000d41a01007387 */ /* 0x000fe80000100800 */
[----:B------:R0:W2:Y:S01]  /*3090*/  @!P3 LDG.E.U8 R10, desc[UR14][R24.64] ;  /* 0x0000000e180ab981 */ /* 0x0000a2000c1e1100 */
[----:B-1----:R-:W-:Y:S01]  /*30a0*/  IMAD.X R29, R27, 0x1, R4, P6 ;  /* 0x000000011b1d7824 */ /* 0x002fe200030e0604 */
[----:B------:R-:W-:Y:S01]  /*30b0*/  IADD3 R28, P6, PT, R0, R5, RZ ;  /* 0x00000005001c7210 */ /* 0x000fe20007fde0ff */
[----:B------:R-:W-:-:S03]  /*30c0*/  IMAD R0, R74, 0x21, RZ ;  /* 0x000000214a007824 */ /* 0x000fc600078e02ff */
[----:B------:R1:W-:Y:S01]  /*30d0*/  STL [R1+0xd0], R29 ;  /* 0x0000d01d01007387 */ /* 0x0003e20000100800 */
[----:B0-----:R-:W-:Y:S02]  /*30e0*/  @!P2 IMAD.MOV.U32 R24, RZ, RZ, R26 ;  /* 0x000000ffff18a224 */ /* 0x001fe400078e001a */
[----:B------:R-:W-:Y:S02]  /*30f0*/  @!P2 IMAD.MOV.U32 R25, RZ, RZ, R29 ;  /* 0x000000ffff19a224 */ /* 0x000fe400078e001d */
[----:B-1----:R-:W-:Y:S01]  /*3100*/  IMAD.X R29, R27, 0x1, R6, P6 ;  /* 0x000000011b1d7824 */ /* 0x002fe200030e0606 */
[----:B------:R-:W-:Y:S02]  /*3110*/  SHF.R.S32.HI R27, RZ, 0x1f, R0 ;  /* 0x0000001fff1b7819 */ /* 0x000fe40000011400 */
[----:B------:R0:W2:Y:S01]  /*3120*/  @!P2 LDG.E.U8 R7, desc[UR14][R24.64] ;  /* 0x0000000e1807a981 */ /* 0x0000a2000c1e1100 */
[----:B------:R-:W-:-:S03]  /*3130*/  IADD3 R26, P6, PT, R0, R3, RZ ;  /* 0x00000003001a7210 */ /* 0x000fc60007fde0ff */
[----:B------:R-:W-:Y:S04]  /*3140*/  STL [R1+0xdc], R28 ;  /* 0x0000dc1c01007387 */ /* 0x000fe80000100800 */
[----:B------:R1:W-:Y:S01]  /*3150*/  STL [R1+0xd8], R29 ;  /* 0x0000d81d01007387 */ /* 0x0003e20000100800 */
[----:B0-----:R-:W-:Y:S02]  /*3160*/  @!P2 IMAD.MOV.U32 R24, RZ, RZ, R28 ;  /* 0x000000ffff18a224 */ /* 0x001fe400078e001c */
        /* <DEDUP_REMOVED lines=12> */
[----:B------:R-:W-:Y:S01]  /*3230*/  IADD3 R26, P6, PT, R0, R3, RZ ;  /* 0x00000003001a7210 */ /* 0x000fe20007fde0ff */
[----:B------:R-:W-:-:S02]  /*3240*/  VIADD R23, R82, 0xffffffce ;  /* 0xffffffce52177836 */ /* 0x000fc40000000000 */
[----:B------:R-:W-:Y:S04]  /*3250*/  STL [R1+0x15c], R28 ;  /* 0x00015c1c01007387 */ /* 0x000fe80000100800 */
[----:B------:R1:W-:Y:S01]  /*3260*/  STL [R1+0x158], R29 ;  /* 0x0001581d01007387 */ /* 0x0003e20000100800 */
[----:B0-----:R-:W-:Y:S02]  /*3270*/  @!P0 IMAD.MOV.U32 R24, RZ, RZ, R28 ;  /* 0x000000ffff188224 */ /* 0x001fe400078e001c */
[----:B------:R-:W-:Y:S01]  /*3280*/  @!P0 IMAD.MOV.U32 R25, RZ, RZ, R29 ;  /* 0x000000ffff198224 */ /* 0x000fe200078e001d */
[----:B------:R-:W-:Y:S01]  /*3290*/  ISETP.GE.U32.AND P4, PT, R23, 0x7fffff4f, PT ;  /* 0x7fffff4f1700780c */ /* 0x000fe20003f86070 */
[----:B------:R-:W-:Y:S01]  /*32a0*/  STL [R1+0x1d4], R26 ;  /* 0x0001d41a01007387 */ /* 0x000fe20000100800 */
[----:B-1----:R-:W-:Y:S01]  /*32b0*/  IMAD.X R29, R27, 0x1, R4, P6 ;  /* 0x000000011b1d7824 */ /* 0x002fe200030e0604 */
[----:B------:R-:W-:Y:S01]  /*32c0*/  IADD3 R28, P6, PT, R0, R5, RZ ;  /* 0x00000005001c7210 */ /* 0x000fe20007fde0ff */
[----:B------:R-:W-:Y:S01]  /*32d0*/  IMAD R0, R74, 0x31, RZ ;  /* 0x000000314a007824 */ /* 0x000fe200078e02ff */
[----:B------:R0:W2:Y:S04]  /*32e0*/  @!P0 LDG.E.U8 R75, desc[UR14][R24.64] ;  /* 0x0000000e184b8981 */ /* 0x0000a8000c1e1100 */
[----:B------:R1:W-:Y:S01]  /*32f0*/  STL [R1+0x1d0], R29 ;  /* 0x0001d01d01007387 */ /* 0x0003e20000100800 */
[----:B0-----:R-:W-:-:S02]  /*3300*/  @!P5 IMAD.MOV.U32 R24, RZ, RZ, R26 ;  /* 0x000000ffff18d224 */ /* 0x001fc400078e001a */
[----:B------:R-:W-:Y:S02]  /*3310*/  @!P5 IMAD.MOV.U32 R25, RZ, RZ, R29 ;  /* 0x000000ffff19d224 */ /* 0x000fe400078e001d */
[----:B-1----:R-:W-:Y:S01]  /*3320*/  IMAD.X R29, R27, 0x1, R6, P6 ;  /* 0x000000011b1d7824 */ /* 0x002fe200030e0606 */
[----:B------:R-:W-:Y:S02]  /*3330*/  SHF.R.S32.HI R27, RZ, 0x1f, R0 ;  /* 0x0000001fff1b7819 */ /* 0x000fe40000011400 */
[----:B------:R-:W-:Y:S01]  /*3340*/  IADD3 R26, P6, PT, R0, R3, RZ ;  /* 0x00000003001a7210 */ /* 0x000fe20007fde0ff */
[----:B------:R0:W2:Y:S01]  /*3350*/  @!P5 LDG.E.U8 R160, desc[UR14][R24.64] ;  /* 0x0000000e18a0d981 */ /* 0x0000a2000c1e1100 */
[----:B------:R-:W-:-:S03]  /*3360*/  VIADD R23, R82, 0xffffffc6 ;  /* 0xffffffc652177836 */ /* 0x000fc60000000000 */
        /* <DEDUP_REMOVED lines=135> */
[----:B------:R0:W2:Y:S01]  /*3be0*/  @!P3 LDG.E.U8 R219, desc[UR14][R24.64] ;  /* 0x0000000e18dbb981 */ /* 0x0000a2000c1e1100 */
[----:B------:R-:W-:-:S03]  /*3bf0*/  VIADD R23, R82, 0xffffff86 ;  /* 0xffffff8652177836 */ /* 0x000fc60000000000 */
[----:B------:R1:W-:Y:S01]  /*3c00*/  STL [R1+0x6d0], R29 ;  /* 0x0006d01d01007387 */ /* 0x0003e20000100800 */
[----:B0-----:R-:W-:Y:S02]  /*3c10*/  @!P2 IMAD.MOV.U32 R24, RZ, RZ, R26 ;  /* 0x000000ffff18a224 */ /* 0x001fe400078e001a */
[----:B------:R-:W-:Y:S02]  /*3c20*/  @!P2 IMAD.MOV.U32 R25, RZ, RZ, R29 ;  /* 0x000000ffff19a224 */ /* 0x000fe400078e001d */
[----:B-1----:R-:W-:Y:S01]  /*3c30*/  IMAD.X R29, R27, 0x1, R6, P6 ;  /* 0x000000011b1d7824 */ /* 0x002fe200030e0606 */
[----:B------:R-:W-:Y:S02]  /*3c40*/  SHF.R.S32.HI R27, RZ, 0x1f, R0 ;  /* 0x0000001fff1b7819 */ /* 0x000fe40000011400 */
[----:B------:R-:W-:Y:S01]  /*3c50*/  IADD3 R26, P6, PT, R0, R3, RZ ;  /* 0x00000003001a7210 */ /* 0x000fe20007fde0ff */
[----:B------:R0:W2:Y:S01]  /*3c60*/  @!P2 LDG.E.U8 R218, desc[UR14][R24.64] ;  /* 0x0000000e18daa981 */ /* 0x0000a2000c1e1100 */
[----:B------:R-:W-:Y:S01]  /*3c70*/  ISETP.GE.U32.AND P5, PT, R23, 0x7fffff07, PT ;  /* 0x7fffff071700780c */ /* 0x000fe20003fa6070 */
        /* <DEDUP_REMOVED lines=26> */
[----:B-1----:R-:W-:Y:S01]  /*3e20*/  IMAD.X R29, R27, 0x1, R4, P6 ;  /* 0x000000011b1d7824 */ /* 0x002fe200030e0604 */
[----:B------:R-:W-:-:S02]  /*3e30*/  IADD3 R28, P6, PT, R0, R5, RZ ;  /* 0x00000005001c7210 */ /* 0x000fc40007fde0ff */
[----:B------:R0:W2:Y:S01]  /*3e40*/  @!P0 LDG.E.U8 R215, desc[UR14][R24.64] ;  /* 0x0000000e18d78981 */ /* 0x0000a2000c1e1100 */
[----:B------:R-:W-:Y:S02]  /*3e50*/  VIADD R23, R82, 0xffffffe5 ;  /* 0xffffffe552177836 */ /* 0x000fe40000000000 */
[----:B------:R-:W-:Y:S02]  /*3e60*/  IMAD.SHL.U32 R0, R74, 0x2, RZ ;  /* 0x000000024a007824 */ /* 0x000fe400078e00ff */
[----:B------:R-:W-:Y:S02]  /*3e70*/  IMAD.X R27, R27, 0x1, R6, P6 ;  /* 0x000000011b1b7824 */ /* 0x000fe400030e0606 */
[----:B0-----:R-:W-:Y:S02]  /*3e80*/  @!P5 IMAD.MOV.U32 R24, RZ, RZ, R26 ;  /* 0x000000ffff18d224 */ /* 0x001fe400078e001a */
[----:B------:R-:W-:Y:S01]  /*3e90*/  @!P5 IMAD.MOV.U32 R25, RZ, RZ, R29 ;  /* 0x000000ffff19d224 */ /* 0x000fe200078e001d */
[----:B------:R0:W-:Y:S01]  /*3ea0*/  STL [R1+0x7d4], R26 ;  /* 0x0007d41a01007387 */ /* 0x0001e20000100800 */
[----:B------:R-:W-:-:S03]  /*3eb0*/  ISETP.GE.U32.AND P0, PT, R23, 0x7fffff66, PT ;  /* 0x7fffff661700780c */ /* 0x000fc60003f06070 */
[----:B------:R1:W2:Y:S01]  /*3ec0*/  @!P5 LDG.E.U8 R212, desc[UR14][R24.64] ;  /* 0x0000000e18d4d981 */ /* 0x0002a2000c1e1100 */
[----:B------:R-:W-:-:S03]  /*3ed0*/  IADD3 R23, P6, PT, R0, R3, RZ ;  /* 0x0000000300177210 */ /* 0x000fc60007fde0ff */
[----:B------:R3:W-:Y:S01]  /*3ee0*/  STL [R1+0x7d0], R29 ;  /* 0x0007d01d01007387 */ /* 0x0007e20000100800 */
[----:B0-----:R-:W-:Y:S02]  /*3ef0*/  VIADD R26, R82, 0xffffffdd ;  /* 0xffffffdd521a7836 */ /* 0x001fe40000000000 */
[----:B-1----:R-:W-:Y:S02]  /*3f00*/  @!P5 IMAD.MOV.U32 R24, RZ, RZ, R28 ;  /* 0x000000ffff18d224 */ /* 0x002fe400078e001c */
[----:B------:R-:W-:Y:S01]  /*3f10*/  @!P5 IMAD.MOV.U32 R25, RZ, RZ, R27 ;  /* 0x000000ffff19d224 */ /* 0x000fe200078e001b */
[----:B---3--:R-:W-:-:S04]  /*3f20*/  SHF.R.S32.HI R29, RZ, 0x1f, R0 ;  /* 0x0000001fff1d7819 */ /* 0x008fc80000011400 */
[----:B------:R0:W3:Y:S01]  /*3f30*/  @!P5 LDG.E.U8 R209, desc[UR14][R24.64] ;  /* 0x0000000e18d1d981 */ /* 0x0000e2000c1e1100 */
[----:B------:R-:W-:Y:S01]  /*3f40*/  ISETP.GE.U32.AND P5, PT, R26, 0x7fffff5e, PT ;  /* 0x7fffff5e1a00780c */ /* 0x000fe20003fa6070 */
[----:B------:R-:W-:Y:S02]  /*3f50*/  @!P4 IMAD.MOV.U32 R26, RZ, RZ, R23 ;  /* 0x000000ffff1ac224 */ /* 0x000fe400078e0017 */
[----:B------:R-:W-:Y:S01]  /*3f60*/  STL [R1+0x7dc], R28 ;  /* 0x0007dc1c01007387 */ /* 0x000fe20000100800 */
[----:B0-----:R-:W-:-:S03]  /*3f70*/  IMAD.X R24, R29, 0x1, R4, P6 ;  /* 0x000000011d187824 */ /* 0x001fc600030e0604 */
[----:B------:R0:W-:Y:S01]  /*3f80*/  STL [R1+0x7d8], R27 ;  /* 0x0007d81b01007387 */ /* 0x0001e20000100800 */
[----:B------:R-:W-:Y:S01]  /*3f90*/  IADD3 R25, P6, PT, R0, R5, RZ ;  /* 0x0000000500197210 */ /* 0x000fe20007fde0ff */
[----:B------:R-:W-:Y:S02]  /*3fa0*/  IMAD R0, R74, 0xa, RZ ;  /* 0x0000000a4a007824 */ /* 0x000fe400078e02ff */
[----:B0-----:R-:W-:-:S05]  /*3fb0*/  @!P4 IMAD.MOV.U32 R27, RZ, RZ, R24 ;  /* 0x000000ffff1bc224 */ /* 0x001fca00078e0018 */
[----:B------:R0:W2:Y:S01]  /*3fc0*/  @!P4 LDG.E.U8 R208, desc[UR14][R26.64] ;  /* 0x0000000e1ad0c981 */ /* 0x0000a2000c1e1100 */
[----:B------:R-:W-:Y:S01]  /*3fd0*/  @!P4 IMAD.MOV.U32 R28, RZ, RZ, R25 ;  /* 0x000000ffff1cc224 */ /* 0x000fe200078e0019 */
[----:B------:R-:W-:Y:S01]  /*3fe0*/  SHF.R.S32.HI R33, RZ, 0x1f, R0 ;  /* 0x0000001fff217819 */ /* 0x000fe20000011400 */
[----:B0-----:R-:W-:Y:S01]  /*3ff0*/  IMAD.X R26, R29, 0x1, R6, P6 ;  /* 0x000000011d1a7824 */ /* 0x001fe200030e0606 */
[----:B------:R-:W-:-:S03]  /*4000*/  IADD3 R27, P6, PT, R0, R3, RZ ;  /* 0x00000003001b7210 */ /* 0x000fc60007fde0ff */
[----:B------:R-:W-:-:S05]  /*4010*/  @!P4 IMAD.MOV.U32 R29, RZ, RZ, R26 ;  /* 0x000000ffff1dc224 */ /* 0x000fca00078e001a */
[----:B------:R0:W2:Y:S01]  /*4020*/  @!P4 LDG.E.U8 R207, desc[UR14][R28.64] ;  /* 0x0000000e1ccfc981 */ /* 0x0000a2000c1e1100 */
[----:B------:R-:W-:Y:S01]  /*4030*/  ISETP.GE.U32.AND P4, PT, R30, 0x7fffff56, PT ;  /* 0x7fffff561e00780c */ /* 0x000fe20003f86070 */
[----:B------:R-:W-:Y:S02]  /*4040*/  @!P3 IMAD.MOV.U32 R30, RZ, RZ, R27 ;  /* 0x000000ffff1eb224 */ /* 0x000fe400078e001b */
[----:B0-----:R-:W-:Y:S01]  /*4050*/  IMAD.X R28, R33, 0x1, R4, P6 ;  /* 0x00000001211c7824 */ /* 0x001fe200030e0604 */
[----:B------:R-:W-:Y:S01]  /*4060*/  IADD3 R29, P6, PT, R0, R5, RZ ;  /* 0x00000005001d7210 */ /* 0x000fe20007fde0ff */
[----:B------:R-:W-:Y:S02]  /*4070*/  IMAD R0, R74, 0x12, RZ ;  /* 0x000000124a007824 */ /* 0x000fe400078e02ff */
[----:B------:R-:W-:-:S03]  /*4080*/  @!P3 IMAD.MOV.U32 R31, RZ, RZ, R28 ;  /* 0x000000ffff1fb224 */ /* 0x000fc600078e001c */
[----:B------:R-:W-:Y:S02]  /*4090*/  SHF.R.S32.HI R35, RZ, 0x1f, R0 ;  /* 0x0000001fff237819 */ /* 0x000fe40000011400 */
[----:B------:R0:W2:Y:S01]  /*40a0*/  @!P3 LDG.E.U8 R206, desc[UR14][R30.64] ;  /* 0x0000000e1eceb981 */ /* 0x0000a2000c1e1100 */
[----:B------:R-:W-:Y:S02]  /*40b0*/  @!P3 IMAD.MOV.U32 R32, RZ, RZ, R29 ;  /* 0x000000ffff20b224 */ /* 0x000fe400078e001d */
[----:B0-----:R-:W-:Y:S01]  /*40c0*/  IMAD.X R30, R33, 0x1, R6, P6 ;  /* 0x00000001211e7824 */ /* 0x001fe200030e0606 */
[----:B------:R-:W-:-:S03]  /*40d0*/  IADD3 R36, P6, PT, R0, R3, RZ ;  /* 0x0000000300247210 */ /* 0x000fc60007fde0ff */
[----:B------:R-:W-:Y:S02]  /*40e0*/  @!P3 IMAD.MOV.U32 R33, RZ, RZ, R30 ;  /* 0x000000ffff21b224 */ /* 0x000fe400078e001e */
[C---:B------:R-:W-:Y:S01]  /*40f0*/  IMAD.X R38, R35.reuse, 0x1, R4, P6 ;  /* 0x0000000123267824 */ /* 0x040fe200030e0604 */
[----:B------:R-:W-:Y:S01]  /*4100*/  IADD3 R37, P6, PT, R0, R5, RZ ;  /* 0x0000000500257210 */ /* 0x000fe20007fde0ff */
[----:B------:R-:W-:Y:S01]  /*4110*/  IMAD R0, R74, 0x1a, RZ ;  /* 0x0000001a4a007824 */ /* 0x000fe200078e02ff */
[----:B------:R0:W2:Y:S01]  /*4120*/  @!P3 LDG.E.U8 R205, desc[UR14][R32.64] ;  /* 0x0000000e20cdb981 */ /* 0x0000a2000c1e1100 */
[----:B------:R-:W-:Y:S02]  /*4130*/  ISETP.GE.U32.AND P3, PT, R34, 0x7fffff4e, PT ;  /* 0x7fffff4e2200780c */ /* 0x000fe40003f66070 */
[----:B------:R-:W-:Y:S01]  /*4140*/  IMAD.X R34, R35, 0x1, R6, P6 ;  /* 0x0000000123227824 */ /* 0x000fe200030e0606 */
[----:B------:R1:W-:Y:S01]  /*4150*/  STL [R1+0x64], R36 ;  /* 0x0000642401007387 */ /* 0x0003e20000100800 */
[----:B------:R-:W-:Y:S01]  /*4160*/  SHF.R.S32.HI R35, RZ, 0x1f, R0 ;  /* 0x0000001fff237819 */ /* 0x000fe20000011400 */
[----:B0-----:R-:W-:-:S02]  /*4170*/  @!P2 IMAD.MOV.U32 R32, RZ, RZ, R36 ;  /* 0x000000ffff20a224 */ /* 0x001fc400078e0024 */
[----:B------:R-:W-:Y:S01]  /*4180*/  @!P2 IMAD.MOV.U32 R33, RZ, RZ, R38 ;  /* 0x000000ffff21a224 */ /* 0x000fe200078e0026 */
[----:B-1----:R-:W-:Y:S01]  /*4190*/  IADD3 R36, P6, PT, R0, R3, RZ ;  /* 0x0000000300247210 */ /* 0x002fe20007fde0ff */
[----:B------:R-:W-:Y:S04]  /*41a0*/  STL [R1+0x60], R38 ;  /* 0x0000602601007387 */ /* 0x000fe80000100800 */
[----:B------:R0:W2:Y:S04]  /*41b0*/  @!P2 LDG.E.U8 R204, desc[UR14][R32.64] ;  /* 0x0000000e20cca981 */ /* 0x0000a8000c1e1100 */
[----:B------:R1:W-:Y:S04]  /*41c0*/  STL [R1+0x6c], R37 ;  /* 0x00006c2501007387 */ /* 0x0003e80000100800 */
[----:B------:R4:W-:Y:S01]  /*41d0*/  STL [R1+0x68], R34 ;  /* 0x0000682201007387 */ /* 0x0009e20000100800 */
[----:B0-----:R-:W-:-:S02]  /*41e0*/  @!P2 IMAD.MOV.U32 R32, RZ, RZ, R37 ;  /* 0x000000ffff20a224 */ /* 0x001fc400078e0025 */
[----:B------:R-:W-:Y:S02]  /*41f0*/  @!P2 IMAD.MOV.U32 R33, RZ, RZ, R34 ;  /* 0x000000ffff21a224 */ /* 0x000fe400078e0022 */
[----:B-1----:R-:W-:Y:S01]  /*4200*/  IMAD.X R37, R35, 0x1, R4, P6 ;  /* 0x0000000123257824 */ /* 0x002fe200030e0604 */
[----:B------:R-:W-:Y:S01]  /*4210*/  STL [R1+0xe4], R36 ;  /* 0x0000e42401007387 */ /* 0x000fe20000100800 */
[----:B----4-:R-:W-:Y:S01]  /*4220*/  IADD3 R34, P6, PT, R0, R5, RZ ;  /* 0x0000000500227210 */ /* 0x010fe20007fde0ff */
[----:B------:R-:W-:Y:S02]  /*4230*/  IMAD R0, R74, 0x22, RZ ;  /* 0x000000224a007824 */ /* 0x000fe400078e02ff */
[----:B------:R0:W4:Y:S04]  /*4240*/  @!P2 LDG.E.U8 R203, desc[UR14][R32.64] ;  /* 0x0000000e20cba981 */ /* 0x000128000c1e1100 */
        /* <DEDUP_REMOVED lines=29> */
[----:B-1----:R-:W-:Y:S01]  /*4420*/  IMAD.X R37, R35, 0x1, R4, P6 ;  /* 0x0000000123257824 */ /* 0x002fe200030e0604 */
[----:B------:R-:W-:Y:S01]  /*4430*/  IADD3 R34, P6, PT, R0, R5, RZ ;  /* 0x0000000500227210 */ /* 0x000fe20007fde0ff */
[----:B------:R-:W-:Y:S01]  /*4440*/  IMAD R0, R74, 0x32, RZ ;  /* 0x000000324a007824 */ /* 0x000fe200078e02ff */
[----:B------:R0:W2:Y:S01]  /*4450*/  @!P5 LDG.E.U8 R199, desc[UR14][R32.64] ;  /* 0x0000000e20c7d981 */ /* 0x0000a2000c1e1100 */
[----:B------:R-:W-:-:S03]  /*4460*/  VIADD R31, R82, 0xffffffbd ;  /* 0xffffffbd521f7836 */ /* 0x000fc60000000000 */
[----:B------:R1:W-:Y:S04]  /*4470*/  STL [R1+0x1e4], R36 ;  /* 0x0001e42401007387 */ /* 0x0003e80000100800 */
[----:B------:R1:W-:Y:S01]  /*4480*/  STL [R1+0x1e0], R37 ;  /* 0x0001e02501007387 */ /* 0x0003e20000100800 */
[----:B0-----:R-:W-:Y:S02]  /*4490*/  @!P4 IMAD.MOV.U32 R32, RZ, RZ, R36 ;  /* 0x000000ffff20c224 */ /* 0x001fe400078e0024 */
[----:B------:R-:W-:Y:S02]  /*44a0*/  @!P4 IMAD.MOV.U32 R33, RZ, RZ, R37 ;  /* 0x000000ffff21c224 */ /* 0x000fe400078e0025 */
[----:B-1----:R-:W-:Y:S01]  /*44b0*/  IMAD.X R36, R35, 0x1, R6, P6 ;  /* 0x0000000123247824 */ /* 0x002fe200030e0606 */
[----:B------:R-:W-:-:S02]  /*44c0*/  SHF.R.S32.HI R35, RZ, 0x1f, R0 ;  /* 0x0000001fff237819 */ /* 0x000fc40000011400 */
[----:B------:R0:W2:Y:S01]  /*44d0*/  @!P4 LDG.E.U8 R198, desc[UR14][R32.64] ;  /* 0x0000000e20c6c981 */ /* 0x0000a2000c1e1100 */
[----:B------:R-:W-:Y:S02]  /*44e0*/  IADD3 R37, P6, PT, R0, R3, RZ ;  /* 0x0000000300257210 */ /* 0x000fe40007fde0ff */
[----:B------:R-:W-:Y:S01]  /*44f0*/  ISETP.GE.U32.AND P0, PT, R31, 0x7fffff3e, PT ;  /* 0x7fffff3e1f00780c */ /* 0x000fe20003f06070 */
[C---:B------:R-:W-:Y:S01]  /*4500*/  VIADD R31, R82.reuse, 0xffffffb5 ;  /* 0xffffffb5521f7836 */ /* 0x040fe20000000000 */
[----:B------:R1:W-:Y:S01]  /*4510*/  STL [R1+0x1ec], R34 ;  /* 0x0001ec2201007387 */ /* 0x0003e20000100800 */
[----:B------:R-:W-:Y:S02]  /*4520*/  IMAD.X R38, R35, 0x1, R4, P6 ;  /* 0x0000000123267824 */ /* 0x000fe400030e0604 */
[----:B0-----:R-:W-:Y:S02]  /*4530*/  @!P4 IMAD.MOV.U32 R32, RZ, RZ, R34 ;  /* 0x000000ffff20c224 */ /* 0x001fe400078e0022 */
[----:B------:R-:W-:Y:S01]  /*4540*/  @!P4 IMAD.MOV.U32 R33, RZ, RZ, R36 ;  /* 0x000000ffff21c224 */ /* 0x000fe200078e0024 */
[----:B------:R0:W-:Y:S01]  /*4550*/  STL [R1+0x1e8], R36 ;  /* 0x0001e82401007387 */ /* 0x0001e20000100800 */
[----:B------:R-:W-:Y:S01]  /*4560*/  ISETP.GE.U32.AND P5, PT, R31, 0x7fffff36, PT ;  /* 0x7fffff361f00780c */ /* 0x000fe20003fa6070 */
[----:B------:R-:W-:-:S02]  /*4570*/  VIADD R31, R82, 0xffffffad ;  /* 0xffffffad521f7836 */ /* 0x000fc40000000000 */
[----:B------:R0:W2:Y:S01]  /*4580*/  @!P4 LDG.E.U8 R197, desc[UR14][R32.64] ;  /* 0x0000000e20c5c981 */ /* 0x0000a2000c1e1100 */
[----:B-1----:R-:W-:Y:S01]  /*4590*/  IMAD R34, R74, 0x3a, RZ ;  /* 0x0000003a4a227824 */ /* 0x002fe200078e02ff */
[----:B0-----:R-:W-:Y:S01]  /*45a0*/  IADD3 R36, P6, PT, R0, R5, RZ ;  /* 0x0000000500247210 */ /* 0x001fe20007fde0ff */
[----:B------:R-:W-:Y:S02]  /*45b0*/  @!P3 IMAD.MOV.U32 R32, RZ, RZ, R37 ;  /* 0x000000ffff20b224 */ /* 0x000fe400078e0025 */
[----:B------:R-:W-:Y:S02]  /*45c0*/  @!P3 IMAD.MOV.U32 R33, RZ, RZ, R38 ;  /* 0x000000ffff21b224 */ /* 0x000fe400078e0026 */
[----:B------:R-:W-:Y:S01]  /*45d0*/  IMAD.X R35, R35, 0x1, R6, P6 ;  /* 0x0000000123237824 */ /* 0x000fe200030e0606 */
[----:B------:R0:W-:Y:S01]  /*45e0*/  STL [R1+0x264], R37 ;  /* 0x0002642501007387 */ /* 0x0001e20000100800 */
[----:B------:R-:W-:Y:S01]  /*45f0*/  ISETP.GE.U32.AND P4, PT, R31, 0x7fffff2e, PT ;  /* 0x7fffff2e1f00780c */ /* 0x000fe20003f86070 */
[----:B------:R-:W-:Y:S01]  /*4600*/  VIADD R31, R82, 0xffffffa5 ;  /* 0xffffffa5521f7836 */ /* 0x000fe20000000000 */
[----:B------:R-:W-:Y:S01]  /*4610*/  SHF.R.S32.HI R0, RZ, 0x1f, R34 ;  /* 0x0000001fff007819 */ /* 0x000fe20000011422 */
[----:B------:R1:W2:Y:S04]  /*4620*/  @!P3 LDG.E.U8 R196, desc[UR14][R32.64] ;  /* 0x0000000e20c4b981 */ /* 0x0002a8000c1e1100 */
[----:B------:R-:W-:Y:S01]  /*4630*/  STL [R1+0x260], R38 ;  /* 0x0002602601007387 */ /* 0x000fe20000100800 */
[----:B0-----:R-:W-:Y:S01]  /*4640*/  IADD3 R37, P6, PT, R34, R3, RZ ;  /* 0x0000000322257210 */ /* 0x001fe20007fde0ff */
[----:B-1----:R-:W-:-:S02]  /*4650*/  @!P3 IMAD.MOV.U32 R32, RZ, RZ, R36 ;  /* 0x000000ffff20b224 */ /* 0x002fc400078e0024 */
[----:B------:R-:W-:Y:S01]  /*4660*/  @!P3 IMAD.MOV.U32 R33, RZ, RZ, R35 ;  /* 0x000000ffff21b224 */ /* 0x000fe200078e0023 */
[----:B------:R-:W-:Y:S04]  /*4670*/  STL [R1+0x26c], R36 ;  /* 0x00026c2401007387 */ /* 0x000fe80000100800 */
[----:B------:R0:W-:Y:S04]  /*4680*/  STL [R1+0x268], R35 ;  /* 0x0002682301007387 */ /* 0x0001e80000100800 */
[----:B------:R1:W2:Y:S01]  /*4690*/  @!P3 LDG.E.U8 R195, desc[UR14][R32.64] ;  /* 0x0000000e20c3b981 */ /* 0x0002a2000c1e1100 */
[----:B------:R-:W-:Y:S01]  /*46a0*/  ISETP.GE.U32.AND P3, PT, R31, 0x7fffff26, PT ;  /* 0x7fffff261f00780c */ /* 0x000fe20003f66070 */
[----:B------:R-:W-:-:S02]  /*46b0*/  IMAD R31, R74, 0x42, RZ ;  /* 0x000000424a1f7824 */ /* 0x000fc400078e02ff */
[----:B0-----:R-:W-:Y:S01]  /*46c0*/  IMAD.X R35, R0, 0x1, R4, P6 ;  /* 0x0000000100237824 */ /* 0x001fe200030e0604 */
[----:B------:R-:W-:Y:S01]  /*46d0*/  IADD3 R36, P6, PT, R34, R5, RZ ;  /* 0x0000000522247210 */ /* 0x000fe20007fde0ff */
[----:B------:R0:W-:Y:S01]  /*46e0*/  STL [R1+0x2e4], R37 ;  /* 0x0002e42501007387 */ /* 0x0001e20000100800 */
[----:B-1----:R-:W-:Y:S02]  /*46f0*/  @!P2 IMAD.MOV.U32 R32, RZ, RZ, R37 ;  /* 0x000000ffff20a224 */ /* 0x002fe400078e0025 */
[----:B------:R-:W-:Y:S01]  /*4700*/  @!P2 IMAD.MOV.U32 R33, RZ, RZ, R35 ;  /* 0x000000ffff21a224 */ /* 0x000fe200078e0023 */
[----:B------:R1:W-:Y:S04]  /*4710*/  STL [R1+0x2e0], R35 ;  /* 0x0002e02301007387 */ /* 0x0003e80000100800 */
[----:B------:R1:W2:Y:S01]  /*4720*/  @!P2 LDG.E.U8 R194, desc[UR14][R32.64] ;  /* 0x0000000e20c2a981 */ /* 0x0002a2000c1e1100 */
[----:B0-----:R-:W-:Y:S01]  /*4730*/  IMAD.X R37, R0, 0x1, R6, P6 ;  /* 0x0000000100257824 */ /* 0x001fe200030e0606 */
[----:B------:R-:W-:-:S02]  /*4740*/  SHF.R.S32.HI R0, RZ, 0x1f, R31 ;  /* 0x0000001fff007819 */ /* 0x000fc4000001141f */
[----:B-1----:R-:W-:Y:S01]  /*4750*/  IADD3 R35, P6, PT, R31, R3, RZ ;  /* 0x000000031f237210 */ /* 0x002fe20007fde0ff */
[----:B------:R-:W-:Y:S01]  /*4760*/  STL [R1+0x2ec], R36 ;  /* 0x0002ec2401007387 */ /* 0x000fe20000100800 */
[----:B------:R-:W-:-:S03]  /*4770*/  @!P2 IMAD.MOV.U32 R32, RZ, RZ, R36 ;  /* 0x000000ffff20a224 */ /* 0x000fc600078e0024 */
[----:B------:R0:W-:Y:S01]  /*4780*/  STL [R1+0x2e8], R37 ;  /* 0x0002e82501007387 */ /* 0x0001e20000100800 */
[----:B------:R-:W-:-:S03]  /*4790*/  @!P2 IMAD.MOV.U32 R33, RZ, RZ, R37 ;  /* 0x000000ffff21a224 */ /* 0x000fc600078e0025 */
[----:B------:R-:W-:Y:S04]  /*47a0*/  STL [R1+0x464], R35 ;  /* 0x0004642301007387 */ /* 0x000fe80000100800 */
[----:B------:R1:W2:Y:S01]  /*47b0*/  @!P2 LDG.E.U8 R193, desc[UR14][R32.64] ;  /* 0x0000000e20c1a981 */ /* 0x0002a2000c1e1100 */
[----:B0-----:R-:W-:Y:S01]  /*47c0*/  IMAD.X R37, R0, 0x1, R4, P6 ;  /* 0x0000000100257824 */ /* 0x001fe200030e0604 */
[----:B------:R-:W-:Y:S01]  /*47d0*/  IADD3 R36, P6, PT, R31, R5, RZ ;  /* 0x000000051f247210 */ /* 0x000fe20007fde0ff */
[----:B------:R-:W-:-:S03]  /*47e0*/  IMAD R31, R74, 0x4a, RZ ;  /* 0x0000004a4a1f7824 */ /* 0x000fc600078e02ff */
[----:B------:R0:W-:Y:S01]  /*47f0*/  STL [R1+0x460], R37 ;  /* 0x0004602501007387 */ /* 0x0001e20000100800 */
[----:B-1----:R-:W-:Y:S02]  /*4800*/  @!P0 IMAD.MOV.U32 R32, RZ, RZ, R35 ;  /* 0x000000ffff208224 */ /* 0x002fe400078e0023 */
[----:B------:R-:W-:Y:S01]  /*4810*/  @!P0 IMAD.MOV.U32 R33, RZ, RZ, R37 ;  /* 0x000000ffff218224 */ /* 0x000fe200078e0025 */
[----:B------:R-:W-:Y:S01]  /*4820*/  STL [R1+0x46c], R36 ;  /* 0x00046c2401007387 */ /* 0x000fe20000100800 */
[----:B0-----:R-:W-:Y:S01]  /*4830*/  IMAD.X R37, R0, 0x1, R6, P6 ;  /* 0x0000000100257824 */ /* 0x001fe200030e0606 */
[----:B------:R-:W-:Y:S02]  /*4840*/  SHF.R.S32.HI R0, RZ, 0x1f, R31 ;  /* 0x0000001fff007819 */ /* 0x000fe4000001141f */
[----:B------:R0:W2:Y:S01]  /*4850*/  @!P0 LDG.E.U8 R192, desc[UR14][R32.64] ;  /* 0x0000000e20c08981 */ /* 0x0000a2000c1e1100 */
[----:B------:R-:W-:-:S03]  /*4860*/  IADD3 R35, P6, PT, R31, R3, RZ ;  /* 0x000000031f237210 */ /* 0x000fc60007fde0ff */
[----:B------:R1:W-:Y:S01]  /*4870*/  STL [R1+0x468], R37 ;  /* 0x0004682501007387 */ /* 0x0003e20000100800 */
[----:B0-----:R-:W-:Y:S02]  /*4880*/  @!P0 IMAD.MOV.U32 R32, RZ, RZ, R36 ;  /* 0x000000ffff208224 */ /* 0x001fe400078e0024 */
[----:B------:R-:W-:Y:S02]  /*4890*/  @!P0 IMAD.MOV.U32 R33, RZ, RZ, R37 ;  /* 0x000000ffff218224 */ /* 0x000fe400078e0025 */
[----:B-1----:R-:W-:Y:S01]  /*48a0*/  IMAD.X R37, R0, 0x1, R4, P6 ;  /* 0x0000000100257824 */ /* 0x002fe200030e0604 */
[----:B------:R-:W-:Y:S01]  /*48b0*/  IADD3 R36, P6, PT, R31, R5, RZ ;  /* 0x000000051f247210 */ /* 0x000fe20007fde0ff */
[----:B------:R-:W-:Y:S01]  /*48c0*/  IMAD R31, R74, 0x52, RZ ;  /* 0x000000524a1f7824 */ /* 0x000fe200078e02ff */
        /* <DEDUP_REMOVED lines=8> */
[----:B------:R-:W-:Y:S02]  /*4950*/  SHF.R.S32.HI R0, RZ, 0x1f, R31 ;  /* 0x0000001fff007819 */ /* 0x000fe4000001141f */
[----:B------:R-:W-:Y:S02]  /*4960*/  IADD3 R35, P6, PT, R31, R3, RZ ;  /* 0x000000031f237210 */ /* 0x000fe40007fde0ff */
[----:B------:R1:W-:Y:S01]  /*4970*/  STL [R1+0x4e8], R37 ;  /* 0x0004e82501007387 */ /* 0x0003e20000100800 */
[----:B0-----:R-:W-:-:S02]  /*4980*/  @!P5 IMAD.MOV.U32 R32, RZ, RZ, R36 ;  /* 0x000000ffff20d224 */ /* 0x001fc400078e0024 */
        /* <DEDUP_REMOVED lines=9> */
[----:B------:R-:W-:Y:S01]  /*4a20*/  STL [R1+0x56c], R36 ;  /* 0x00056c2401007387 */ /* 0x000fe20000100800 */
[----:B------:R-:W-:-:S03]  /*4a30*/  VIADD R34, R82, 0xffffff9d ;  /* 0xffffff9d52227836 */ /* 0x000fc60000000000 */
[----:B------:R0:W2:Y:S01]  /*4a40*/  @!P4 LDG.E.U8 R188, desc[UR14][R32.64] ;  /* 0x0000000e20bcc981 */ /* 0x0000a2000c1e1100 */
[----:B-1----:R-:W-:Y:S01]  /*4a50*/  IMAD.X R37, R0, 0x1, R6, P6 ;  /* 0x0000000100257824 */ /* 0x002fe200030e0606 */
[----:B------:R-:W-:Y:S02]  /*4a60*/  SHF.R.S32.HI R0, RZ, 0x1f, R31 ;  /* 0x0000001fff007819 */ /* 0x000fe4000001141f */
[C---:B------:R-:W-:Y:S02]  /*4a70*/  IADD3 R35, P6, PT, R31.reuse, R3, RZ ;  /* 0x000000031f237210 */ /* 0x040fe40007fde0ff */
[----:B------:R1:W-:Y:S01]  /*4a80*/  STL [R1+0x568], R37 ;  /* 0x0005682501007387 */ /* 0x0003e20000100800 */
[----:B0-----:R-:W-:Y:S02]  /*4a90*/  @!P4 IMAD.MOV.U32 R32, RZ, RZ, R36 ;  /* 0x000000ffff20c224 */ /* 0x001fe400078e0024 */
[----:B------:R-:W-:Y:S01]  /*4aa0*/  @!P4 IMAD.MOV.U32 R33, RZ, RZ, R37 ;  /* 0x000000ffff21c224 */ /* 0x000fe200078e0025 */
[----:B------:R-:W-:Y:S01]  /*4ab0*/  ISETP.GE.U32.AND P2, PT, R34, 0x7fffff1e, PT ;  /* 0x7fffff1e2200780c */ /* 0x000fe20003f46070 */
        /* <DEDUP_REMOVED lines=23> */
[----:B------:R-:W-:Y:S04]  /*4c30*/  STL [R1+0x664], R35 ;  /* 0x0006642301007387 */ /* 0x000fe80000100800 */
[----:B------:R1:W-:Y:S01]  /*4c40*/  STL [R1+0x660], R37 ;  /* 0x0006602501007387 */ /* 0x0003e20000100800 */
[----:B0-----:R-:W-:Y:S02]  /*4c50*/  @!P2 IMAD.MOV.U32 R32, RZ, RZ, R35 ;  /* 0x000000ffff20a224 */ /* 0x001fe400078e0023 */
[----:B------:R-:W-:Y:S01]  /*4c60*/  @!P2 IMAD.MOV.U32 R33, RZ, RZ, R37 ;  /* 0x000000ffff21a224 */ /* 0x000fe200078e0025 */
[----:B------:R-:W-:Y:S01]  /*4c70*/  STL [R1+0x66c], R36 ;  /* 0x00066c2401007387 */ /* 0x000fe20000100800 */
[----:B------:R-:W-:-:S03]  /*4c80*/  ISETP.GE.U32.AND P5, PT, R34, 0x7fffff0e, PT ;  /* 0x7fffff0e2200780c */ /* 0x000fc60003fa6070 */
[----:B------:R0:W2:Y:S01]  /*4c90*/  @!P2 LDG.E.U8 R184, desc[UR14][R32.64] ;  /* 0x0000000e20b8a981 */ /* 0x0000a2000c1e1100 */
[----:B-1----:R-:W-:Y:S01]  /*4ca0*/  IMAD.X R37, R0, 0x1, R6, P6 ;  /* 0x0000000100257824 */ /* 0x002fe200030e0606 */
[----:B------:R-:W-:Y:S02]  /*4cb0*/  SHF.R.S32.HI R0, RZ, 0x1f, R31 ;  /* 0x0000001fff007819 */ /* 0x000fe4000001141f */
[C---:B------:R-:W-:Y:S01]  /*4cc0*/  IADD3 R35, P6, PT, R31.reuse, R3, RZ ;  /* 0x000000031f237210 */ /* 0x040fe20007fde0ff */
[----:B------:R-:W-:Y:S01]  /*4cd0*/  VIADD R34, R82, 0xffffff85 ;  /* 0xffffff8552227836 */ /* 0x000fe20000000000 */
[----:B------:R1:W-:Y:S01]  /*4ce0*/  STL [R1+0x668], R37 ;  /* 0x0006682501007387 */ /* 0x0003e20000100800 */
[----:B0-----:R-:W-:Y:S02]  /*4cf0*/  @!P2 IMAD.MOV.U32 R32, RZ, RZ, R36 ;  /* 0x000000ffff20a224 */ /* 0x001fe400078e0024 */
[----:B------:R-:W-:Y:S02]  /*4d00*/  @!P2 IMAD.MOV.U32 R33, RZ, RZ, R37 ;  /* 0x000000ffff21a224 */ /* 0x000fe400078e0025 */
[----:B-1----:R-:W-:Y:S01]  /*4d10*/  IMAD.X R37, R0, 0x1, R4, P6 ;  /* 0x0000000100257824 */ /* 0x002fe200030e0604 */
[----:B------:R-:W-:Y:S01]  /*4d20*/  IADD3 R36, P6, PT, R31, R5, RZ ;  /* 0x000000051f247210 */ /* 0x000fe20007fde0ff */
[----:B------:R-:W-:Y:S01]  /*4d30*/  IMAD R31, R74, 0x72, RZ ;  /* 0x000000724a1f7824 */ /* 0x000fe200078e02ff */
[----:B------:R0:W2:Y:S01]  /*4d40*/  @!P2 LDG.E.U8 R183, desc[UR14][R32.64] ;  /* 0x0000000e20b7a981 */ /* 0x0000a2000c1e1100 */
[----:B------:R-:W-:Y:S01]  /*4d50*/  ISETP.GE.U32.AND P4, PT, R34, 0x7fffff06, PT ;  /* 0x7fffff062200780c */ /* 0x000fe20003f86070 */
[----:B------:R-:W-:-:S02]  /*4d60*/  VIADD R34, R82, 0xfffffffc ;  /* 0xfffffffc52227836 */ /* 0x000fc40000000000 */
        /* <DEDUP_REMOVED lines=35> */
[----:B------:R-:W-:-:S02]  /*4fa0*/  IADD3 R36, P6, PT, R31, R5, RZ ;  /* 0x000000051f247210 */ /* 0x000fc40007fde0ff */
[----:B------:R0:W2:Y:S01]  /*4fb0*/  @!P5 LDG.E.U8 R179, desc[UR14][R32.64] ;  /* 0x0000000e20b3d981 */ /* 0x0000a2000c1e1100 */
[----:B------:R-:W-:Y:S01]  /*4fc0*/  ISETP.GE.U32.AND P5, PT, R34, 0x7fffff65, PT ;  /* 0x7fffff652200780c */ /* 0x000fe20003fa6070 */
[----:B------:R-:W-:Y:S02]  /*4fd0*/  IMAD R34, R74, 0x3, RZ ;  /* 0x000000034a227824 */ /* 0x000fe400078e02ff */
[----:B------:R-:W-:Y:S04]  /*4fe0*/  STL [R1+0x7e4], R35 ;  /* 0x0007e42301007387 */ /* 0x000fe80000100800 */
[----:B------:R1:W-:Y:S01]  /*4ff0*/  STL [R1+0x7e0], R37 ;  /* 0x0007e02501007387 */ /* 0x0003e20000100800 */
[----:B0-----:R-:W-:Y:S02]  /*5000*/  @!P4 IMAD.MOV.U32 R32, RZ, RZ, R35 ;  /* 0x000000ffff20c224 */ /* 0x001fe400078e0023 */
[----:B------:R-:W-:-:S05]  /*5010*/  @!P4 IMAD.MOV.U32 R33, RZ, RZ, R37 ;  /* 0x000000ffff21c224 */ /* 0x000fca00078e0025 */
[----:B------:R0:W2:Y:S01]  /*5020*/  @!P4 LDG.E.U8 R178, desc[UR14][R32.64] ;  /* 0x0000000e20b2c981 */ /* 0x0000a2000c1e1100 */
[----:B-1----:R-:W-:Y:S01]  /*5030*/  IMAD.X R37, R0, 0x1, R6, P6 ;  /* 0x0000000100257824 */ /* 0x002fe200030e0606 */
[----:B------:R-:W-:Y:S02]  /*5040*/  SHF.R.S32.HI R0, RZ, 0x1f, R34 ;  /* 0x0000001fff007819 */ /* 0x000fe40000011422 */
[----:B------:R-:W-:Y:S01]  /*5050*/  IADD3 R31, P6, PT, R34, R3, RZ ;  /* 0x00000003221f7210 */ /* 0x000fe20007fde0ff */
[----:B------:R-:W-:Y:S02]  /*5060*/  VIADD R35, R82, 0xffffffdc ;  /* 0xffffffdc52237836 */ /* 0x000fe40000000000 */
[----:B0-----:R-:W-:Y:S02]  /*5070*/  @!P4 IMAD.MOV.U32 R32, RZ, RZ, R36 ;  /* 0x000000ffff20c224 */ /* 0x001fe400078e0024 */
[----:B------:R-:W-:-:S05]  /*5080*/  @!P4 IMAD.MOV.U32 R33, RZ, RZ, R37 ;  /* 0x000000ffff21c224 */ /* 0x000fca00078e0025 */
[----:B------:R0:W2:Y:S01]  /*5090*/  @!P4 LDG.E.U8 R177, desc[UR14][R32.64] ;  /* 0x0000000e20b1c981 */ /* 0x0000a2000c1e1100 */
[----:B------:R-:W-:Y:S01]  /*50a0*/  ISETP.GE.U32.AND P4, PT, R35, 0x7fffff5d, PT ;  /* 0x7fffff5d2300780c */ /* 0x000fe20003f86070 */
[----:B0-----:R-:W-:Y:S01]  /*50b0*/  IMAD.X R32, R0, 0x1, R4, P6 ;  /* 0x0000000100207824 */ /* 0x001fe200030e0604 */
[----:B------:R-:W-:Y:S01]  /*50c0*/  IADD3 R33, P6, PT, R34, R5, RZ ;  /* 0x0000000522217210 */ /* 0x000fe20007fde0ff */
[----:B------:R-:W-:Y:S02]  /*50d0*/  @!P3 IMAD.MOV.U32 R34, RZ, RZ, R31 ;  /* 0x000000ffff22b224 */ /* 0x000fe400078e001f */
[----:B------:R-:W-:Y:S02]  /*50e0*/  @!P3 IMAD.MOV.U32 R35, RZ, RZ, R32 ;  /* 0x000000ffff23b224 */ /* 0x000fe400078e0020 */
[----:B------:R-:W-:-:S03]  /*50f0*/  IMAD R38, R74, 0xb, RZ ;  /* 0x0000000b4a267824 */ /* 0x000fc600078e02ff */
[----:B------:R0:W2:Y:S04]  /*5100*/  @!P3 LDG.E.U8 R176, desc[UR14][R34.64] ;  /* 0x0000000e22b0b981 */ /* 0x0000a8000c1e1100 */
[----:B------:R1:W-:Y:S01]  /*5110*/  STL [R1+0x7ec], R36 ;  /* 0x0007ec2401007387 */ /* 0x0003e20000100800 */
[----:B0-----:R-:W-:-:S03]  /*5120*/  IMAD.X R34, R0, 0x1, R6, P6 ;  /* 0x0000000100227824 */ /* 0x001fc600030e0606 */
[----:B------:R0:W-:Y:S01]  /*5130*/  STL [R1+0x7e8], R37 ;  /* 0x0007e82501007387 */ /* 0x0001e20000100800 */
[----:B------:R-:W-:Y:S01]  /*5140*/  SHF.R.S32.HI R0, RZ, 0x1f, R38 ;  /* 0x0000001fff007819 */ /* 0x000fe20000011426 */
[----:B-1----:R-:W-:Y:S01]  /*5150*/  @!P3 IMAD.MOV.U32 R36, RZ, RZ, R33 ;  /* 0x000000ffff24b224 */ /* 0x002fe200078e0021 */
[----:B------:R-:W-:Y:S01]  /*5160*/  IADD3 R35, P6, PT, R38, R3, RZ ;  /* 0x0000000326237210 */ /* 0x000fe20007fde0ff */
[----:B0-----:R-:W-:-:S05]  /*5170*/  @!P3 IMAD.MOV.U32 R37, RZ, RZ, R34 ;  /* 0x000000ffff25b224 */ /* 0x001fca00078e0022 */
[----:B------:R0:W2:Y:S01]  /*5180*/  @!P3 LDG.E.U8 R175, desc[UR14][R36.64] ;  /* 0x0000000e24afb981 */ /* 0x0000a2000c1e1100 */
[----:B------:R-:W-:Y:S01]  /*5190*/  ISETP.GE.U32.AND P3, PT, R39, 0x7fffff55, PT ;  /* 0x7fffff552700780c */ /* 0x000fe20003f66070 */
[----:B0-----:R-:W-:Y:S01]  /*51a0*/  IMAD.X R36, R0, 0x1, R4, P6 ;  /* 0x0000000100247824 */ /* 0x001fe200030e0604 */
[----:B------:R-:W-:Y:S01]  /*51b0*/  IADD3 R37, P6, PT, R38, R5, RZ ;  /* 0x0000000526257210 */ /* 0x000fe20007fde0ff */
[----:B------:R-:W-:Y:S02]  /*51c0*/  @!P2 IMAD.MOV.U32 R38, RZ, RZ, R35 ;  /* 0x000000ffff26a224 */ /* 0x000fe400078e0023 */
[----:B------:R-:W-:-:S05]  /*51d0*/  @!P2 IMAD.MOV.U32 R39, RZ, RZ, R36 ;  /* 0x000000ffff27a224 */ /* 0x000fca00078e0024 */
[----:B------:R0:W2:Y:S01]  /*51e0*/  @!P2 LDG.E.U8 R173, desc[UR14][R38.64] ;  /* 0x0000000e26ada981 */ /* 0x0000a2000c1e1100 */
[----:B------:R-:W-:Y:S02]  /*51f0*/  @!P2 IMAD.MOV.U32 R40, RZ, RZ, R37 ;  /* 0x000000ffff28a224 */ /* 0x000fe400078e0025 */
[----:B0-----:R-:W-:Y:S01]  /*5200*/  IMAD.X R38, R0, 0x1, R6, P6 ;  /* 0x0000000100267824 */ /* 0x001fe200030e0606 */
[----:B------:R-:W-:Y:S01]  /*5210*/  SHF.R.S32.HI R0, RZ, 0x1f, R42 ;  /* 0x0000001fff007819 */ /* 0x000fe2000001142a */
[----:B------:R-:W-:Y:S01]  /*5220*/  VIADD R39, R82, 0xffffffcc ;  /* 0xffffffcc52277836 */ /* 0x000fe20000000000 */
[----:B------:R-:W-:Y:S01]  /*5230*/  IADD3 R44, P6, PT, R42, R3, RZ ;  /* 0x000000032a2c7210 */ /* 0x000fe20007fde0ff */
[----:B------:R-:W-:-:S04]  /*5240*/  @!P2 IMAD.MOV.U32 R41, RZ, RZ, R38 ;  /* 0x000000ffff29a224 */ /* 0x000fc800078e0026 */
[----:B------:R-:W-:Y:S01]  /*5250*/  IMAD.X R45, R0, 0x1, R4, P6 ;  /* 0x00000001002d7824 */ /* 0x000fe200030e0604 */
[----:B------:R0:W2:Y:S01]  /*5260*/  @!P2 LDG.E.U8 R172, desc[UR14][R40.64] ;  /* 0x0000000e28aca981 */ /* 0x0000a2000c1e1100 */
[----:B------:R-:W-:Y:S01]  /*5270*/  ISETP.GE.U32.AND P2, PT, R39, 0x7fffff4d, PT ;  /* 0x7fffff4d2700780c */ /* 0x000fe20003f46070 */
[----:B------:R-:W-:Y:S01]  /*5280*/  IMAD R39, R74, 0x1b, RZ ;  /* 0x0000001b4a277824 */ /* 0x000fe200078e02ff */
[----:B------:R-:W-:Y:S01]  /*5290*/  IADD3 R43, P6, PT, R42, R5, RZ ;  /* 0x000000052a2b7210 */ /* 0x000fe20007fde0ff */
        /* <DEDUP_REMOVED lines=200> */
[----:B------:R-:W-:-:S02]  /*5f20*/  SHF.R.S32.HI R0, RZ, 0x1f, R39 ;  /* 0x0000001fff007819 */ /* 0x000fc40000011427 */
[----:B------:R0:W2:Y:S01]  /*5f30*/  @!P5 LDG.E.U8 R148, desc[UR14][R40.64] ;  /* 0x0000000e2894d981 */ /* 0x0000a2000c1e1100 */
[C---:B------:R-:W-:Y:S01]  /*5f40*/  IADD3 R44, P6, PT, R39.reuse, R3, RZ ;  /* 0x00000003272c7210 */ /* 0x040fe20007fde0ff */
[----:B------:R-:W-:Y:S02]  /*5f50*/  VIADD R42, R82, 0xfffffffb ;  /* 0xfffffffb522a7836 */ /* 0x000fe40000000000 */
        /* <DEDUP_REMOVED lines=9> */
[----:B------:R1:W-:Y:S04]  /*5ff0*/  STL [R1+0x774], R44 ;  /* 0x0007742c01007387 */ /* 0x0003e80000100800 */
[----:B------:R3:W-:Y:S01]  /*6000*/  STL [R1+0x770], R45 ;  /* 0x0007702d01007387 */ /* 0x0007e20000100800 */
[----:B0-----:R-:W-:Y:S02]  /*6010*/  @!P4 IMAD.MOV.U32 R40, RZ, RZ, R44 ;  /* 0x000000ffff28c224 */ /* 0x001fe400078e002c */
[----:B------:R-:W-:Y:S02]  /*6020*/  @!P4 IMAD.MOV.U32 R41, RZ, RZ, R45 ;  /* 0x000000ffff29c224 */ /* 0x000fe400078e002d */
[----:B-1----:R-:W-:Y:S01]  /*6030*/  IMAD.X R44, R0, 0x1, R6, P6 ;  /* 0x00000001002c7824 */ /* 0x002fe200030e0606 */
[----:B------:R-:W-:-:S02]  /*6040*/  SHF.R.S32.HI R0, RZ, 0x1f, R39 ;  /* 0x0000001fff007819 */ /* 0x000fc40000011427 */
[----:B------:R0:W2:Y:S01]  /*6050*/  @!P4 LDG.E.U8 R146, desc[UR14][R40.64] ;  /* 0x0000000e2892c981 */ /* 0x0000a2000c1e1100 */
[----:B---3--:R-:W-:Y:S02]  /*6060*/  IADD3 R45, P6, PT, R39, R3, RZ ;  /* 0x00000003272d7210 */ /* 0x008fe40007fde0ff */
[----:B------:R-:W-:Y:S01]  /*6070*/  ISETP.GE.U32.AND P0, PT, R42, 0x7fffff74, PT ;  /* 0x7fffff742a00780c */ /* 0x000fe20003f06070 */
[----:B------:R-:W-:Y:S01]  /*6080*/  VIADD R42, R82, 0xffffffeb ;  /* 0xffffffeb522a7836 */ /* 0x000fe20000000000 */
        /* <DEDUP_REMOVED lines=8> */
[----:B-1----:R-:W-:Y:S01]  /*6110*/  IMAD.SHL.U32 R43, R74, 0x4, RZ ;  /* 0x000000044a2b7824 */ /* 0x002fe200078e00ff */
[----:B0-----:R-:W-:Y:S02]  /*6120*/  IADD3 R44, P6, PT, R39, R5, RZ ;  /* 0x00000005272c7210 */ /* 0x001fe40007fde0ff */
[----:B------:R0:W-:Y:S01]  /*6130*/  STL [R1+0x7f4], R45 ;  /* 0x0007f42d01007387 */ /* 0x0001e20000100800 */
[----:B---3--:R-:W-:Y:S02]  /*6140*/  @!P3 IMAD.MOV.U32 R40, RZ, RZ, R45 ;  /* 0x000000ffff28b224 */ /* 0x008fe400078e002d */
[----:B------:R-:W-:Y:S01]  /*6150*/  @!P3 IMAD.MOV.U32 R41, RZ, RZ, R46 ;  /* 0x000000ffff29b224 */ /* 0x000fe200078e002e */
[----:B------:R-:W-:Y:S01]  /*6160*/  ISETP.GE.U32.AND P4, PT, R42, 0x7fffff64, PT ;  /* 0x7fffff642a00780c */ /* 0x000fe20003f86070 */
[----:B0-----:R-:W-:-:S03]  /*6170*/  IMAD.X R45, R0, 0x1, R6, P6 ;  /* 0x00000001002d7824 */ /* 0x001fc600030e0606 */
[----:B------:R0:W3:Y:S01]  /*6180*/  @!P3 LDG.E.U8 R143, desc[UR14][R40.64] ;  /* 0x0000000e288fb981 */ /* 0x0000e2000c1e1100 */
[----:B------:R-:W-:Y:S02]  /*6190*/  SHF.R.S32.HI R42, RZ, 0x1f, R43 ;  /* 0x0000001fff2a7819 */ /* 0x000fe4000001142b */
[----:B------:R-:W-:Y:S01]  /*61a0*/  IADD3 R39, P6, PT, R43, R3, RZ ;  /* 0x000000032b277210 */ /* 0x000fe20007fde0ff */
[----:B------:R-:W-:Y:S02]  /*61b0*/  VIADD R0, R82, 0xffffffdb ;  /* 0xffffffdb52007836 */ /* 0x000fe40000000000 */
[----:B0-----:R-:W-:Y:S02]  /*61c0*/  @!P3 IMAD.MOV.U32 R40, RZ, RZ, R44 ;  /* 0x000000ffff28b224 */ /* 0x001fe400078e002c */
[----:B------:R-:W-:Y:S01]  /*61d0*/  @!P3 IMAD.MOV.U32 R41, RZ, RZ, R45 ;  /* 0x000000ffff29b224 */ /* 0x000fe200078e002d */
[----:B------:R-:W-:Y:S04]  /*61e0*/  STL [R1+0x7f0], R46 ;  /* 0x0007f02e01007387 */ /* 0x000fe80000100800 */
[----:B------:R0:W2:Y:S01]  /*61f0*/  @!P3 LDG.E.U8 R142, desc[UR14][R40.64] ;  /* 0x0000000e288eb981 */ /* 0x0000a2000c1e1100 */
[----:B------:R-:W-:-:S03]  /*6200*/  ISETP.GE.U32.AND P3, PT, R0, 0x7fffff5c, PT ;  /* 0x7fffff5c0000780c */ /* 0x000fc60003f66070 */
[----:B------:R1:W-:Y:S01]  /*6210*/  STL [R1+0x7fc], R44 ;  /* 0x0007fc2c01007387 */ /* 0x0003e20000100800 */
[----:B0-----:R-:W-:Y:S01]  /*6220*/  IMAD.X R40, R42, 0x1, R4, P6 ;  /* 0x000000012a287824 */ /* 0x001fe200030e0604 */
[----:B------:R-:W-:Y:S02]  /*6230*/  IADD3 R41, P6, PT, R43, R5, RZ ;  /* 0x000000052b297210 */ /* 0x000fe40007fde0ff */
[----:B------:R0:W-:Y:S01]  /*6240*/  STL [R1+0x7f8], R45 ;  /* 0x0007f82d01007387 */ /* 0x0001e20000100800 */
[----:B-1----:R-:W-:Y:S02]  /*6250*/  @!P2 IMAD.MOV.U32 R44, RZ, RZ, R39 ;  /* 0x000000ffff2ca224 */ /* 0x002fe400078e0027 */
[----:B------:R-:W-:Y:S02]  /*6260*/  IMAD R0, R74, 0xc, RZ ;  /* 0x0000000c4a007824 */ /* 0x000fe400078e02ff */
[----:B------:R-:W-:Y:S02]  /*6270*/  IMAD.X R42, R42, 0x1, R6, P6 ;  /* 0x000000012a2a7824 */ /* 0x000fe400030e0606 */
[----:B0-----:R-:W-:Y:S01]  /*6280*/  @!P2 IMAD.MOV.U32 R45, RZ, RZ, R40 ;  /* 0x000000ffff2da224 */ /* 0x001fe200078e0028 */
[----:B------:R-:W-:-:S02]  /*6290*/  SHF.R.S32.HI R46, RZ, 0x1f, R0 ;  /* 0x0000001fff2e7819 */ /* 0x000fc40000011400 */
[----:B------:R-:W-:Y:S02]  /*62a0*/  IADD3 R43, P6, PT, R0, R3, RZ ;  /* 0x00000003002b7210 */ /* 0x000fe40007fde0ff */
[----:B------:R0:W2:Y:S02]  /*62b0*/  @!P2 LDG.E.U8 R141, desc[UR14][R44.64] ;  /* 0x0000000e2c8da981 */ /* 0x0000a4000c1e1100 */
[----:B0-----:R-:W-:Y:S02]  /*62c0*/  @!P2 IMAD.MOV.U32 R44, RZ, RZ, R41 ;  /* 0x000000ffff2ca224 */ /* 0x001fe400078e0029 */
[----:B------:R-:W-:-:S05]  /*62d0*/  @!P2 IMAD.MOV.U32 R45, RZ, RZ, R42 ;  /* 0x000000ffff2da224 */ /* 0x000fca00078e002a */
[----:B------:R0:W2:Y:S01]  /*62e0*/  @!P2 LDG.E.U8 R140, desc[UR14][R44.64] ;  /* 0x0000000e2c8ca981 */ /* 0x0000a2000c1e1100 */
[----:B------:R-:W-:Y:S01]  /*62f0*/  ISETP.GE.U32.AND P2, PT, R47, 0x7fffff54, PT ;  /* 0x7fffff542f00780c */ /* 0x000fe20003f46070 */
[----:B------:R-:W-:Y:S02]  /*6300*/  IMAD R47, R74, 0x14, RZ ;  /* 0x000000144a2f7824 */ /* 0x000fe400078e02ff */
[----:B------:R-:W-:Y:S02]  /*6310*/  @!P0 IMAD.MOV.U32 R48, RZ, RZ, R43 ;  /* 0x000000ffff308224 */ /* 0x000fe400078e002b */
[----:B0-----:R-:W-:Y:S01]  /*6320*/  IMAD.X R44, R46, 0x1, R4, P6 ;  /* 0x000000012e2c7824 */ /* 0x001fe200030e0604 */
[----:B------:R-:W-:-:S03]  /*6330*/  IADD3 R45, P6, PT, R0, R5, RZ ;  /* 0x00000005002d7210 */ /* 0x000fc60007fde0ff */
[----:B------:R-:W-:Y:S01]  /*6340*/  @!P0 IMAD.MOV.U32 R49, RZ, RZ, R44 ;  /* 0x000000ffff318224 */ /* 0x000fe200078e002c */
[----:B------:R-:W-:Y:S01]  /*6350*/  SHF.R.S32.HI R0, RZ, 0x1f, R47 ;  /* 0x0000001fff007819 */ /* 0x000fe2000001142f */
[----:B------:R-:W-:Y:S01]  /*6360*/  IMAD.X R46, R46, 0x1, R6, P6 ;  /* 0x000000012e2e7824 */ /* 0x000fe200030e0606 */
[C---:B------:R-:W-:Y:S02]  /*6370*/  IADD3 R52, P6, PT, R47.reuse, R3, RZ ;  /* 0x000000032f347210 */ /* 0x040fe40007fde0ff */
[----:B------:R0:W2:Y:S03]  /*6380*/  @!P0 LDG.E.U8 R139, desc[UR14][R48.64] ;  /* 0x0000000e308b8981 */ /* 0x0000a6000c1e1100 */
        /* <DEDUP_REMOVED lines=364> */
[----:B------:R0:W-:Y:S01]  /*7a50*/  STL [R1+0x414], R60 ;  /* 0x0004143c01007387 */ /* 0x0001e20000100800 */
[----:B------:R-:W-:-:S03]  /*7a60*/  ISETP.GE.U32.AND P3, PT, R58, 0x7fffff3b, PT ;  /* 0x7fffff3b3a00780c */ /* 0x000fc60003f66070 */
[----:B------:R0:W2:Y:S01]  /*7a70*/  @!P5 LDG.E.U8 R103, desc[UR14][R56.64] ;  /* 0x0000000e3867d981 */ /* 0x0000a2000c1e1100 */
[----:B-1----:R-:W-:Y:S01]  /*7a80*/  IMAD.X R61, R0, 0x1, R4, P6 ;  /* 0x00000001003d7824 */ /* 0x002fe200030e0604 */
[----:B------:R-:W-:Y:S01]  /*7a90*/  IADD3 R59, P6, PT, R55, R5, RZ ;  /* 0x00000005373b7210 */ /* 0x000fe20007fde0ff */
[----:B------:R-:W-:Y:S02]  /*7aa0*/  IMAD R55, R74, 0x45, RZ ;  /* 0x000000454a377824 */ /* 0x000fe400078e02ff */
[----:B0-----:R-:W-:Y:S02]  /*7ab0*/  @!P4 IMAD.MOV.U32 R56, RZ, RZ, R60 ;  /* 0x000000ffff38c224 */ /* 0x001fe400078e003c */
[----:B------:R-:W-:Y:S02]  /*7ac0*/  @!P4 IMAD.MOV.U32 R57, RZ, RZ, R61 ;  /* 0x000000ffff39c224 */ /* 0x000fe400078e003d */
[----:B------:R-:W-:Y:S01]  /*7ad0*/  IMAD.X R60, R0, 0x1, R6, P6 ;  /* 0x00000001003c7824 */ /* 0x000fe200030e0606 */
[----:B------:R0:W-:Y:S01]  /*7ae0*/  STL [R1+0x410], R61 ;  /* 0x0004103d01007387 */ /* 0x0001e20000100800 */
[----:B------:R-:W-:-:S03]  /*7af0*/  SHF.R.S32.HI R0, RZ, 0x1f, R55 ;  /* 0x0000001fff007819 */ /* 0x000fc60000011437 */
[----:B------:R1:W2:Y:S01]  /*7b00*/  @!P4 LDG.E.U8 R102, desc[UR14][R56.64] ;  /* 0x0000000e3866c981 */ /* 0x0002a2000c1e1100 */
[----:B------:R-:W-:Y:S01]  /*7b10*/  VIADD R58, R82, 0xffffffb2 ;  /* 0xffffffb2523a7836 */ /* 0x000fe20000000000 */
[----:B0-----:R-:W-:Y:S01]  /*7b20*/  IADD3 R61, P6, PT, R55, R3, RZ ;  /* 0x00000003373d7210 */ /* 0x001fe20007fde0ff */
[----:B-1----:R-:W-:Y:S02]  /*7b30*/  @!P4 IMAD.MOV.U32 R56, RZ, RZ, R59 ;  /* 0x000000ffff38c224 */ /* 0x002fe400078e003b */
[----:B------:R-:W-:Y:S01]  /*7b40*/  @!P4 IMAD.MOV.U32 R57, RZ, RZ, R60 ;  /* 0x000000ffff39c224 */ /* 0x000fe200078e003c */
[----:B------:R0:W-:Y:S01]  /*7b50*/  STL [R1+0x41c], R59 ;  /* 0x00041c3b01007387 */ /* 0x0001e20000100800 */
[----:B------:R-:W-:-:S03]  /*7b60*/  IMAD.X R62, R0, 0x1, R4, P6 ;  /* 0x00000001003e7824 */ /* 0x000fc600030e0604 */
[----:B------:R1:W2:Y:S01]  /*7b70*/  @!P4 LDG.E.U8 R101, desc[UR14][R56.64] ;  /* 0x0000000e3865c981 */ /* 0x0002a2000c1e1100 */
[----:B------:R-:W-:Y:S01]  /*7b80*/  ISETP.GE.U32.AND P2, PT, R58, 0x7fffff33, PT ;  /* 0x7fffff333a00780c */ /* 0x000fe20003f46070 */
[----:B------:R-:W-:Y:S01]  /*7b90*/  VIADD R58, R82, 0xffffffaa ;  /* 0xffffffaa523a7836 */ /* 0x000fe20000000000 */
[----:B0-----:R-:W-:Y:S01]  /*7ba0*/  IADD3 R59, P4, PT, R55, R5, RZ ;  /* 0x00000005373b7210 */ /* 0x001fe20007f9e0ff */
[----:B------:R0:W-:Y:S01]  /*7bb0*/  STL [R1+0x418], R60 ;  /* 0x0004183c01007387 */ /* 0x0001e20000100800 */
[----:B-1----:R-:W-:Y:S02]  /*7bc0*/  @!P3 IMAD.MOV.U32 R56, RZ, RZ, R61 ;  /* 0x000000ffff38b224 */ /* 0x002fe400078e003d */
[----:B------:R-:W-:Y:S01]  /*7bd0*/  @!P3 IMAD.MOV.U32 R57, RZ, RZ, R62 ;  /* 0x000000ffff39b224 */ /* 0x000fe200078e003e */
[----:B------:R-:W-:Y:S01]  /*7be0*/  ISETP.GE.U32.AND P0, PT, R58, 0x7fffff2b, PT ;  /* 0x7fffff2b3a00780c */ /* 0x000fe20003f06070 */
[----:B0-----:R-:W-:-:S03]  /*7bf0*/  IMAD.X R60, R0, 0x1, R6, P4 ;  /* 0x00000001003c7824 */ /* 0x001fc600020e0606 */
[----:B------:R0:W2:Y:S01]  /*7c00*/  @!P3 LDG.E.U8 R100, desc[UR14][R56.64] ;  /* 0x0000000e3864b981 */ /* 0x0000a2000c1e1100 */
[----:B------:R-:W-:Y:S02]  /*7c10*/  VIADD R58, R82, 0xffffffa2 ;  /* 0xffffffa2523a7836 */ /* 0x000fe40000000000 */
[----:B------:R-:W-:Y:S01]  /*7c20*/  IMAD R55, R74, 0x4d, RZ ;  /* 0x0000004d4a377824 */ /* 0x000fe200078e02ff */
[----:B------:R-:W-:Y:S01]  /*7c30*/  STL [R1+0x494], R61 ;  /* 0x0004943d01007387 */ /* 0x000fe20000100800 */
[----:B0-----:R-:W-:Y:S02]  /*7c40*/  @!P3 IMAD.MOV.U32 R56, RZ, RZ, R59 ;  /* 0x000000ffff38b224 */ /* 0x001fe400078e003b */
[----:B------:R-:W-:Y:S01]  /*7c50*/  @!P3 IMAD.MOV.U32 R57, RZ, RZ, R60 ;  /* 0x000000ffff39b224 */ /* 0x000fe200078e003c */
[----:B------:R0:W-:Y:S01]  /*7c60*/  STL [R1+0x49c], R59 ;  /* 0x00049c3b01007387 */ /* 0x0001e20000100800 */
[----:B------:R-:W-:Y:S01]  /*7c70*/  ISETP.GE.U32.AND P5, PT, R58, 0x7fffff23, PT ;  /* 0x7fffff233a00780c */ /* 0x000fe20003fa6070 */
[----:B------:R-:W-:Y:S01]  /*7c80*/  VIADD R58, R82, 0xffffff9a ;  /* 0xffffff9a523a7836 */ /* 0x000fe20000000000 */
[----:B------:R-:W-:Y:S01]  /*7c90*/  SHF.R.S32.HI R0, RZ, 0x1f, R55 ;  /* 0x0000001fff007819 */ /* 0x000fe20000011437 */
[----:B------:R1:W-:Y:S04]  /*7ca0*/  STL [R1+0x490], R62 ;  /* 0x0004903e01007387 */ /* 0x0003e80000100800 */
[----:B------:R3:W2:Y:S01]  /*7cb0*/  @!P3 LDG.E.U8 R90, desc[UR14][R56.64] ;  /* 0x0000000e385ab981 */ /* 0x0006a2000c1e1100 */
[----:B------:R-:W-:-:S02]  /*7cc0*/  IADD3 R64, P3, PT, R55, R5, RZ ;  /* 0x0000000537407210 */ /* 0x000fc40007f7e0ff */
[----:B0-----:R-:W-:Y:S01]  /*7cd0*/  IADD3 R59, P4, PT, R55, R3, RZ ;  /* 0x00000003373b7210 */ /* 0x001fe20007f9e0ff */
[----:B------:R0:W-:Y:S01]  /*7ce0*/  STL [R1+0x498], R60 ;  /* 0x0004983c01007387 */ /* 0x0001e20000100800 */
[----:B------:R-:W-:Y:S01]  /*7cf0*/  ISETP.GE.U32.AND P6, PT, R58, 0x7fffff1b, PT ;  /* 0x7fffff1b3a00780c */ /* 0x000fe20003fc6070 */
[C---:B------:R-:W-:Y:S02]  /*7d00*/  IMAD.X R65, R0.reuse, 0x1, R6, P3 ;  /* 0x0000000100417824 */ /* 0x040fe400018e0606 */
[----:B-1----:R-:W-:Y:S02]  /*7d10*/  IMAD.X R62, R0, 0x1, R4, P4 ;  /* 0x00000001003e7824 */ /* 0x002fe400020e0604 */
[----:B---3--:R-:W-:Y:S02]  /*7d20*/  VIADD R56, R82, 0xffffff92 ;  /* 0xffffff9252387836 */ /* 0x008fe40000000000 */
[----:B0-----:R-:W-:-:S03]  /*7d30*/  IMAD R60, R74, 0x55, RZ ;  /* 0x000000554a3c7824 */ /* 0x001fc600078e02ff */
[----:B------:R-:W-:Y:S01]  /*7d40*/  ISETP.GE.U32.AND P4, PT, R56, 0x7fffff13, PT ;  /* 0x7fffff133800780c */ /* 0x000fe20003f86070 */
[----:B------:R-:W-:Y:S01]  /*7d50*/  IMAD R61, R74, 0x5d, RZ ;  /* 0x0000005d4a3d7824 */ /* 0x000fe200078e02ff */
[----:B------:R-:W-:Y:S02]  /*7d60*/  SHF.R.S32.HI R55, RZ, 0x1f, R60 ;  /* 0x0000001fff377819 */ /* 0x000fe4000001143c */
[----:B------:R-:W-:Y:S01]  /*7d70*/  IADD3 R58, P3, PT, R60, R3, RZ ;  /* 0x000000033c3a7210 */ /* 0x000fe20007f7e0ff */
[----:B------:R-:W-:Y:S02]  /*7d80*/  @!P2 IMAD.MOV.U32 R56, RZ, RZ, R59 ;  /* 0x000000ffff38a224 */ /* 0x000fe400078e003b */
[----:B------:R-:W-:Y:S01]  /*7d90*/  @!P2 IMAD.MOV.U32 R57, RZ, RZ, R62 ;  /* 0x000000ffff39a224 */ /* 0x000fe200078e003e */
[----:B------:R0:W-:Y:S01]  /*7da0*/  STL [R1+0x514], R59 ;  /* 0x0005143b01007387 */ /* 0x0001e20000100800 */
[----:B------:R-:W-:Y:S01]  /*7db0*/  IMAD.X R63, R55, 0x1, R4, P3 ;  /* 0x00000001373f7824 */ /* 0x000fe200018e0604 */
[----:B------:R-:W-:-:S02]  /*7dc0*/  SHF.R.S32.HI R0, RZ, 0x1f, R61 ;  /* 0x0000001fff007819 */ /* 0x000fc4000001143d */
[----:B------:R-:W-:Y:S04]  /*7dd0*/  STL [R1+0x51c], R64 ;  /* 0x00051c4001007387 */ /* 0x000fe80000100800 */
[----:B------:R1:W-:Y:S01]  /*7de0*/  STL [R1+0x510], R62 ;  /* 0x0005103e01007387 */ /* 0x0003e20000100800 */
[----:B0-----:R-:W-:-:S03]  /*7df0*/  IADD3 R59, P3, PT, R61, R3, RZ ;  /* 0x000000033d3b7210 */ /* 0x001fc60007f7e0ff */
[----:B------:R-:W-:Y:S04]  /*7e00*/  STL [R1+0x518], R65 ;  /* 0x0005184101007387 */ /* 0x000fe80000100800 */
[----:B------:R0:W3:Y:S01]  /*7e10*/  @!P2 LDG.E.U8 R89, desc[UR14][R56.64] ;  /* 0x0000000e3859a981 */ /* 0x0000e2000c1e1100 */
[----:B-1----:R-:W-:-:S03]  /*7e20*/  IMAD R62, R74, 0x65, RZ ;  /* 0x000000654a3e7824 */ /* 0x002fc600078e02ff */
[----:B------:R1:W-:Y:S04]  /*7e30*/  STL [R1+0x594], R58 ;  /* 0x0005943a01007387 */ /* 0x0003e80000100800 */
[----:B------:R4:W-:Y:S01]  /*7e40*/  STL [R1+0x590], R63 ;  /* 0x0005903f01007387 */ /* 0x0009e20000100800 */
[----:B0-----:R-:W-:Y:S02]  /*7e50*/  @!P0 IMAD.MOV.U32 R56, RZ, RZ, R58 ;  /* 0x000000ffff388224 */ /* 0x001fe400078e003a */
[----:B------:R-:W-:Y:S01]  /*7e60*/  @!P0 IMAD.MOV.U32 R57, RZ, RZ, R63 ;  /* 0x000000ffff398224 */ /* 0x000fe200078e003f */
[----:B-1----:R-:W-:-:S04]  /*7e70*/  SHF.R.S32.HI R58, RZ, 0x1f, R62 ;  /* 0x0000001fff3a7819 */ /* 0x002fc8000001143e */
[----:B------:R0:W2:Y:S01]  /*7e80*/  @!P0 LDG.E.U8 R78, desc[UR14][R56.64] ;  /* 0x0000000e384e8981 */ /* 0x0000a2000c1e1100 */
[----:B----4-:R-:W-:Y:S01]  /*7e90*/  IMAD.X R63, R0, 0x1, R4, P3 ;  /* 0x00000001003f7824 */ /* 0x010fe200018e0604 */
[----:B------:R-:W-:Y:S02]  /*7ea0*/  IADD3 R68, P3, PT, R62, R3, RZ ;  /* 0x000000033e447210 */ /* 0x000fe40007f7e0ff */
[----:B------:R1:W-:Y:S01]  /*7eb0*/  STL [R1+0x614], R59 ;  /* 0x0006143b01007387 */ /* 0x0003e20000100800 */
[----:B0-----:R-:W-:Y:S02]  /*7ec0*/  @!P5 IMAD.MOV.U32 R56, RZ, RZ, R59 ;  /* 0x000000ffff38d224 */ /* 0x001fe400078e003b */
[----:B------:R-:W-:Y:S01]  /*7ed0*/  @!P5 IMAD.MOV.U32 R57, RZ, RZ, R63 ;  /* 0x000000ffff39d224 */ /* 0x000fe200078e003f */
[----:B-1----:R-:W-:-:S04]  /*7ee0*/  SHF.R.S32.HI R59, RZ, 0x1f, R66 ;  /* 0x0000001fff3b7819 */ /* 0x002fc80000011442 */
[----:B------:R0:W4:Y:S04]  /*7ef0*/  @!P5 LDG.E.U8 R71, desc[UR14][R56.64] ;  /* 0x0000000e3847d981 */ /* 0x000128000c1e1100 */
[----:B------:R1:W-:Y:S01]  /*7f00*/  STL [R1+0x610], R63 ;  /* 0x0006103f01007387 */ /* 0x0003e20000100800 */
[----:B0-----:R-:W-:Y:S01]  /*7f10*/  IMAD.X R57, R58, 0x1, R4, P3 ;  /* 0x000000013a397824 */ /* 0x001fe200018e0604 */
[----:B------:R-:W-:Y:S01]  /*7f20*/  IADD3 R92, P3, PT, R66, R3, RZ ;  /* 0x00000003425c7210 */ /* 0x000fe20007f7e0ff */
[----:B------:R-:W-:Y:S01]  /*7f30*/  VIADD R56, R82, 0xffffff8a ;  /* 0xffffff8a52387836 */ /* 0x000fe20000000000 */
[----:B-1----:R-:W-:-:S03]  /*7f40*/  SHF.R.S32.HI R63, RZ, 0x1f, R80 ;  /* 0x0000001fff3f7819 */ /* 0x002fc60000011450 */
[----:B------:R-:W-:Y:S01]  /*7f50*/  IMAD.X R94, R59, 0x1, R4, P3 ;  /* 0x000000013b5e7824 */ /* 0x000fe200018e0604 */
[----:B------:R-:W-:-:S05]  /*7f60*/  IADD3 R77, P3, PT, R80, R3, RZ ;  /* 0x00000003504d7210 */ /* 0x000fca0007f7e0ff */
[----:B------:R-:W-:Y:S01]  /*7f70*/  IMAD.X R82, R63, 0x1, R4, P3 ;  /* 0x000000013f527824 */ /* 0x000fe200018e0604 */
[----:B------:R-:W-:Y:S01]  /*7f80*/  ISETP.GE.U32.AND P3, PT, R56, 0x7fffff0b, PT ;  /* 0x7fffff0b3800780c */ /* 0x000fe20003f66070 */
[----:B------:R-:W-:Y:S01]  /*7f90*/  @!P6 IMAD.MOV.U32 R56, RZ, RZ, R68 ;  /* 0x000000ffff38e224 */ /* 0x000fe200078e0044 */
[----:B------:R-:W-:Y:S04]  /*7fa0*/  STL [R1+0x694], R68 ;  /* 0x0006944401007387 */ /* 0x000fe80000100800 */
[----:B------:R0:W-:Y:S04]  /*7fb0*/  STL [R1+0x690], R57 ;  /* 0x0006903901007387 */ /* 0x0001e80000100800 */
[----:B------:R1:W2:Y:S02]  /*7fc0*/  @!P6 LDG.E.U8 R69, desc[UR14][R56.64] ;  /* 0x0000000e3845e981 */ /* 0x0002a4000c1e1100 */
[----:B-1----:R-:W-:-:S02]  /*7fd0*/  @!P4 IMAD.MOV.U32 R56, RZ, RZ, R92 ;  /* 0x000000ffff38c224 */ /* 0x002fc400078e005c */
[----:B0-----:R-:W-:-:S05]  /*7fe0*/  @!P4 IMAD.MOV.U32 R57, RZ, RZ, R94 ;  /* 0x000000ffff39c224 */ /* 0x001fca00078e005e */
[----:B------:R0:W2:Y:S02]  /*7ff0*/  @!P4 LDG.E.U8 R67, desc[UR14][R56.64] ;  /* 0x0000000e3843c981 */ /* 0x0000a4000c1e1100 */
[----:B0-----:R-:W-:Y:S02]  /*8000*/  @!P3 IMAD.MOV.U32 R56, RZ, RZ, R77 ;  /* 0x000000ffff38b224 */ /* 0x001fe400078e004d */
[----:B------:R-:W-:-:S05]  /*8010*/  @!P3 IMAD.MOV.U32 R57, RZ, RZ, R82 ;  /* 0x000000ffff39b224 */ /* 0x000fca00078e0052 */
[----:B------:R0:W2:Y:S04]  /*8020*/  @!P3 LDG.E.U8 R83, desc[UR14][R56.64] ;  /* 0x0000000e3853b981 */ /* 0x0000a8000c1e1100 */
[----:B------:R-:W-:Y:S01]  /*8030*/  STL [R1+0x714], R92 ;  /* 0x0007145c01007387 */ /* 0x000fe20000100800 */
[----:B0-----:R-:W-:Y:S02]  /*8040*/  @!P2 IMAD.MOV.U32 R56, RZ, RZ, R64 ;  /* 0x000000ffff38a224 */ /* 0x001fe400078e0040 */
[----:B------:R-:W-:Y:S01]  /*8050*/  @!P2 IMAD.MOV.U32 R57, RZ, RZ, R65 ;  /* 0x000000ffff39a224 */ /* 0x000fe200078e0041 */
[----:B------:R-:W-:Y:S04]  /*8060*/  STL [R1+0x710], R94 ;  /* 0x0007105e01007387 */ /* 0x000fe80000100800 */
[----:B------:R0:W2:Y:S01]  /*8070*/  @!P2 LDG.E.U8 R79, desc[UR14][R56.64] ;  /* 0x0000000e384fa981 */ /* 0x0000a2000c1e1100 */
[----:B------:R-:W-:-:S03]  /*8080*/  IADD3 R60, P2, PT, R60, R5, RZ ;  /* 0x000000053c3c7210 */ /* 0x000fc60007f5e0ff */
[----:B------:R-:W-:Y:S04]  /*8090*/  STL [R1+0x794], R77 ;  /* 0x0007944d01007387 */ /* 0x000fe80000100800 */
[----:B------:R-:W-:Y:S01]  /*80a0*/  STL [R1+0x790], R82 ;  /* 0x0007905201007387 */ /* 0x000fe20000100800 */
[----:B0-----:R-:W-:-:S03]  /*80b0*/  @!P0 IMAD.MOV.U32 R56, RZ, RZ, R60 ;  /* 0x000000ffff388224 */ /* 0x001fc600078e003c */
[----:B------:R-:W2:Y:S04]  /*80c0*/  LDL.LU R68, [R1+0x8c4] ;  /* 0x0008c40001447983 */ /* 0x000ea80000300800 */
[----:B------:R0:W-:Y:S01]  /*80d0*/  STL [R1+0x59c], R60 ;  /* 0x00059c3c01007387 */ /* 0x0001e20000100800 */
[----:B------:R-:W-:Y:S01]  /*80e0*/  IMAD.X R55, R55, 0x1, R6, P2 ;  /* 0x0000000137377824 */ /* 0x000fe200010e0606 */
[----:B0-----:R-:W0:Y:S03]  /*80f0*/  LDC R60, c[0x0][0x3a0] ;  /* 0x0000e800ff3c7b82 */ /* 0x001e260000000800 */
[----:B------:R-:W-:Y:S01]  /*8100*/  @!P0 IMAD.MOV.U32 R57, RZ, RZ, R55 ;  /* 0x000000ffff398224 */ /* 0x000fe200078e0037 */
[----:B------:R1:W-:Y:S04]  /*8110*/  STL [R1+0x598], R55 ;  /* 0x0005983701007387 */ /* 0x0003e80000100800 */
[----:B------:R1:W3:Y:S02]  /*8120*/  @!P0 LDG.E.U8 R76, desc[UR14][R56.64] ;  /* 0x0000000e384c8981 */ /* 0x0002e4000c1e1100 */
[----:B-1----:R-:W-:-:S05]  /*8130*/  IADD3 R55, P0, PT, R61, R5, RZ ;  /* 0x000000053d377210 */ /* 0x002fca0007f1e0ff */
[----:B------:R-:W-:Y:S01]  /*8140*/  IMAD.X R0, R0, 0x1, R6, P0 ;  /* 0x0000000100007824 */ /* 0x000fe200000e0606 */
[----:B------:R-:W-:Y:S01]  /*8150*/  STL [R1+0x61c], R55 ;  /* 0x00061c3701007387 */ /* 0x000fe20000100800 */
[----:B------:R-:W-:Y:S02]  /*8160*/  @!P5 IMAD.MOV.U32 R56, RZ, RZ, R55 ;  /* 0x000000ffff38d224 */ /* 0x000fe400078e0037 */
[----:B------:R-:W-:Y:S01]  /*8170*/  @!P5 IMAD.MOV.U32 R57, RZ, RZ, R0 ;  /* 0x000000ffff39d224 */ /* 0x000fe200078e0000 */
[----:B------:R0:W-:Y:S01]  /*8180*/  STL [R1+0x618], R0 ;  /* 0x0006180001007387 */ /* 0x0001e20000100800 */
[----:B------:R-:W-:-:S03]  /*8190*/  IMAD R65, R74, 0x7d, RZ ;  /* 0x0000007d4a417824 */ /* 0x000fc600078e02ff */
[----:B------:R1:W3:Y:S01]  /*81a0*/  @!P5 LDG.E.U8 R70, desc[UR14][R56.64] ;  /* 0x0000000e3846d981 */ /* 0x0002e2000c1e1100 */
[----:B0-----:R-:W-:Y:S01]  /*81b0*/  VIADD R0, R60, 0xffffff82 ;  /* 0xffffff823c007836 */ /* 0x001fe20000000000 */
[----:B------:R-:W-:-:S04]  /*81c0*/  IADD3 R77, P5, PT, R62, R5, RZ ;  /* 0x000000053e4d7210 */ /* 0x000fc80007fbe0ff */
[----:B------:R-:W-:Y:S01]  /*81d0*/  ISETP.GE.U32.AND P2, PT, R0, 0x7fffff03, PT ;  /* 0x7fffff030000780c */ /* 0x000fe20003f46070 */
[----:B------:R-:W-:Y:S02]  /*81e0*/  VIADD R0, R60, 0xfffffff9 ;  /* 0xfffffff93c007836 */ /* 0x000fe40000000000 */
[----:B------:R-:W-:Y:S01]  /*81f0*/  IMAD.X R94, R58, 0x1, R6, P5 ;  /* 0x000000013a5e7824 */ /* 0x000fe200028e0606 */
[----:B------:R-:W-:Y:S02]  /*8200*/  IADD3 R61, P5, PT, R65, R3, RZ ;  /* 0x00000003413d7210 */ /* 0x000fe40007fbe0ff */
[----:B------:R-:W-:Y:S01]  /*8210*/  ISETP.GE.U32.AND P0, PT, R0, 0x7fffff7a, PT ;  /* 0x7fffff7a0000780c */ /* 0x000fe20003f06070 */
[C---:B------:R-:W-:Y:S01]  /*8220*/  IMAD R92, R74.reuse, 0x6, RZ ;  /* 0x000000064a5c7824 */ /* 0x040fe200078e02ff */
[----:B------:R-:W-:Y:S01]  /*8230*/  SHF.R.S32.HI R0, RZ, 0x1f, R65 ;  /* 0x0000001fff007819 */ /* 0x000fe20000011441 */
[----:B-1----:R-:W-:-:S03]  /*8240*/  IMAD R57, R74, 0xe, RZ ;  /* 0x0000000e4a397824 */ /* 0x002fc600078e02ff */
[----:B------:R-:W-:Y:S01]  /*8250*/  SHF.R.S32.HI R62, RZ, 0x1f, R92 ;  /* 0x0000001fff3e7819 */ /* 0x000fe2000001145c */
[--C-:B------:R-:W-:Y:S01]  /*8260*/  IMAD.X R82, R0, 0x1, R4.reuse, P5 ;  /* 0x0000000100527824 */ /* 0x100fe200028e0604 */
[-C--:B------:R-:W-:Y:S02]  /*8270*/  IADD3 R55, P5, PT, R92, R3.reuse, RZ ;  /* 0x000000035c377210 */ /* 0x080fe40007fbe0ff */
[----:B------:R-:W-:Y:S01]  /*8280*/  SHF.R.S32.HI R64, RZ, 0x1f, R57 ;  /* 0x0000001fff407819 */ /* 0x000fe20000011439 */
[----:B------:R-:W-:Y:S02]  /*8290*/  VIADD R60, R60, 0xfffffff1 ;  /* 0xfffffff13c3c7836 */ /* 0x000fe40000000000 */
[--C-:B------:R-:W-:Y:S01]  /*82a0*/  IMAD.X R56, R62, 0x1, R4.reuse, P5 ;  /* 0x000000013e387824 */ /* 0x100fe200028e0604 */
[----:B------:R-:W-:Y:S01]  /*82b0*/  IADD3 R57, P5, PT, R57, R3, RZ ;  /* 0x0000000339397210 */ /* 0x000fe20007fbe0ff */
[----:B------:R-:W-:Y:S04]  /*82c0*/  STL [R1+0x69c], R77 ;  /* 0x00069c4d01007387 */ /* 0x000fe80000100800 */
[----:B------:R-:W-:Y:S01]  /*82d0*/  IMAD.X R58, R64, 0x1, R4, P5 ;  /* 0x00000001403a7824 */ /* 0x000fe200028e0604 */
[----:B------:R-:W-:Y:S01]  /*82e0*/  STL [R1+0x698], R94 ;  /* 0x0006985e01007387 */ /* 0x000fe20000100800 */
[----:B------:R-:W-:Y:S01]  /*82f0*/  ISETP.GE.U32.AND P5, PT, R60, 0x7fffff72, PT ;  /* 0x7fffff723c00780c */ /* 0x000fe20003fa6070 */
[----:B------:R-:W-:-:S02]  /*8300*/  @!P2 IMAD.MOV.U32 R60, RZ, RZ, R61 ;  /* 0x000000ffff3ca224 */ /* 0x000fc400078e003d */
[----:B------:R0:W-:Y:S04]  /*8310*/  STL [R1+0x814], R61 ;  /* 0x0008143d01007387 */ /* 0x0001e80000100800 */
[----:B------:R1:W-:Y:S01]  /*8320*/  STL [R1+0x810], R82 ;  /* 0x0008105201007387 */ /* 0x0003e20000100800 */
[----:B0-----:R-:W-:-:S03]  /*8330*/  @!P2 IMAD.MOV.U32 R61, RZ, RZ, R82 ;  /* 0x000000ffff3da224 */ /* 0x001fc600078e0052 */
[----:B-1----:R-:W3:Y:S04]  /*8340*/  LDL.LU R82, [R1+0x8c0] ;  /* 0x0008c00001527983 */ /* 0x002ee80000300800 */
[----:B------:R0:W4:Y:S02]  /*8350*/  @!P2 LDG.E.U8 R81, desc[UR14][R60.64] ;  /* 0x0000000e3c51a981 */ /* 0x000124000c1e1100 */
[----:B0-----:R-:W-:Y:S02]  /*8360*/  @!P0 IMAD.MOV.U32 R60, RZ, RZ, R55 ;  /* 0x000000ffff3c8224 */ /* 0x001fe400078e0037 */
[----:B------:R-:W-:-:S05]  /*8370*/  @!P0 IMAD.MOV.U32 R61, RZ, RZ, R56 ;  /* 0x000000ffff3d8224 */ /* 0x000fca00078e0038 */
[----:B------:R0:W4:Y:S02]  /*8380*/  @!P0 LDG.E.U8 R95, desc[UR14][R60.64] ;  /* 0x0000000e3c5f8981 */ /* 0x000124000c1e1100 */
[----:B0-----:R-:W-:Y:S02]  /*8390*/  @!P5 IMAD.MOV.U32 R60, RZ, RZ, R57 ;  /* 0x000000ffff3cd224 */ /* 0x001fe400078e0039 */
[----:B------:R-:W-:-:S05]  /*83a0*/  @!P5 IMAD.MOV.U32 R61, RZ, RZ, R58 ;  /* 0x000000ffff3dd224 */ /* 0x000fca00078e003a */
[----:B------:R0:W4:Y:S02]  /*83b0*/  @!P5 LDG.E.U8 R93, desc[UR14][R60.64] ;  /* 0x0000000e3c5dd981 */ /* 0x000124000c1e1100 */
[----:B0-----:R-:W-:Y:S02]  /*83c0*/  @!P6 IMAD.MOV.U32 R61, RZ, RZ, R94 ;  /* 0x000000ffff3de224 */ /* 0x001fe400078e005e */
[----:B------:R-:W4:Y:S01]  /*83d0*/  LDL.LU R94, [R1+0x8bc] ;  /* 0x0008bc00015e7983 */ /* 0x000f220000300800 */
[----:B------:R-:W-:-:S03]  /*83e0*/  @!P6 IMAD.MOV.U32 R60, RZ, RZ, R77 ;  /* 0x000000ffff3ce224 */ /* 0x000fc600078e004d */
[----:B------:R-:W4:Y:S01]  /*83f0*/  LDL.LU R77, [R1+0x8b8] ;  /* 0x0008b800014d7983 */ /* 0x000f220000300800 */
[----:B------:R-:W-:-:S04]  /*8400*/  @!UP1 UIADD3 UR8, UPT, UPT, -UR10, 0x100000, URZ ;  /* 0x001000000a089890 */ /* 0x000fc8000fffe1ff */
[----:B------:R-:W-:Y:S02]  /*8410*/  @!UP1 USHF.L.U32 UR9, UR8, 0xb, URZ ;  /* 0x0000000b08099899 */ /* 0x000fe400080006ff */
[----:B------:R-:W-:Y:S01]  /*8420*/  @!UP1 USHF.L.U32 UR8, UR8, 0x1, URZ ;  /* 0x0000000108089899 */ /* 0x000fe200080006ff */
[----:B------:R-:W-:Y:S01]  /*8430*/  VOTEU.ALL UP1, P1 ;  /* 0x0000000000ff7886 */ /* 0x000fe20000820000 */
[----:B------:R-:W0:Y:S10]  /*8440*/  LDCU UR10, c[0x0][0x3b0] ;  /* 0x00007600ff0a77ac */ /* 0x000e340008000800 */
[----:B------:R1:W0:Y:S02]  /*8450*/  @!UP1 SYNCS.EXCH.64 URZ, [UR4+0x24008], UR8 ;  /* 0x0240080804ff95b2 */ /* 0x0002240008000100 */
[----:B-1----:R-:W1:Y:S01]  /*8460*/  LDCU UR8, c[0x0][0x3b0] ;  /* 0x00007600ff0877ac */ /* 0x002e620008000800 */
[----:B------:R-:W0:Y:S01]  /*8470*/  LDCU UR9, c[0x0][0x3b0] ;  /* 0x00007600ff0977ac */ /* 0x000e220008000800 */
[----:B--2---:R-:W-:-:S06]  /*8480*/  PRMT R68, RZ, 0x7610, R68 ;  /* 0x00007610ff447816 */ /* 0x004fcc0000000044 */
[----:B------:R2:W4:Y:S02]  /*8490*/  @!P6 LDG.E.U8 R68, desc[UR14][R60.64] ;  /* 0x0000000e3c44e981 */ /* 0x000524000c1e1100 */
[----:B--2---:R-:W-:Y:S02]  /*84a0*/  IADD3 R61, P6, PT, R66, R5, RZ ;  /* 0x00000005423d7210 */ /* 0x004fe40007fde0ff */
[----:B------:R-:W-:-:S03]  /*84b0*/  PRMT R66, RZ, 0x7610, R66 ;  /* 0x00007610ff427816 */ /* 0x000fc60000000042 */
[----:B------:R-:W-:Y:S01]  /*84c0*/  IMAD.X R59, R59, 0x1, R6, P6 ;  /* 0x000000013b3b7824 */ /* 0x000fe200030e0606 */
[----:B------:R2:W-:Y:S01]  /*84d0*/  STL [R1+0x71c], R61 ;  /* 0x00071c3d01007387 */ /* 0x0005e20000100800 */
[----:B------:R-:W-:-:S03]  /*84e0*/  @!P4 IMAD.MOV.U32 R60, RZ, RZ, R61 ;  /* 0x000000ffff3cc224 */ /* 0x000fc600078e003d */
[----:B------:R0:W-:Y:S01]  /*84f0*/  STL [R1+0x718], R59 ;  /* 0x0007183b01007387 */ /* 0x0001e20000100800 */
[----:B--2---:R-:W-:-:S05]  /*8500*/  @!P4 IMAD.MOV.U32 R61, RZ, RZ, R59 ;  /* 0x000000ffff3dc224 */ /* 0x004fca00078e003b */
[----:B------:R2:W4:Y:S01]  /*8510*/  @!P4 LDG.E.U8 R66, desc[UR14][R60.64] ;  /* 0x0000000e3c42c981 */ /* 0x000522000c1e1100 */
[----:B0-----:R-:W-:-:S05]  /*8520*/  IADD3 R59, P4, PT, R80, R5, RZ ;  /* 0x00000005503b7210 */ /* 0x001fca0007f9e0ff */
[----:B------:R-:W-:Y:S02]  /*8530*/  IMAD.X R63, R63, 0x1, R6, P4 ;  /* 0x000000013f3f7824 */ /* 0x000fe400020e0606 */
[----:B--2---:R-:W-:Y:S02]  /*8540*/  @!P3 IMAD.MOV.U32 R60, RZ, RZ, R59 ;  /* 0x000000ffff3cb224 */ /* 0x004fe400078e003b */
[----:B------:R-:W-:Y:S01]  /*8550*/  @!P3 IMAD.MOV.U32 R61, RZ, RZ, R63 ;  /* 0x000000ffff3db224 */ /* 0x000fe200078e003f */
[----:B------:R0:W-:Y:S01]  /*8560*/  STL [R1+0x79c], R59 ;  /* 0x00079c3b01007387 */ /* 0x0001e20000100800 */
[----:B------:R-:W-:-:S03]  /*8570*/  PRMT R80, RZ, 0x7610, R80 ;  /* 0x00007610ff507816 */ /* 0x000fc60000000050 */
[----:B------:R-:W-:Y:S01]  /*8580*/  STL [R1+0x798], R63 ;  /* 0x0007983f01007387 */ /* 0x000fe20000100800 */
[----:B---3--:R-:W-:-:S06]  /*8590*/  PRMT R82, RZ, 0x7610, R82 ;  /* 0x00007610ff527816 */ /* 0x008fcc0000000052 */
[----:B------:R2:W3:Y:S01]  /*85a0*/  @!P3 LDG.E.U8 R82, desc[UR14][R60.64] ;  /* 0x0000000e3c52b981 */ /* 0x0004e2000c1e1100 */
[----:B0-----:R-:W-:-:S05]  /*85b0*/  IADD3 R59, P3, PT, R65, R5, RZ ;  /* 0x00000005413b7210 */ /* 0x001fca0007f7e0ff */
[----:B------:R-:W-:Y:S02]  /*85c0*/  IMAD.X R0, R0, 0x1, R6, P3 ;  /* 0x0000000100007824 */ /* 0x000fe400018e0606 */
[----:B--2---:R-:W-:Y:S02]  /*85d0*/  @!P2 IMAD.MOV.U32 R60, RZ, RZ, R59 ;  /* 0x000000ffff3ca224 */ /* 0x004fe400078e003b */
[----:B------:R-:W-:Y:S01]  /*85e0*/  @!P2 IMAD.MOV.U32 R61, RZ, RZ, R0 ;  /* 0x000000ffff3da224 */ /* 0x000fe200078e0000 */
[----:B------:R0:W-:Y:S04]  /*85f0*/  STL [R1+0x81c], R59 ;  /* 0x00081c3b01007387 */ /* 0x0001e80000100800 */
[----:B------:R2:W3:Y:S01]  /*8600*/  @!P2 LDG.E.U8 R80, desc[UR14][R60.64] ;  /* 0x0000000e3c50a981 */ /* 0x0004e2000c1e1100 */
[----:B0-----:R-:W-:-:S05]  /*8610*/  IADD3 R59, P2, PT, R92, R5, RZ ;  /* 0x000000055c3b7210 */ /* 0x001fca0007f5e0ff */
[----:B--2---:R-:W-:Y:S02]  /*8620*/  IMAD.X R60, R62, 0x1, R6, P2 ;  /* 0x000000013e3c7824 */ /* 0x004fe400010e0606 */
[----:B------:R-:W-:Y:S02]  /*8630*/  @!P0 IMAD.MOV.U32 R62, RZ, RZ, R59 ;  /* 0x000000ffff3e8224 */ /* 0x000fe400078e003b */
[----:B------:R-:W-:Y:S02]  /*8640*/  @!P0 IMAD.MOV.U32 R63, RZ, RZ, R60 ;  /* 0x000000ffff3f8224 */ /* 0x000fe400078e003c */
[----:B------:R-:W-:Y:S01]  /*8650*/  IMAD R65, R74, 0xe, RZ ;  /* 0x0000000e4a417824 */ /* 0x000fe200078e02ff */
[----:B------:R0:W-:Y:S01]  /*8660*/  STL [R1+0x818], R0 ;  /* 0x0008180001007387 */ /* 0x0001e20000100800 */
[----:B----4-:R-:W-:Y:S01]  /*8670*/  PRMT R94, RZ, 0x7610, R94 ;  /* 0x00007610ff5e7816 */ /* 0x010fe2000000005e */
[----:B0-----:R-:W0:Y:S05]  /*8680*/  S2R R0, SR_TID.X ;  /* 0x0000000000007919 */ /* 0x001e2a0000002100 */
[----:B------:R2:W4:Y:S01]  /*8690*/  @!P0 LDG.E.U8 R94, desc[UR14][R62.64] ;  /* 0x0000000e3e5e8981 */ /* 0x000522000c1e1100 */
[----:B------:R-:W-:-:S02]  /*86a0*/  IADD3 R61, P0, PT, R65, R5, RZ ;  /* 0x00000005413d7210 */ /* 0x000fc40007f1e0ff */
[----:B------:R-:W-:-:S03]  /*86b0*/  PRMT R92, RZ, 0x7610, R92 ;  /* 0x00007610ff5c7816 */ /* 0x000fc6000000005c */
[----:B--2---:R-:W-:Y:S02]  /*86c0*/  IMAD.X R62, R64, 0x1, R6, P0 ;  /* 0x00000001403e7824 */ /* 0x004fe400000e0606 */
[----:B------:R-:W-:Y:S02]  /*86d0*/  @!P5 IMAD.MOV.U32 R64, RZ, RZ, R61 ;  /* 0x000000ffff40d224 */ /* 0x000fe400078e003d */
[----:B------:R-:W-:-:S05]  /*86e0*/  @!P5 IMAD.MOV.U32 R65, RZ, RZ, R62 ;  /* 0x000000ffff41d224 */ /* 0x000fca00078e003e */
[----:B------:R2:W3:Y:S02]  /*86f0*/  @!P5 LDG.E.U8 R92, desc[UR14][R64.64] ;  /* 0x0000000e405cd981 */ /* 0x0004e4000c1e1100 */
[----:B--2---:R-:W2:Y:S01]  /*8700*/  LDC R65, c[0x0][0x3a0] ;  /* 0x0000e800ff417b82 */ /* 0x004ea20000000800 */
[C---:B0-----:R-:W-:Y:S02]  /*8710*/  LOP3.LUT R63, R0.reuse, 0x80, RZ, 0xc0, !PT ;  /* 0x00000080003f7812 */ /* 0x041fe400078ec0ff */
[----:B------:R-:W-:-:S05]  /*8720*/  LOP3.LUT R0, R0, 0x7f, RZ, 0xc0, !PT ;  /* 0x0000007f00007812 */ /* 0x000fca00078ec0ff */
[----:B------:R-:W-:-:S05]  /*8730*/  IMAD R63, R63, 0x80, R0 ;  /* 0x000000803f3f7824 */ /* 0x000fca00078e0200 */
[----:B------:R0:W-:Y:S01]  /*8740*/  STS.U8 [R63+UR4+0x8400], R72 ;  /* 0x008400483f007988 */ /* 0x0001e20008000004 */
[----:B--2---:R-:W-:Y:S02]  /*8750*/  VIADD R64, R65, 0xffffffe9 ;  /* 0xffffffe941407836 */ /* 0x004fe40000000000 */
[----:B------:R-:W-:-:S03]  /*8760*/  IMAD R65, R74, 0x16, RZ ;  /* 0x000000164a417824 */ /* 0x000fc600078e02ff */
[----:B------:R-:W-:Y:S02]  /*8770*/  ISETP.GE.U32.AND P0, PT, R64, 0x7fffff6a, PT ;  /* 0x7fffff6a4000780c */ /* 0x000fe40003f06070 */
[----:B------:R-:W-:Y:S02]  /*8780*/  SHF.R.S32.HI R64, RZ, 0x1f, R65 ;  /* 0x0000001fff407819 */ /* 0x000fe40000011441 */
[C---:B0-----:R-:W-:Y:S01]  /*8790*/  IADD3 R72, P2, PT, R65.reuse, R3, RZ ;  /* 0x0000000341487210 */ /* 0x041fe20007f5e0ff */
[----:B------:R0:W-:Y:S04]  /*87a0*/  STS.U8 [R63+UR4+0x400], R73 ;  /* 0x000400493f007988 */ /* 0x0001e80008000004 */
[C---:B0-----:R-:W-:Y:S01]  /*87b0*/  IMAD.X R73, R64.reuse, 0x1, R4, P2 ;  /* 0x0000000140497824 */ /* 0x041fe200010e0604 */
[----:B------:R-:W-:Y:S01]  /*87c0*/  IADD3 R65, P2, PT, R65, R5, RZ ;  /* 0x0000000541417210 */ /* 0x000fe20007f5e0ff */
[----:B------:R-:W-:Y:S04]  /*87d0*/  STL [R1+0xa4], R72 ;  /* 0x0000a44801007387 */ /* 0x000fe80000100800 */
[----:B------:R-:W-:Y:S01]  /*87e0*/  IMAD.X R64, R64, 0x1, R6, P2 ;  /* 0x0000000140407824 */ /* 0x000fe200010e0606 */
[----:B------:R-:W-:Y:S04]  /*87f0*/  STL [R1+0xa0], R73 ;  /* 0x0000a04901007387 */ /* 0x000fe80000100800 */
[----:B------:R-:W-:Y:S04]  /*8800*/  STL [R1+0xac], R65 ;  /* 0x0000ac4101007387 */ /* 0x000fe80000100800 */
[----:B------:R-:W-:Y:S04]  /*8810*/  STL [R1+0xa8], R64 ;  /* 0x0000a84001007387 */ /* 0x000fe80000100800 */
[----:B------:R0:W-:Y:S04]  /*8820*/  STS.U8 [R63+UR4+0x8800], R214 ;  /* 0x008800d63f007988 */ /* 0x0001e80008000004 */
[----:B------:R2:W-:Y:S04]  /*8830*/  STS.U8 [R63+UR4+0xc00], R213 ;  /* 0x000c00d53f007988 */ /* 0x0005e80008000004 */
[----:B0-----:R-:W3:Y:S04]  /*8840*/  LDL.LU R214, [R1] ;  /* 0x0000000001d67983 */ /* 0x001ee80000300800 */
[----:B--2---:R-:W2:Y:S04]  /*8850*/  LDL.LU R213, [R1+0x4] ;  /* 0x0000040001d57983 */ /* 0x004ea80000300800 */
[----:B------:R0:W-:Y:S02]  /*8860*/  STS.U8 [R63+UR4+0x8000], R91 ;  /* 0x0080005b3f007988 */ /* 0x0001e40008000004 */
[----:B0-----:R-:W-:-:S06]  /*8870*/  PRMT R91, RZ, 0x7610, R91 ;  /* 0x00007610ff5b7816 */ /* 0x001fcc000000005b */
[----:B------:R0:W4:Y:S02]  /*8880*/  @!P0 LDG.E.U8 R91, desc[UR14][R72.64] ;  /* 0x0000000e485b8981 */ /* 0x000124000c1e1100 */
[----:B0-----:R-:W0:Y:S01]  /*8890*/  LDC R73, c[0x0][0x3a0] ;  /* 0x0000e800ff497b82 */ /* 0x001e220000000800 */
[-C--:B------:R-:W-:Y:S01]  /*88a0*/  @!P0 LOP3.LUT R65, R65, R64.reuse, RZ, 0x3c, !PT ;  /* 0x0000004041418212 */ /* 0x080fe200078e3cff */
[----:B------:R1:W-:Y:S03]  /*88b0*/  STS.U8 [R63+UR4+0x800], R112 ;  /* 0x000800703f007988 */ /* 0x0003e60008000004 */
[----:B------:R-:W-:-:S04]  /*88c0*/  @!P0 LOP3.LUT R64, R65, R64, RZ, 0x3c, !PT ;  /* 0x0000004041408212 */ /* 0x000fc800078e3cff */
[----:B------:R-:W-:Y:S02]  /*88d0*/  @!P0 LOP3.LUT R65, R65, R64, RZ, 0x3c, !PT ;  /* 0x0000004041418212 */ /* 0x000fe400078e3cff */
[----:B-1----:R-:W-:Y:S01]  /*88e0*/  PRMT R112, RZ, 0x7610, R112 ;  /* 0x00007610ff707816 */ /* 0x002fe20000000070 */
[----:B------:R1:W-:Y:S05]  /*88f0*/  STS.U8 [R63+UR4+0x1000], R210 ;  /* 0x001000d23f007988 */ /* 0x0003ea0008000004 */
[----:B------:R0:W4:Y:S01]  /*8900*/  @!P0 LDG.E.U8 R112, desc[UR14][R64.64] ;  /* 0x0000000e40708981 */ /* 0x000122000c1e1100 */
[----:B-1----:R-:W-:Y:S02]  /*8910*/  IMAD R210, R74, 0x1e, RZ ;  /* 0x0000001e4ad27824 */ /* 0x002fe400078e02ff */
[----:B0-----:R-:W-:Y:S01]  /*8920*/  VIADD R64, R73, 0xffffffe1 ;  /* 0xffffffe149407836 */ /* 0x001fe20000000000 */
[----:B------:R0:W-:Y:S04]  /*8930*/  STS.U8 [R63+UR4+0x9000], R174 ;  /* 0x009000ae3f007988 */ /* 0x0001e80008000004 */
[----:B------:R-:W-:-:S02]  /*8940*/  ISETP.GE.U32.AND P4, PT, R64, 0x7fffff62, PT ;  /* 0x7fffff624000780c */ /* 0x000fc40003f86070 */
[----:B------:R-:W-:Y:S02]  /*8950*/  IADD3 R65, P0, PT, R210, R3, RZ ;  /* 0x00000003d2417210 */ /* 0x000fe40007f1e0ff */
[----:B0-----:R-:W-:Y:S01]  /*8960*/  SHF.R.S32.HI R174, RZ, 0x1f, R210 ;  /* 0x0000001fffae7819 */ /* 0x001fe200000114d2 */
[----:B------:R0:W-:Y:S04]  /*8970*/  STS.U8 [R63+UR4], R109 ;  /* 0x0000006d3f007988 */ /* 0x0001e80008000004 */
[----:B------:R-:W-:Y:S01]  /*8980*/  IMAD.X R72, R174, 0x1, R4, P0 ;  /* 0x00000001ae487824 */ /* 0x000fe200000e0604 */
[----:B------:R1:W-:Y:S03]  /*8990*/  STL [R1+0x124], R65 ;  /* 0x0001244101007387 */ /* 0x0003e60000100800 */
[----:B------:R-:W-:Y:S01]  /*89a0*/  @!P4 IMAD.MOV.U32 R64, RZ, RZ, R65 ;  /* 0x000000ffff40c224 */ /* 0x000fe200078e0041 */
[----:B0-----:R-:W-:Y:S01]  /*89b0*/  PRMT R109, RZ, 0x7610, R109 ;  /* 0x00007610ff6d7816 */ /* 0x001fe2000000006d */
[----:B------:R0:W-:Y:S01]  /*89c0*/  STL [R1+0x120], R72 ;  /* 0x0001204801007387 */ /* 0x0001e20000100800 */
[----:B-1----:R-:W-:-:S05]  /*89d0*/  @!P4 IMAD.MOV.U32 R65, RZ, RZ, R72 ;  /* 0x000000ffff41c224 */ /* 0x002fca00078e0048 */
[----:B------:R1:W4:Y:S01]  /*89e0*/  @!P4 LDG.E.U8 R109, desc[UR14][R64.64] ;  /* 0x0000000e406dc981 */ /* 0x000322000c1e1100 */
[----:B0-----:R-:W-:-:S04]  /*89f0*/  IABS R72, R77 ;  /* 0x0000004d00487213 */ /* 0x001fc80000000000 */
[----:B-1----:R-:W0:Y:S01]  /*8a00*/  I2F.RP R64, R72 ;  /* 0x0000004800407306 */ /* 0x002e220000209400 */
[----:B------:R-:W-:Y:S04]  /*8a10*/  STS.U8 [R63+UR4+0x8c00], R211 ;  /* 0x008c00d33f007988 */ /* 0x000fe80008000004 */
[----:B------:R1:W-:Y:S04]  /*8a20*/  STS.U8 [R63+UR4+0x1400], R222 ;  /* 0x001400de3f007988 */ /* 0x0003e80008000004 */
[----:B------:R-:W-:Y:S04]  /*8a30*/  STS.U8 [R63+UR4+0x9400], R225 ;  /* 0x009400e13f007988 */ /* 0x000fe80008000004 */
[----:B------:R-:W-:Y:S01]  /*8a40*/  STS.U8 [R63+UR4+0x1800], R223 ;  /* 0x001800df3f007988 */ /* 0x000fe20008000004 */
[----:B0-----:R-:W0:Y:S01]  /*8a50*/  MUFU.RCP R64, R64 ;  /* 0x0000004000407308 */ /* 0x001e220000001000 */
[----:B-1----:R-:W1:Y:S02]  /*8a60*/  LDC R222, c[0x0][0x3a0] ;  /* 0x0000e800ffde7b82 */ /* 0x002e640000000800 */
[----:B------:R-:W-:Y:S04]  /*8a70*/  STS.U8 [R63+UR4+0x9c00], R251 ;  /* 0x009c00fb3f007988 */ /* 0x000fe80008000004 */
        /* <DEDUP_REMOVED lines=15> */
[----:B------:R-:W-:Y:S01]  /*8b70*/  STS.U8 [R63+UR4+0xbc00], R227 ;  /* 0x00bc00e33f007988 */ /* 0x000fe20008000004 */
[----:B0-----:R-:W-:-:S04]  /*8b80*/  VIADD R64, R64, 0xffffffe ;  /* 0x0ffffffe40407836 */ /* 0x001fc80000000000 */
[----:B------:R-:W0:Y:S01]  /*8b90*/  F2I.FTZ.U32.TRUNC.NTZ R65, R64 ;  /* 0x0000004000417305 */ /* 0x000e22000021f000 */
[----:B------:R-:W-:Y:S01]  /*8ba0*/  LOP3.LUT R211, R63, 0x20, RZ, 0x3c, !PT ;  /* 0x000000203fd37812 */ /* 0x000fe200078e3cff */
[----:B0-----:R-:W-:-:S04]  /*8bb0*/  IMAD.MOV R64, RZ, RZ, -R65 ;  /* 0x000000ffff407224 */ /* 0x001fc800078e0a41 */
[----:B------:R-:W-:Y:S02]  /*8bc0*/  IMAD R73, R64, R72, RZ ;  /* 0x0000004840497224 */ /* 0x000fe400078e02ff */
[----:B------:R-:W-:-:S04]  /*8bd0*/  IMAD.MOV.U32 R64, RZ, RZ, RZ ;  /* 0x000000ffff407224 */ /* 0x000fc800078e00ff */
[----:B------:R-:W-:-:S04]  /*8be0*/  IMAD.HI.U32 R73, R65, R73, R64 ;  /* 0x0000004941497227 */ /* 0x000fc800078e0040 */
[----:B-1----:R-:W-:-:S05]  /*8bf0*/  VIADD R64, R222, 0xffffff81 ;  /* 0xffffff81de407836 */ /* 0x002fca0000000000 */
[----:B------:R-:W-:Y:S01]  /*8c00*/  ISETP.GE.U32.AND P5, PT, R64, 0x7fffff02, PT ;  /* 0x7fffff024000780c */ /* 0x000fe20003fa6070 */
[----:B------:R-:W-:-:S05]  /*8c10*/  VIADD R64, R222, 0xffffff89 ;  /* 0xffffff89de407836 */ /* 0x000fca0000000000 */
[----:B------:R-:W-:Y:S02]  /*8c20*/  ISETP.GE.U32.AND P2, PT, R64, 0x7fffff0a, PT ;  /* 0x7fffff0a4000780c */ /* 0x000fe40003f46070 */
[C---:B------:R-:W-:Y:S01]  /*8c30*/  LOP3.LUT R64, R63.reuse, 0x30, RZ, 0x3c, !PT ;  /* 0x000000303f407812 */ /* 0x040fe200078e3cff */
[----:B--2---:R0:W-:Y:S04]  /*8c40*/  STS.U8 [R63+UR4+0x9800], R213 ;  /* 0x009800d53f007988 */ /* 0x0041e80008000004 */
[----:B---3--:R-:W-:Y:S01]  /*8c50*/  STS.U8 [R63+UR4+0x1c00], R214 ;  /* 0x001c00d63f007988 */ /* 0x008fe20008000004 */
[----:B0-----:R-:W-:-:S05]  /*8c60*/  LOP3.LUT R213, R63, 0x10, RZ, 0x3c, !PT ;  /* 0x000000103fd57812 */ /* 0x001fca00078e3cff */
        /* <DEDUP_REMOVED lines=76> */
[----:B------:R-:W-:-:S03]  /*9130*/  VIADD R65, R222, 0xffffff88 ;  /* 0xffffff88de417836 */ /* 0x000fc60000000000 */
[----:B------:R-:W-:Y:S04]  /*9140*/  STS.U8 [R64+UR4+0x1980], R163 ;  /* 0x001980a340007988 */ /* 0x000fe80008000004 */
[----:B------:R-:W-:Y:S04]  /*9150*/  STS.U8 [R64+UR4+0x9980], R162 ;  /* 0x009980a240007988 */ /* 0x000fe80008000004 */
[----:B------:R-:W-:Y:S04]  /*9160*/  STS.U8 [R64+UR4+0x1d80], R161 ;  /* 0x001d80a140007988 */ /* 0x000fe80008000004 */
[----:B------:R-:W-:Y:S04]  /*9170*/  STS.U8 [R64+UR4+0x9d80], R159 ;  /* 0x009d809f40007988 */ /* 0x000fe80008000004 */
[----:B------:R-:W-:Y:S01]  /*9180*/  STS.U8 [R64+UR4+0x2180], R158 ;  /* 0x0021809e40007988 */ /* 0x000fe20008000004 */
[----:B------:R-:W-:-:S03]  /*9190*/  ISETP.GE.U32.AND P3, PT, R65, 0x7fffff09, PT ;  /* 0x7fffff094100780c */ /* 0x000fc60003f66070 */
        /* <DEDUP_REMOVED lines=9> */
[----:B------:R-:W-:-:S03]  /*9230*/  LOP3.LUT R65, R63, 0x40, RZ, 0x3c, !PT ;  /* 0x000000403f417812 */ /* 0x000fc600078e3cff */
[----:B------:R-:W-:Y:S04]  /*9240*/  STS.U8 [R64+UR4+0x3180], R150 ;  /* 0x0031809640007988 */ /* 0x000fe80008000004 */
[----:B------:R-:W-:Y:S04]  /*9250*/  STS.U8 [R64+UR4+0xb180], R149 ;  /* 0x00b1809540007988 */ /* 0x000fe80008000004 */
[----:B------:R-:W-:Y:S04]  /*9260*/  STS.U8 [R64+UR4+0x3580], R148 ;  /* 0x0035809440007988 */ /* 0x000fe80008000004 */
[----:B------:R-:W-:Y:S04]  /*9270*/  STS.U8 [R64+UR4+0xb580], R147 ;  /* 0x00b5809340007988 */ /* 0x000fe80008000004 */
[----:B------:R-:W-:Y:S04]  /*9280*/  STS.U8 [R64+UR4+0x3980], R146 ;  /* 0x0039809240007988 */ /* 0x000fe80008000004 */
[----:B------:R-:W-:Y:S04]  /*9290*/  STS.U8 [R64+UR4+0xb980], R144 ;  /* 0x00b9809040007988 */ /* 0x000fe80008000004 */
[----:B------:R-:W-:Y:S04]  /*92a0*/  STS.U8 [R64+UR4+0x3d80], R143 ;  /* 0x003d808f40007988 */ /* 0x000fe80008000004 */
[----:B------:R0:W-:Y:S04]  /*92b0*/  STS.U8 [R64+UR4+0xbd80], R142 ;  /* 0x00bd808e40007988 */ /* 0x0001e80008000004 */
        /* <DEDUP_REMOVED lines=24> */
[----:B0-----:R-:W-:-:S03]  /*9440*/  LOP3.LUT R64, R63, 0x50, RZ, 0x3c, !PT ;  /* 0x000000503f407812 */ /* 0x001fc600078e3cff */
        /* <DEDUP_REMOVED lines=34> */
[----:B0-----:R-:W-:-:S03]  /*9670*/  IMAD R65, R74, 0x7e, RZ ;  /* 0x0000007e4a417824 */ /* 0x001fc600078e02ff */
[----:B------:R-:W-:Y:S04]  /*9680*/  STS.U8 [R64+UR4+0x3680], R67 ;  /* 0x0036804340007988 */ /* 0x000fe80008000004 */
[----:B------:R0:W-:Y:S04]  /*9690*/  STS.U8 [R64+UR4+0xb680], R66 ;  /* 0x00b6804240007988 */ /* 0x0001e80008000004 */
[----:B------:R-:W5:Y:S04]  /*96a0*/  LDL.LU R13, [R1+0x8b4] ;  /* 0x0008b400010d7983 */ /* 0x000f680000300800 */
[----:B------:R-:W5:Y:S01]  /*96b0*/  LDL.LU R14, [R1+0x8b0] ;  /* 0x0008b000010e7983 */ /* 0x000f620000300800 */
[----:B0-----:R-:W-:-:S03]  /*96c0*/  IADD3 R66, P6, PT, R210, R5, RZ ;  /* 0x00000005d2427210 */ /* 0x001fc60007fde0ff */
[----:B------:R-:W-:Y:S04]  /*96d0*/  STS.U8 [R64+UR4+0x3a80], R83 ;  /* 0x003a805340007988 */ /* 0x000fe80008000004 */
[----:B------:R-:W5:Y:S01]  /*96e0*/  LDL.LU R11, [R1+0x8ac] ;  /* 0x0008ac00010b7983 */ /* 0x000f620000300800 */
[----:B------:R-:W-:-:S03]  /*96f0*/  IMAD.X R67, R174, 0x1, R6, P6 ;  /* 0x00000001ae437824 */ /* 0x000fc600030e0606 */
[----:B------:R-:W-:Y:S01]  /*9700*/  STS.U8 [R64+UR4+0xba80], R82 ;  /* 0x00ba805240007988 */ /* 0x000fe20008000004 */
[----:B------:R-:W-:-:S03]  /*9710*/  IADD3 R70, P6, PT, R65, R3, RZ ;  /* 0x0000000341467210 */ /* 0x000fc60007fde0ff */
[----:B------:R-:W5:Y:S04]  /*9720*/  LDL.LU R12, [R1+0x8a8] ;  /* 0x0008a800010c7983 */ /* 0x000f680000300800 */
[----:B------:R-:W-:Y:S01]  /*9730*/  STS.U8 [R64+UR4+0x3e80], R81 ;  /* 0x003e805140007988 */ /* 0x000fe20008000004 */
[----:B------:R-:W-:-:S03]  /*9740*/  PRMT R85, RZ, 0x7610, R85 ;  /* 0x00007610ff557816 */ /* 0x000fc60000000055 */
[----:B------:R-:W5:Y:S04]  /*9750*/  LDL.LU R9, [R1+0x8a4] ;  /* 0x0008a40001097983 */ /* 0x000f680000300800 */
[----:B------:R0:W-:Y:S04]  /*9760*/  STS.U8 [R64+UR4+0xbe80], R80 ;  /* 0x00be805040007988 */ /* 0x0001e80008000004 */
[----:B------:R-:W5:Y:S04]  /*9770*/  LDL.LU R10, [R1+0x8a0] ;  /* 0x0008a000010a7983 */ /* 0x000f680000300800 */
[----:B------:R-:W5:Y:S01]  /*9780*/  LDL.LU R7, [R1+0x89c] ;  /* 0x00089c0001077983 */ /* 0x000f620000300800 */
[----:B0-----:R-:W-:-:S03]  /*9790*/  SHF.R.S32.HI R64, RZ, 0x1f, R65 ;  /* 0x0000001fff407819 */ /* 0x001fc60000011441 */
[----:B------:R-:W5:Y:S04]  /*97a0*/  LDL.LU R8, [R1+0x898] ;  /* 0x0008980001087983 */ /* 0x000f680000300800 */
[----:B------:R-:W2:Y:S01]  /*97b0*/  LDL.LU R2, [R1+0x894] ;  /* 0x0008940001027983 */ /* 0x000ea20000300800 */
[----:B------:R-:W-:Y:S01]  /*97c0*/  IMAD.X R71, R64, 0x1, R4, P6 ;  /* 0x0000000140477824 */ /* 0x000fe200030e0604 */
[----:B------:R-:W-:Y:S02]  /*97d0*/  IADD3 R69, P6, PT, R65, R5, RZ ;  /* 0x0000000541457210 */ /* 0x000fe40007fde0ff */
[----:B------:R-:W3:Y:S01]  /*97e0*/  LDL.LU R75, [R1+0x890] ;  /* 0x00089000014b7983 */ /* 0x000ee20000300800 */
[----:B------:R-:W-:-:S03]  /*97f0*/  IMAD R65, R74, 0x77, RZ ;  /* 0x000000774a417824 */ /* 0x000fc600078e02ff */
[----:B------:R-:W5:Y:S01]  /*9800*/  LDL.LU R160, [R1+0x88c] ;  /* 0x00088c0001a07983 */ /* 0x000f620000300800 */
[----:B------:R-:W-:-:S03]  /*9810*/  PRMT R148, RZ, 0x7610, R148 ;  /* 0x00007610ff947816 */ /* 0x000fc60000000094 */
[----:B------:R-:W5:Y:S04]  /*9820*/  LDL.LU R145, [R1+0x888] ;  /* 0x0008880001917983 */ /* 0x000f680000300800 */
[----:B------:R0:W-:Y:S04]  /*9830*/  STL [R1+0x12c], R66 ;  /* 0x00012c4201007387 */ /* 0x0001e80000100800 */
[----:B------:R1:W-:Y:S04]  /*9840*/  STL [R1+0x128], R67 ;  /* 0x0001284301007387 */ /* 0x0003e80000100800 */
[----:B------:R0:W2:Y:S04]  /*9850*/  @!P4 LDG.E.U8 R85, desc[UR14][R66.64] ;  /* 0x0000000e4255c981 */ /* 0x0000a8000c1e1100 */
[----:B------:R-:W-:Y:S04]  /*9860*/  STL [R1+0x824], R70 ;  /* 0x0008244601007387 */ /* 0x000fe80000100800 */
[----:B------:R4:W-:Y:S01]  /*9870*/  STL [R1+0x820], R71 ;  /* 0x0008204701007387 */ /* 0x0009e20000100800 */
[----:B0-----:R-:W-:-:S02]  /*9880*/  @!P5 IMAD.MOV.U32 R66, RZ, RZ, R70 ;  /* 0x000000ffff42d224 */ /* 0x001fc400078e0046 */
[----:B-1----:R-:W-:Y:S01]  /*9890*/  @!P5 IMAD.MOV.U32 R67, RZ, RZ, R71 ;  /* 0x000000ffff43d224 */ /* 0x002fe200078e0047 */
[----:B------:R-:W-:Y:S01]  /*98a0*/  PRMT R147, RZ, 0x7610, R147 ;  /* 0x00007610ff937816 */ /* 0x000fe20000000093 */
[----:B------:R-:W-:Y:S01]  /*98b0*/  STL [R1+0x82c], R69 ;  /* 0x00082c4501007387 */ /* 0x000fe20000100800 */
[----:B----4-:R-:W-:Y:S01]  /*98c0*/  IMAD.X R71, R64, 0x1, R6, P6 ;  /* 0x0000000140477824 */ /* 0x010fe200030e0606 */
[----:B------:R-:W-:Y:S02]  /*98d0*/  SHF.R.S32.HI R64, RZ, 0x1f, R65 ;  /* 0x0000001fff407819 */ /* 0x000fe40000011441 */
[----:B------:R0:W4:Y:S01]  /*98e0*/  @!P5 LDG.E.U8 R148, desc[UR14][R66.64] ;  /* 0x0000000e4294d981 */ /* 0x000122000c1e1100 */
[----:B------:R-:W-:-:S03]  /*98f0*/  IADD3 R70, P6, PT, R65, R3, RZ ;  /* 0x0000000341467210 */ /* 0x000fc60007fde0ff */
[----:B------:R1:W-:Y:S01]  /*9900*/  STL [R1+0x828], R71 ;  /* 0x0008284701007387 */ /* 0x0003e20000100800 */
[----:B------:R-:W-:Y:S01]  /*9910*/  PRMT R156, RZ, 0x7610, R156 ;  /* 0x00007610ff9c7816 */ /* 0x000fe2000000009c */
        /* <DEDUP_REMOVED lines=10> */
[----:B------:R-:W-:Y:S01]  /*99c0*/  PRMT R155, RZ, 0x7610, R155 ;  /* 0x00007610ff9b7816 */ /* 0x000fe2000000009b */
[----:B------:R-:W-:Y:S01]  /*99d0*/  STL [R1+0x7bc], R69 ;  /* 0x0007bc4501007387 */ /* 0x000fe20000100800 */
[----:B-1----:R-:W-:Y:S01]  /*99e0*/  IMAD.X R71, R64, 0x1, R6, P6 ;  /* 0x0000000140477824 */ /* 0x002fe200030e0606 */
[----:B------:R-:W-:Y:S02]  /*99f0*/  SHF.R.S32.HI R64, RZ, 0x1f, R65 ;  /* 0x0000001fff407819 */ /* 0x000fe40000011441 */
[----:B------:R0:W2:Y:S01]  /*9a00*/  @!P3 LDG.E.U8 R156, desc[UR14][R66.64] ;  /* 0x0000000e429cb981 */ /* 0x0000a2000c1e1100 */
        /* <DEDUP_REMOVED lines=14> */
[----:B------:R-:W-:Y:S01]  /*9af0*/  VIADD R68, R222, 0xffffff91 ;  /* 0xffffff91de447836 */ /* 0x000fe20000000000 */
[----:B------:R-:W-:Y:S01]  /*9b00*/  STL [R1+0x7ac], R69 ;  /* 0x0007ac4501007387 */ /* 0x000fe20000100800 */
[----:B-1----:R-:W-:Y:S01]  /*9b10*/  IMAD.X R71, R64, 0x1, R6, P6 ;  /* 0x0000000140477824 */ /* 0x002fe200030e0606 */
[----:B------:R-:W-:Y:S02]  /*9b20*/  SHF.R.S32.HI R64, RZ, 0x1f, R65 ;  /* 0x0000001fff407819 */ /* 0x000fe40000011441 */
[----:B------:R0:W2:Y:S01]  /*9b30*/  @!P2 LDG.E.U8 R146, desc[UR14][R66.64] ;  /* 0x0000000e4292a981 */ /* 0x0000a2000c1e1100 */
[----:B------:R-:W-:-:S03]  /*9b40*/  IADD3 R70, P6, PT, R65, R3, RZ ;  /* 0x0000000341467210 */ /* 0x000fc60007fde0ff */
[----:B------:R1:W-:Y:S01]  /*9b50*/  STL [R1+0x7a8], R71 ;  /* 0x0007a84701007387 */ /* 0x0003e20000100800 */
[----:B------:R-:W-:Y:S01]  /*9b60*/  ISETP.GE.U32.AND P4, PT, R68, 0x7fffff12, PT ;  /* 0x7fffff124400780c */ /* 0x000fe20003f86070 */
[----:B0-----:R-:W-:Y:S02]  /*9b70*/  @!P2 IMAD.MOV.U32 R66, RZ, RZ, R69 ;  /* 0x000000ffff42a224 */ /* 0x001fe400078e0045 */
[----:B------:R-:W-:Y:S02]  /*9b80*/  @!P2 IMAD.MOV.U32 R67, RZ, RZ, R71 ;  /* 0x000000ffff43a224 */ /* 0x000fe400078e0047 */
[----:B-1----:R-:W-:Y:S01]  /*9b90*/  IMAD.X R71, R64, 0x1, R4, P6 ;  /* 0x0000000140477824 */ /* 0x002fe200030e0604 */
[----:B------:R-:W-:Y:S01]  /*9ba0*/  IADD3 R69, P6, PT, R65, R5, RZ ;  /* 0x0000000541457210 */ /* 0x000fe20007fde0ff */
[----:B------:R-:W-:Y:S01]  /*9bb0*/  IMAD R65, R74, 0x6e, RZ ;  /* 0x0000006e4a417824 */ /* 0x000fe200078e02ff */
[----:B------:R0:W2:Y:S01]  /*9bc0*/  @!P2 LDG.E.U8 R127, desc[UR14][R66.64] ;  /* 0x0000000e427fa981 */ /* 0x0000a2000c1e1100 */
[----:B------:R-:W-:-:S03]  /*9bd0*/  PRMT R154, RZ, 0x7610, R154 ;  /* 0x00007610ff9a7816 */ /* 0x000fc6000000009a */
[----:B------:R-:W-:Y:S04]  /*9be0*/  STL [R1+0x734], R70 ;  /* 0x0007344601007387 */ /* 0x000fe80000100800 */
[----:B------:R1:W-:Y:S01]  /*9bf0*/  STL [R1+0x730], R71 ;  /* 0x0007304701007387 */ /* 0x0003e20000100800 */
[----:B0-----:R-:W-:Y:S02]  /*9c00*/  @!P0 IMAD.MOV.U32 R66, RZ, RZ, R70 ;  /* 0x000000ffff428224 */ /* 0x001fe400078e0046 */
[----:B------:R-:W-:Y:S01]  /*9c10*/  @!P0 IMAD.MOV.U32 R67, RZ, RZ, R71 ;  /* 0x000000ffff438224 */ /* 0x000fe200078e0047 */
[----:B------:R-:W-:Y:S01]  /*9c20*/  PRMT R153, RZ, 0x7610, R153 ;  /* 0x00007610ff997816 */ /* 0x000fe20000000099 */
[----:B------:R-:W-:Y:S01]  /*9c30*/  VIADD R68, R222, 0xffffff98 ;  /* 0xffffff98de447836 */ /* 0x000fe20000000000 */
[----:B------:R-:W-:Y:S01]  /*9c40*/  STL [R1+0x73c], R69 ;  /* 0x00073c4501007387 */ /* 0x000fe20000100800 */
[----:B-1----:R-:W-:Y:S01]  /*9c50*/  IMAD.X R71, R64, 0x1, R6, P6 ;  /* 0x0000000140477824 */ /* 0x002fe200030e0606 */
[----:B------:R-:W-:-:S02]  /*9c60*/  SHF.R.S32.HI R64, RZ, 0x1f, R65 ;  /* 0x0000001fff407819 */ /* 0x000fc40000011441 */
        /* <DEDUP_REMOVED lines=110> */
[----:B------:R-:W-:-:S02]  /*a350*/  PRMT R134, RZ, 0x7610, R134 ;  /* 0x00007610ff867816 */ /* 0x000fc40000000086 */
[----:B------:R-:W-:Y:S01]  /*a360*/  LOP3.LUT R157, R63, 0x60, RZ, 0x3c, !PT ;  /* 0x000000603f9d7812 */ /* 0x000fe200078e3cff */
[----:B------:R-:W-:Y:S04]  /*a370*/  STL [R1+0x5b4], R70 ;  /* 0x0005b44601007387 */ /* 0x000fe80000100800 */
[----:B------:R1:W-:Y:S01]  /*a380*/  STL [R1+0x5b0], R71 ;  /* 0x0005b04701007387 */ /* 0x0003e20000100800 */
[----:B0-----:R-:W-:Y:S02]  /*a390*/  @!P4 IMAD.MOV.U32 R66, RZ, RZ, R70 ;  /* 0x000000ffff42c224 */ /* 0x001fe400078e0046 */
[----:B------:R-:W-:Y:S01]  /*a3a0*/  @!P4 IMAD.MOV.U32 R67, RZ, RZ, R71 ;  /* 0x000000ffff43c224 */ /* 0x000fe200078e0047 */
[----:B------:R-:W-:Y:S01]  /*a3b0*/  STS.U8 [R157+UR4+0x300], R95 ;  /* 0x0003005f9d007988 */ /* 0x000fe20008000004 */
[----:B------:R-:W-:Y:S01]  /*a3c0*/  PRMT R133, RZ, 0x7610, R133 ;  /* 0x00007610ff857816 */ /* 0x000fe20000000085 */
[----:B------:R-:W-:-:S02]  /*a3d0*/  VIADD R68, R222, 0xffffffb0 ;  /* 0xffffffb0de447836 */ /* 0x000fc40000000000 */
[----:B------:R0:W2:Y:S01]  /*a3e0*/  @!P4 LDG.E.U8 R134, desc[UR14][R66.64] ;  /* 0x0000000e4286c981 */ /* 0x0000a2000c1e1100 */
[----:B-1----:R-:W-:Y:S01]  /*a3f0*/  IMAD.X R71, R64, 0x1, R6, P6 ;  /* 0x0000000140477824 */ /* 0x002fe200030e0606 */
[----:B------:R-:W-:Y:S02]  /*a400*/  SHF.R.S32.HI R64, RZ, 0x1f, R65 ;  /* 0x0000001fff407819 */ /* 0x000fe40000011441 */
[----:B------:R-:W-:Y:S01]  /*a410*/  IADD3 R70, P6, PT, R65, R3, RZ ;  /* 0x0000000341467210 */ /* 0x000fe20007fde0ff */
[----:B------:R-:W-:Y:S04]  /*a420*/  STS.U8 [R157+UR4+0x8300], R94 ;  /* 0x0083005e9d007988 */ /* 0x000fe80008000004 */
[----:B------:R-:W-:Y:S01]  /*a430*/  STL [R1+0x5bc], R69 ;  /* 0x0005bc4501007387 */ /* 0x000fe20000100800 */
[----:B0-----:R-:W-:-:S02]  /*a440*/  @!P4 IMAD.MOV.U32 R66, RZ, RZ, R69 ;  /* 0x000000ffff42c224 */ /* 0x001fc400078e0045 */
[----:B------:R-:W-:Y:S01]  /*a450*/  @!P4 IMAD.MOV.U32 R67, RZ, RZ, R71 ;  /* 0x000000ffff43c224 */ /* 0x000fe200078e0047 */
[----:B------:R-:W-:Y:S04]  /*a460*/  STS.U8 [R157+UR4+0x700], R93 ;  /* 0x0007005d9d007988 */ /* 0x000fe80008000004 */
[----:B------:R0:W-:Y:S01]  /*a470*/  STL [R1+0x5b8], R71 ;  /* 0x0005b84701007387 */ /* 0x0001e20000100800 */
[----:B------:R-:W-:-:S03]  /*a480*/  ISETP.GE.U32.AND P3, PT, R68, 0x7fffff31, PT ;  /* 0x7fffff314400780c */ /* 0x000fc60003f66070 */
[----:B------:R-:W-:Y:S04]  /*a490*/  STS.U8 [R157+UR4+0x8700], R92 ;  /* 0x0087005c9d007988 */ /* 0x000fe80008000004 */
[----:B------:R-:W-:Y:S01]  /*a4a0*/  STS.U8 [R157+UR4+0xb00], R91 ;  /* 0x000b005b9d007988 */ /* 0x000fe20008000004 */
[----:B0-----:R-:W-:Y:S01]  /*a4b0*/  IMAD.X R71, R64, 0x1, R4, P6 ;  /* 0x0000000140477824 */ /* 0x001fe200030e0604 */
[----:B------:R-:W-:Y:S02]  /*a4c0*/  IADD3 R69, P6, PT, R65, R5, RZ ;  /* 0x0000000541457210 */ /* 0x000fe40007fde0ff */
[----:B------:R0:W-:Y:S01]  /*a4d0*/  STS.U8 [R157+UR4+0x8b00], R112 ;  /* 0x008b00709d007988 */ /* 0x0001e20008000004 */
[----:B------:R-:W-:-:S03]  /*a4e0*/  IMAD R65, R74, 0x4f, RZ ;  /* 0x0000004f4a417824 */ /* 0x000fc600078e02ff */
[----:B------:R1:W2:Y:S04]  /*a4f0*/  @!P4 LDG.E.U8 R133, desc[UR14][R66.64] ;  /* 0x0000000e4285c981 */ /* 0x0002a8000c1e1100 */
[----:B------:R-:W-:Y:S01]  /*a500*/  STL [R1+0x5a4], R70 ;  /* 0x0005a44601007387 */ /* 0x000fe20000100800 */
[----:B0-----:R-:W-:-:S03]  /*a510*/  PRMT R112, RZ, 0x7610, R112 ;  /* 0x00007610ff707816 */ /* 0x001fc60000000070 */
[----:B------:R0:W-:Y:S01]  /*a520*/  STL [R1+0x5a0], R71 ;  /* 0x0005a04701007387 */ /* 0x0001e20000100800 */
[----:B-1----:R-:W-:Y:S02]  /*a530*/  @!P5 IMAD.MOV.U32 R66, RZ, RZ, R70 ;  /* 0x000000ffff42d224 */ /* 0x002fe400078e0046 */
[----:B------:R-:W-:Y:S01]  /*a540*/  @!P5 IMAD.MOV.U32 R67, RZ, RZ, R71 ;  /* 0x000000ffff43d224 */ /* 0x000fe200078e0047 */
[----:B------:R-:W-:Y:S01]  /*a550*/  PRMT R113, RZ, 0x7610, R113 ;  /* 0x00007610ff717816 */ /* 0x000fe20000000071 */
[----:B------:R-:W-:Y:S01]  /*a560*/  VIADD R68, R222, 0xffffffb1 ;  /* 0xffffffb1de447836 */ /* 0x000fe20000000000 */
[----:B------:R-:W-:Y:S01]  /*a570*/  STL [R1+0x5ac], R69 ;  /* 0x0005ac4501007387 */ /* 0x000fe20000100800 */
[----:B0-----:R-:W-:Y:S01]  /*a580*/  IMAD.X R71, R64, 0x1, R6, P6 ;  /* 0x0000000140477824 */ /* 0x001fe200030e0606 */
        /* <DEDUP_REMOVED lines=76> */
[----:B------:R0:W-:Y:S01]  /*aa50*/  STS.U8 [R157+UR4+0xf00], R109 ;  /* 0x000f006d9d007988 */ /* 0x0001e20008000004 */
[----:B------:R-:W-:-:S03]  /*aa60*/  VIADD R68, R222, 0xffffffc1 ;  /* 0xffffffc1de447836 */ /* 0x000fc60000000000 */
[----:B------:R3:W2:Y:S01]  /*aa70*/  @!P4 LDG.E.U8 R93, desc[UR14][R66.64] ;  /* 0x0000000e425dc981 */ /* 0x0006a2000c1e1100 */
[----:B-1----:R-:W-:Y:S01]  /*aa80*/  IMAD.X R71, R64, 0x1, R6, P6 ;  /* 0x0000000140477824 */ /* 0x002fe200030e0606 */
[----:B------:R-:W-:Y:S02]  /*aa90*/  SHF.R.S32.HI R64, RZ, 0x1f, R65 ;  /* 0x0000001fff407819 */ /* 0x000fe40000011441 */
[----:B------:R-:W-:Y:S01]  /*aaa0*/  IADD3 R70, P6, PT, R65, R3, RZ ;  /* 0x0000000341467210 */ /* 0x000fe20007fde0ff */
[----:B------:R-:W-:Y:S01]  /*aab0*/  STL [R1+0x4ac], R69 ;  /* 0x0004ac4501007387 */ /* 0x000fe20000100800 */
[----:B0-----:R-:W-:-:S03]  /*aac0*/  PRMT R109, RZ, 0x7610, R109 ;  /* 0x00007610ff6d7816 */ /* 0x001fc6000000006d */
[----:B------:R0:W-:Y:S01]  /*aad0*/  STL [R1+0x4a8], R71 ;  /* 0x0004a84701007387 */ /* 0x0001e20000100800 */
[----:B---3--:R-:W-:Y:S02]  /*aae0*/  @!P4 IMAD.MOV.U32 R66, RZ, RZ, R69 ;  /* 0x000000ffff42c224 */ /* 0x008fe400078e0045 */
[----:B------:R-:W-:Y:S01]  /*aaf0*/  @!P4 IMAD.MOV.U32 R67, RZ, RZ, R71 ;  /* 0x000000ffff43c224 */ /* 0x000fe200078e0047 */
[----:B------:R-:W-:Y:S01]  /*ab00*/  ISETP.GE.U32.AND P3, PT, R68, 0x7fffff42, PT ;  /* 0x7fffff424400780c */ /* 0x000fe20003f66070 */
[----:B------:R-:W-:Y:S01]  /*ab10*/  STL [R1+0x434], R70 ;  /* 0x0004344601007387 */ /* 0x000fe20000100800 */
[----:B------:R-:W-:Y:S01]  /*ab20*/  PRMT R140, RZ, 0x7610, R140 ;  /* 0x00007610ff8c7816 */ /* 0x000fe2000000008c */
[----:B0-----:R-:W-:Y:S01]  /*ab30*/  IMAD.X R71, R64, 0x1, R4, P6 ;  /* 0x0000000140477824 */ /* 0x001fe200030e0604 */
[----:B------:R-:W-:Y:S01]  /*ab40*/  IADD3 R69, P6, PT, R65, R5, RZ ;  /* 0x0000000541457210 */ /* 0x000fe20007fde0ff */
[----:B------:R-:W-:Y:S01]  /*ab50*/  IMAD R65, R74, 0x3e, RZ ;  /* 0x0000003e4a417824 */ /* 0x000fe200078e02ff */
[----:B------:R0:W3:Y:S01]  /*ab60*/  @!P4 LDG.E.U8 R109, desc[UR14][R66.64] ;  /* 0x0000000e426dc981 */ /* 0x0000e2000c1e1100 */
[----:B------:R-:W-:-:S03]  /*ab70*/  VIADD R68, R222, 0xffffffc8 ;  /* 0xffffffc8de447836 */ /* 0x000fc60000000000 */
[----:B------:R1:W-:Y:S01]  /*ab80*/  STL [R1+0x430], R71 ;  /* 0x0004304701007387 */ /* 0x0003e20000100800 */
[----:B------:R-:W-:Y:S01]  /*ab90*/  PRMT R139, RZ, 0x7610, R139 ;  /* 0x00007610ff8b7816 */ /* 0x000fe2000000008b */
        /* <DEDUP_REMOVED lines=12> */
[----:B------:R-:W-:Y:S01]  /*ac60*/  PRMT R91, RZ, 0x7610, R91 ;  /* 0x00007610ff5b7816 */ /* 0x000fe2000000005b */
[----:B------:R-:W-:Y:S01]  /*ac70*/  STL [R1+0x424], R70 ;  /* 0x0004244601007387 */ /* 0x000fe20000100800 */
[----:B-1----:R-:W-:Y:S01]  /*ac80*/  IMAD.X R71, R64, 0x1, R4, P6 ;  /* 0x0000000140477824 */ /* 0x002fe200030e0604 */
[----:B------:R-:W-:Y:S01]  /*ac90*/  IADD3 R69, P6, PT, R65, R5, RZ ;  /* 0x0000000541457210 */ /* 0x000fe20007fde0ff */
[----:B------:R-:W-:Y:S01]  /*aca0*/  IMAD R65, R74, 0x37, RZ ;  /* 0x000000374a417824 */ /* 0x000fe200078e02ff */
[----:B------:R0:W2:Y:S01]  /*acb0*/  @!P5 LDG.E.U8 R139, desc[UR14][R66.64] ;  /* 0x0000000e428bd981 */ /* 0x0000a2000c1e1100 */
[----:B------:R-:W-:Y:S01]  /*acc0*/  ISETP.GE.U32.AND P0, PT, R68, 0x7fffff4a, PT ;  /* 0x7fffff4a4400780c */ /* 0x000fe20003f06070 */
[----:B------:R-:W-:-:S02]  /*acd0*/  VIADD R68, R222, 0xffffffd0 ;  /* 0xffffffd0de447836 */ /* 0x000fc40000000000 */
        /* <DEDUP_REMOVED lines=15> */
[----:B------:R0:W-:Y:S01]  /*add0*/  STL [R1+0x2b4], R70 ;  /* 0x0002b44601007387 */ /* 0x0001e20000100800 */
[----:B-1----:R-:W-:Y:S01]  /*ade0*/  IMAD.X R71, R64, 0x1, R4, P6 ;  /* 0x0000000140477824 */ /* 0x002fe200030e0604 */
[----:B------:R-:W-:Y:S01]  /*adf0*/  IADD3 R69, P6, PT, R65, R5, RZ ;  /* 0x0000000541457210 */ /* 0x000fe20007fde0ff */
[----:B------:R-:W-:Y:S01]  /*ae00*/  IMAD R65, R74, 0x36, RZ ;  /* 0x000000364a417824 */ /* 0x000fe200078e02ff */
[----:B------:R1:W2:Y:S01]  /*ae10*/  @!P3 LDG.E.U8 R92, desc[UR14][R66.64] ;  /* 0x0000000e425cb981 */ /* 0x0002a2000c1e1100 */
[----:B------:R-:W-:Y:S01]  /*ae20*/  ISETP.GE.U32.AND P5, PT, R68, 0x7fffff52, PT ;  /* 0x7fffff524400780c */ /* 0x000fe20003fa6070 */
[----:B------:R-:W-:Y:S01]  /*ae30*/  VIADD R68, R222, 0xffffffd8 ;  /* 0xffffffd8de447836 */ /* 0x000fe20000000000 */
[----:B------:R-:W-:Y:S01]  /*ae40*/  PRMT R141, RZ, 0x7610, R141 ;  /* 0x00007610ff8d7816 */ /* 0x000fe2000000008d */
[----:B-1----:R-:W-:-:S02]  /*ae50*/  @!P2 IMAD.MOV.U32 R66, RZ, RZ, R70 ;  /* 0x000000ffff42a224 */ /* 0x002fc400078e0046 */
[----:B------:R-:W-:Y:S02]  /*ae60*/  @!P2 IMAD.MOV.U32 R67, RZ, RZ, R71 ;  /* 0x000000ffff43a224 */ /* 0x000fe400078e0047 */
[----:B0-----:R-:W-:Y:S01]  /*ae70*/  IMAD.X R70, R64, 0x1, R6, P6 ;  /* 0x0000000140467824 */ /* 0x001fe200030e0606 */
[----:B------:R-:W-:Y:S02]  /*ae80*/  SHF.R.S32.HI R64, RZ, 0x1f, R65 ;  /* 0x0000001fff407819 */ /* 0x000fe40000011441 */
[----:B------:R-:W-:Y:S01]  /*ae90*/  IADD3 R76, P6, PT, R65, R3, RZ ;  /* 0x00000003414c7210 */ /* 0x000fe20007fde0ff */
[----:B------:R0:W2:Y:S01]  /*aea0*/  @!P2 LDG.E.U8 R142, desc[UR14][R66.64] ;  /* 0x0000000e428ea981 */ /* 0x0000a2000c1e1100 */
[----:B------:R-:W-:Y:S01]  /*aeb0*/  ISETP.GE.U32.AND P3, PT, R68, 0x7fffff59, PT ;  /* 0x7fffff594400780c */ /* 0x000fe20003f66070 */
[----:B------:R-:W-:Y:S02]  /*aec0*/  VIADD R68, R222, 0xffffffd9 ;  /* 0xffffffd9de447836 */ /* 0x000fe40000000000 */
[----:B------:R-:W-:Y:S01]  /*aed0*/  STL [R1+0x2b0], R71 ;  /* 0x0002b04701007387 */ /* 0x000fe20000100800 */
[----:B------:R-:W-:-:S03]  /*aee0*/  IMAD.X R78, R64, 0x1, R4, P6 ;  /* 0x00000001404e7824 */ /* 0x000fc600030e0604 */
[----:B------:R1:W-:Y:S01]  /*aef0*/  STL [R1+0x2bc], R69 ;  /* 0x0002bc4501007387 */ /* 0x0003e20000100800 */
[----:B0-----:R-:W-:Y:S02]  /*af00*/  @!P2 IMAD.MOV.U32 R66, RZ, RZ, R69 ;  /* 0x000000ffff42a224 */ /* 0x001fe400078e0045 */
[----:B------:R-:W-:Y:S01]  /*af10*/  @!P2 IMAD.MOV.U32 R67, RZ, RZ, R70 ;  /* 0x000000ffff43a224 */ /* 0x000fe200078e0046 */
[----:B------:R-:W-:-:S04]  /*af20*/  PRMT R89, RZ, 0x7610, R89 ;  /* 0x00007610ff597816 */ /* 0x000fc80000000059 */
[----:B------:R0:W2:Y:S01]  /*af30*/  @!P2 LDG.E.U8 R141, desc[UR14][R66.64] ;  /* 0x0000000e428da981 */ /* 0x0000a2000c1e1100 */
[----:B-1----:R-:W-:Y:S02]  /*af40*/  IADD3 R69, P6, PT, R65, R5, RZ ;  /* 0x0000000541457210 */ /* 0x002fe40007fde0ff */
[----:B------:R-:W-:Y:S01]  /*af50*/  ISETP.GE.U32.AND P2, PT, R68, 0x7fffff5a, PT ;  /* 0x7fffff5a4400780c */ /* 0x000fe20003f46070 */
[----:B------:R-:W-:Y:S02]  /*af60*/  IMAD R68, R74, 0x2f, RZ ;  /* 0x0000002f4a447824 */ /* 0x000fe400078e02ff */
[----:B------:R-:W-:Y:S02]  /*af70*/  IMAD.X R71, R64, 0x1, R6, P6 ;  /* 0x0000000140477824 */ /* 0x000fe400030e0606 */
[----:B0-----:R-:W-:Y:S02]  /*af80*/  @!P0 IMAD.MOV.U32 R66, RZ, RZ, R76 ;  /* 0x000000ffff428224 */ /* 0x001fe400078e004c */
[----:B------:R-:W-:Y:S01]  /*af90*/  @!P0 IMAD.MOV.U32 R67, RZ, RZ, R78 ;  /* 0x000000ffff438224 */ /* 0x000fe200078e004e */
[----:B------:R0:W-:Y:S01]  /*afa0*/  STL [R1+0x2b8], R70 ;  /* 0x0002b84601007387 */ /* 0x0001e20000100800 */
[----:B------:R-:W-:-:S02]  /*afb0*/  PRMT R90, RZ, 0x7610, R90 ;  /* 0x00007610ff5a7816 */ /* 0x000fc4000000005a */
[----:B------:R-:W-:Y:S01]  /*afc0*/  SHF.R.S32.HI R65, RZ, 0x1f, R68 ;  /* 0x0000001fff417819 */ /* 0x000fe20000011444 */
[----:B------:R1:W2:Y:S01]  /*afd0*/  @!P0 LDG.E.U8 R89, desc[UR14][R66.64] ;  /* 0x0000000e42598981 */ /* 0x0002a2000c1e1100 */
[----:B0-----:R-:W-:-:S03]  /*afe0*/  IADD3 R70, P6, PT, R68, R3, RZ ;  /* 0x0000000344467210 */ /* 0x001fc60007fde0ff */
[----:B------:R-:W-:Y:S01]  /*aff0*/  STL [R1+0x2a4], R76 ;  /* 0x0002a44c01007387 */ /* 0x000fe20000100800 */
[----:B-1----:R-:W-:Y:S02]  /*b000*/  @!P0 IMAD.MOV.U32 R66, RZ, RZ, R69 ;  /* 0x000000ffff428224 */ /* 0x002fe400078e0045 */
[----:B------:R-:W-:Y:S01]  /*b010*/  @!P0 IMAD.MOV.U32 R67, RZ, RZ, R71 ;  /* 0x000000ffff438224 */ /* 0x000fe200078e0047 */
[----:B------:R-:W-:Y:S01]  /*b020*/  STL [R1+0x2a0], R78 ;  /* 0x0002a04e01007387 */ /* 0x000fe20000100800 */
[----:B------:R-:W-:-:S03]  /*b030*/  IMAD.X R64, R65, 0x1, R4, P6 ;  /* 0x0000000141407824 */ /* 0x000fc600030e0604 */
[----:B------:R0:W-:Y:S01]  /*b040*/  STL [R1+0x2ac], R69 ;  /* 0x0002ac4501007387 */ /* 0x0001e20000100800 */
[----:B------:R-:W-:-:S03]  /*b050*/  PRMT R144, RZ, 0x7610, R144 ;  /* 0x00007610ff907816 */ /* 0x000fc60000000090 */
[----:B------:R1:W2:Y:S01]  /*b060*/  @!P0 LDG.E.U8 R90, desc[UR14][R66.64] ;  /* 0x0000000e425a8981 */ /* 0x0002a2000c1e1100 */
[----:B0-----:R-:W-:-:S03]  /*b070*/  IADD3 R69, P0, PT, R68, R5, RZ ;  /* 0x0000000544457210 */ /* 0x001fc60007f1e0ff */
[----:B------:R0:W-:Y:S01]  /*b080*/  STL [R1+0x2a8], R71 ;  /* 0x0002a84701007387 */ /* 0x0001e20000100800 */
[----:B-1----:R-:W-:Y:S02]  /*b090*/  @!P4 IMAD.MOV.U32 R66, RZ, RZ, R70 ;  /* 0x000000ffff42c224 */ /* 0x002fe400078e0046 */
[----:B------:R-:W-:Y:S01]  /*b0a0*/  @!P4 IMAD.MOV.U32 R67, RZ, RZ, R64 ;  /* 0x000000ffff43c224 */ /* 0x000fe200078e0040 */
[----:B------:R-:W-:Y:S01]  /*b0b0*/  PRMT R143, RZ, 0x7610, R143 ;  /* 0x00007610ff8f7816 */ /* 0x000fe2000000008f */
[----:B------:R-:W-:Y:S02]  /*b0c0*/  IMAD R68, R74, 0x2e, RZ ;  /* 0x0000002e4a447824 */ /* 0x000fe400078e02ff */
[----:B0-----:R-:W-:Y:S01]  /*b0d0*/  IMAD.X R71, R65, 0x1, R6, P0 ;  /* 0x0000000141477824 */ /* 0x001fe200000e0606 */
[----:B------:R0:W2:Y:S04]  /*b0e0*/  @!P4 LDG.E.U8 R144, desc[UR14][R66.64] ;  /* 0x0000000e4290c981 */ /* 0x0000a8000c1e1100 */
[----:B------:R1:W-:Y:S04]  /*b0f0*/  STL [R1+0x234], R70 ;  /* 0x0002344601007387 */ /* 0x0003e80000100800 */
[----:B------:R4:W-:Y:S01]  /*b100*/  STL [R1+0x230], R64 ;  /* 0x0002304001007387 */ /* 0x0009e20000100800 */
[----:B0-----:R-:W-:-:S02]  /*b110*/  @!P4 IMAD.MOV.U32 R66, RZ, RZ, R69 ;  /* 0x000000ffff42c224 */ /* 0x001fc400078e0045 */
[----:B------:R-:W-:Y:S01]  /*b120*/  @!P4 IMAD.MOV.U32 R67, RZ, RZ, R71 ;  /* 0x000000ffff43c224 */ /* 0x000fe200078e0047 */
[----:B-1----:R-:W-:Y:S01]  /*b130*/  IADD3 R70, P6, PT, R68, R3, RZ ;  /* 0x0000000344467210 */ /* 0x002fe20007fde0ff */
[----:B------:R0:W-:Y:S01]  /*b140*/  STL [R1+0x23c], R69 ;  /* 0x00023c4501007387 */ /* 0x0001e20000100800 */
[----:B----4-:R-:W-:-:S03]  /*b150*/  SHF.R.S32.HI R64, RZ, 0x1f, R68 ;  /* 0x0000001fff407819 */ /* 0x010fc60000011444 */
[----:B------:R1:W4:Y:S01]  /*b160*/  @!P4 LDG.E.U8 R143, desc[UR14][R66.64] ;  /* 0x0000000e428fc981 */ /* 0x000322000c1e1100 */
[----:B------:R-:W-:Y:S01]  /*b170*/  VIADD R65, R222, 0xffffffe0 ;  /* 0xffffffe0de417836 */ /* 0x000fe20000000000 */
[----:B------:R-:W-:Y:S02]  /*b180*/  IADD3 R68, P4, PT, R68, R5, RZ ;  /* 0x0000000544447210 */ /* 0x000fe40007f9e0ff */
[----:B------:R1:W-:Y:S01]  /*b190*/  STL [R1+0x238], R71 ;  /* 0x0002384701007387 */ /* 0x0003e20000100800 */
[----:B------:R-:W-:Y:S02]  /*b1a0*/  PRMT R87, RZ, 0x7610, R87 ;  /* 0x00007610ff577816 */ /* 0x000fe40000000057 */
[----:B------:R-:W-:Y:S01]  /*b1b0*/  ISETP.GE.U32.AND P0, PT, R65, 0x7fffff61, PT ;  /* 0x7fffff614100780c */ /* 0x000fe20003f06070 */
[C---:B0-----:R-:W-:Y:S02]  /*b1c0*/  IMAD.X R69, R64.reuse, 0x1, R6, P4 ;  /* 0x0000000140457824 */ /* 0x041fe400020e0606 */
[----:B-1----:R-:W-:-:S02]  /*b1d0*/  IMAD.X R71, R64, 0x1, R4, P6 ;  /* 0x0000000140477824 */ /* 0x002fc400030e0604 */
[----:B------:R-:W-:Y:S02]  /*b1e0*/  @!P5 IMAD.MOV.U32 R64, RZ, RZ, R70 ;  /* 0x000000ffff40d224 */ /* 0x000fe400078e0046 */
[----:B------:R-:W-:Y:S01]  /*b1f0*/  @!P5 IMAD.MOV.U32 R65, RZ, RZ, R71 ;  /* 0x000000ffff41d224 */ /* 0x000fe200078e0047 */
[----:B------:R-:W-:Y:S01]  /*b200*/  PRMT R88, RZ, 0x7610, R88 ;  /* 0x00007610ff587816 */ /* 0x000fe20000000058 */
[----:B------:R-:W-:-:S03]  /*b210*/  IMAD R66, R74, 0x27, RZ ;  /* 0x000000274a427824 */ /* 0x000fc600078e02ff */
[----:B------:R0:W2:Y:S02]  /*b220*/  @!P5 LDG.E.U8 R87, desc[UR14][R64.64] ;  /* 0x0000000e4057d981 */ /* 0x0000a4000c1e1100 */
[----:B------:R-:W-:Y:S01]  /*b230*/  IADD3 R67, P4, PT, R66, R3, RZ ;  /* 0x0000000342437210 */ /* 0x000fe20007f9e0ff */
[----:B0-----:R-:W-:Y:S02]  /*b240*/  @!P5 IMAD.MOV.U32 R64, RZ, RZ, R68 ;  /* 0x000000ffff40d224 */ /* 0x001fe400078e0044 */
[----:B------:R-:W-:-:S05]  /*b250*/  @!P5 IMAD.MOV.U32 R65, RZ, RZ, R69 ;  /* 0x000000ffff41d224 */ /* 0x000fca00078e0045 */
[----:B------:R0:W3:Y:S04]  /*b260*/  @!P5 LDG.E.U8 R88, desc[UR14][R64.64] ;  /* 0x0000000e4058d981 */ /* 0x0000e8000c1e1100 */
[----:B------:R1:W-:Y:S01]  /*b270*/  STL [R1+0x224], R70 ;  /* 0x0002244601007387 */ /* 0x0003e20000100800 */
[----:B0-----:R-:W-:-:S03]  /*b280*/  SHF.R.S32.HI R64, RZ, 0x1f, R66 ;  /* 0x0000001fff407819 */ /* 0x001fc60000011442 */
[----:B------:R0:W-:Y:S01]  /*b290*/  STL [R1+0x22c], R68 ;  /* 0x00022c4401007387 */ /* 0x0001e20000100800 */
[----:B------:R-:W-:Y:S02]  /*b2a0*/  PRMT R130, RZ, 0x7610, R130 ;  /* 0x00007610ff827816 */ /* 0x000fe40000000082 */
[----:B-1----:R-:W-:Y:S01]  /*b2b0*/  IADD3 R70, P5, PT, R66, R5, RZ ;  /* 0x0000000542467210 */ /* 0x002fe20007fbe0ff */
[----:B------:R-:W-:Y:S01]  /*b2c0*/  IMAD.X R76, R64, 0x1, R4, P4 ;  /* 0x00000001404c7824 */ /* 0x000fe200020e0604 */
[----:B------:R1:W-:Y:S01]  /*b2d0*/  STL [R1+0x220], R71 ;  /* 0x0002204701007387 */ /* 0x0003e20000100800 */
[----:B------:R-:W-:-:S03]  /*b2e0*/  @!P3 IMAD.MOV.U32 R66, RZ, RZ, R67 ;  /* 0x000000ffff42b224 */ /* 0x000fc600078e0043 */
[----:B------:R-:W-:Y:S01]  /*b2f0*/  STL [R1+0x228], R69 ;  /* 0x0002284501007387 */ /* 0x000fe20000100800 */
[----:B0-----:R-:W-:-:S03]  /*b300*/  IMAD R68, R74, 0x26, RZ ;  /* 0x000000264a447824 */ /* 0x001fc600078e02ff */
[----:B------:R0:W-:Y:S01]  /*b310*/  STL [R1+0x1b4], R67 ;  /* 0x0001b44301007387 */ /* 0x0001e20000100800 */
[----:B-1----:R-:W-:Y:S01]  /*b320*/  IMAD.X R71, R64, 0x1, R6, P5 ;  /* 0x0000000140477824 */ /* 0x002fe200028e0606 */
[----:B------:R-:W-:Y:S01]  /*b330*/  PRMT R129, RZ, 0x7610, R129 ;  /* 0x00007610ff817816 */ /* 0x000fe20000000081 */
[----:B0-----:R-:W-:Y:S01]  /*b340*/  @!P3 IMAD.MOV.U32 R67, RZ, RZ, R76 ;  /* 0x000000ffff43b224 */ /* 0x001fe200078e004c */
[----:B------:R-:W-:Y:S01]  /*b350*/  IADD3 R69, P4, PT, R68, R3, RZ ;  /* 0x0000000344457210 */ /* 0x000fe20007f9e0ff */
[----:B------:R-:W-:Y:S01]  /*b360*/  STL [R1+0x1bc], R70 ;  /* 0x0001bc4601007387 */ /* 0x000fe20000100800 */
[----:B------:R-:W-:-:S03]  /*b370*/  SHF.R.S32.HI R65, RZ, 0x1f, R68 ;  /* 0x0000001fff417819 */ /* 0x000fc60000011444 */
[----:B------:R0:W3:Y:S04]  /*b380*/  @!P3 LDG.E.U8 R130, desc[UR14][R66.64] ;  /* 0x0000000e4282b981 */ /* 0x0000e8000c1e1100 */
[----:B------:R-:W-:Y:S01]  /*b390*/  STL [R1+0x1b0], R76 ;  /* 0x0001b04c01007387 */ /* 0x000fe20000100800 */
[----:B0-----:R-:W-:Y:S02]  /*b3a0*/  @!P3 IMAD.MOV.U32 R66, RZ, RZ, R70 ;  /* 0x000000ffff42b224 */ /* 0x001fe400078e0046 */
[----:B------:R-:W-:Y:S01]  /*b3b0*/  @!P3 IMAD.MOV.U32 R67, RZ, RZ, R71 ;  /* 0x000000ffff43b224 */ /* 0x000fe200078e0047 */
[----:B------:R-:W-:Y:S01]  /*b3c0*/  STL [R1+0x1a4], R69 ;  /* 0x0001a44501007387 */ /* 0x000fe20000100800 */
[----:B------:R-:W-:-:S03]  /*b3d0*/  IMAD.X R64, R65, 0x1, R4, P4 ;  /* 0x0000000141407824 */ /* 0x000fc600020e0604 */
[----:B------:R0:W-:Y:S04]  /*b3e0*/  STL [R1+0x1b8], R71 ;  /* 0x0001b84701007387 */ /* 0x0001e80000100800 */
[----:B------:R1:W3:Y:S01]  /*b3f0*/  @!P3 LDG.E.U8 R129, desc[UR14][R66.64] ;  /* 0x0000000e4281b981 */ /* 0x0002e2000c1e1100 */
[----:B------:R-:W-:Y:S02]  /*b400*/  PRMT R84, RZ, 0x7610, R84 ;  /* 0x00007610ff547816 */ /* 0x000fe40000000054 */
[----:B0-----:R-:W-:Y:S01]  /*b410*/  IADD3 R71, P3, PT, R68, R5, RZ ;  /* 0x0000000544477210 */ /* 0x001fe20007f7e0ff */
[----:B------:R-:W-:Y:S01]  /*b420*/  IMAD R68, R74, 0x1f, RZ ;  /* 0x0000001f4a447824 */ /* 0x000fe200078e02ff */
[----:B------:R0:W-:Y:S01]  /*b430*/  STL [R1+0x1a0], R64 ;  /* 0x0001a04001007387 */ /* 0x0001e20000100800 */
[----:B-1----:R-:W-:-:S02]  /*b440*/  @!P2 IMAD.MOV.U32 R66, RZ, RZ, R69 ;  /* 0x000000ffff42a224 */ /* 0x002fc400078e0045 */
[----:B------:R-:W-:Y:S01]  /*b450*/  @!P2 IMAD.MOV.U32 R67, RZ, RZ, R64 ;  /* 0x000000ffff43a224 */ /* 0x000fe200078e0040 */
[C---:B------:R-:W-:Y:S01]  /*b460*/  IADD3 R69, P4, PT, R68.reuse, R5, RZ ;  /* 0x0000000544457210 */ /* 0x040fe20007f9e0ff */
[----:B------:R-:W-:Y:S01]  /*b470*/  IMAD.X R65, R65, 0x1, R6, P3 ;  /* 0x0000000141417824 */ /* 0x000fe200018e0606 */
[----:B------:R-:W-:Y:S01]  /*b480*/  IADD3 R70, P3, PT, R68, R3, RZ ;  /* 0x0000000344467210 */ /* 0x000fe20007f7e0ff */
[----:B------:R-:W-:Y:S01]  /*b490*/  STL [R1+0x1ac], R71 ;  /* 0x0001ac4701007387 */ /* 0x000fe20000100800 */
[----:B0-----:R-:W-:-:S03]  /*b4a0*/  SHF.R.S32.HI R64, RZ, 0x1f, R68 ;  /* 0x0000001fff407819 */ /* 0x001fc60000011444 */
[----:B------:R0:W3:Y:S01]  /*b4b0*/  @!P2 LDG.E.U8 R84, desc[UR14][R66.64] ;  /* 0x0000000e4254a981 */ /* 0x0000e2000c1e1100 */
[----:B------:R-:W-:Y:S01]  /*b4c0*/  PRMT R126, RZ, 0x7610, R126 ;  /* 0x00007610ff7e7816 */ /* 0x000fe2000000007e */
[C---:B------:R-:W-:Y:S02]  /*b4d0*/  IMAD.X R68, R64.reuse, 0x1, R6, P4 ;  /* 0x0000000140447824 */ /* 0x040fe400020e0606 */
[----:B------:R1:W-:Y:S01]  /*b4e0*/  STL [R1+0x1a8], R65 ;  /* 0x0001a84101007387 */ /* 0x0003e20000100800 */
[----:B0-----:R-:W-:Y:S02]  /*b4f0*/  @!P2 IMAD.MOV.U32 R67, RZ, RZ, R65 ;  /* 0x000000ffff43a224 */ /* 0x001fe400078e0041 */
[----:B-1----:R-:W-:Y:S02]  /*b500*/  IMAD.X R65, R64, 0x1, R4, P3 ;  /* 0x0000000140417824 */ /* 0x002fe400018e0604 */
[----:B------:R-:W-:Y:S01]  /*b510*/  @!P0 IMAD.MOV.U32 R64, RZ, RZ, R70 ;  /* 0x000000ffff408224 */ /* 0x000fe200078e0046 */
[----:B------:R-:W-:Y:S01]  /*b520*/  STL [R1+0x134], R70 ;  /* 0x0001344601007387 */ /* 0x000fe20000100800 */
[----:B------:R-:W-:-:S03]  /*b530*/  PRMT R119, RZ, 0x7610, R119 ;  /* 0x00007610ff777816 */ /* 0x000fc60000000077 */
[----:B------:R-:W-:Y:S04]  /*b540*/  STL [R1+0x13c], R69 ;  /* 0x00013c4501007387 */ /* 0x000fe80000100800 */
[----:B------:R0:W-:Y:S04]  /*b550*/  STL [R1+0x130], R65 ;  /* 0x0001304101007387 */ /* 0x0001e80000100800 */
[----:B------:R1:W3:Y:S01]  /*b560*/  @!P0 LDG.E.U8 R126, desc[UR14][R64.64] ;  /* 0x0000000e407e8981 */ /* 0x0002e2000c1e1100 */
[----:B------:R-:W-:Y:S01]  /*b570*/  PRMT R86, RZ, 0x7610, R86 ;  /* 0x00007610ff567816 */ /* 0x000fe20000000056 */
[----:B------:R-:W-:-:S05]  /*b580*/  @!P2 IMAD.MOV.U32 R66, RZ, RZ, R71 ;  /* 0x000000ffff42a224 */ /* 0x000fca00078e0047 */
[----:B------:R-:W3:Y:S01]  /*b590*/  @!P2 LDG.E.U8 R86, desc[UR14][R66.64] ;  /* 0x0000000e4256a981 */ /* 0x000ee2000c1e1100 */
[----:B-1----:R-:W-:Y:S02]  /*b5a0*/  @!P0 IMAD.MOV.U32 R64, RZ, RZ, R69 ;  /* 0x000000ffff408224 */ /* 0x002fe400078e0045 */
[----:B0-----:R-:W-:-:S05]  /*b5b0*/  @!P0 IMAD.MOV.U32 R65, RZ, RZ, R68 ;  /* 0x000000ffff418224 */ /* 0x001fca00078e0044 */
[----:B------:R0:W3:Y:S02]  /*b5c0*/  @!P0 LDG.E.U8 R119, desc[UR14][R64.64] ;  /* 0x0000000e40778981 */ /* 0x0000e4000c1e1100 */
[----:B0-----:R-:W-:Y:S02]  /*b5d0*/  VIADD R64, R222, 0xffffffe8 ;  /* 0xffffffe8de407836 */ /* 0x001fe40000000000 */
[----:B------:R-:W-:-:S03]  /*b5e0*/  IMAD R65, R74, 0x17, RZ ;  /* 0x000000174a417824 */ /* 0x000fc600078e02ff */
[----:B------:R-:W-:Y:S02]  /*b5f0*/  ISETP.GE.U32.AND P0, PT, R64, 0x7fffff69, PT ;  /* 0x7fffff694000780c */ /* 0x000fe40003f06070 */
[----:B------:R-:W-:Y:S02]  /*b600*/  SHF.R.S32.HI R64, RZ, 0x1f, R65 ;  /* 0x0000001fff407819 */ /* 0x000fe40000011441 */
[----:B------:R-:W-:-:S05]  /*b610*/  IADD3 R66, P2, PT, R65, R3, RZ ;  /* 0x0000000341427210 */ /* 0x000fca0007f5e0ff */
[C---:B------:R-:W-:Y:S01]  /*b620*/  IMAD.X R67, R64.reuse, 0x1, R4, P2 ;  /* 0x0000000140437824 */ /* 0x040fe200010e0604 */
[----:B------:R-:W-:Y:S01]  /*b630*/  IADD3 R65, P2, PT, R65, R5, RZ ;  /* 0x0000000541417210 */ /* 0x000fe20007f5e0ff */
[----:B------:R-:W-:Y:S04]  /*b640*/  STL [R1+0x138], R68 ;  /* 0x0001384401007387 */ /* 0x000fe80000100800 */
[----:B------:R-:W-:Y:S01]  /*b650*/  IMAD.X R64, R64, 0x1, R6, P2 ;  /* 0x0000000140407824 */ /* 0x000fe200010e0606 */
[----:B------:R-:W-:Y:S04]  /*b660*/  STL [R1+0xb4], R66 ;  /* 0x0000b44201007387 */ /* 0x000fe80000100800 */
[----:B------:R-:W-:Y:S04]  /*b670*/  STL [R1+0xb0], R67 ;  /* 0x0000b04301007387 */ /* 0x000fe80000100800 */
[----:B------:R0:W-:Y:S04]  /*b680*/  STL [R1+0xbc], R65 ;  /* 0x0000bc4101007387 */ /* 0x0001e80000100800 */
[----:B------:R1:W-:Y:S01]  /*b690*/  STL [R1+0xb8], R64 ;  /* 0x0000b84001007387 */ /* 0x0003e20000100800 */
[----:B0-----:R-:W-:-:S04]  /*b6a0*/  @!P0 LOP3.LUT R65, R65, R64, RZ, 0x3c, !PT ;  /* 0x0000004041418212 */ /* 0x001fc800078e3cff */
[C---:B-1----:R-:W-:Y:S02]  /*b6b0*/  @!P0 LOP3.LUT R64, R65.reuse, R64, RZ, 0x3c, !PT ;  /* 0x0000004041408212 */ /* 0x042fe400078e3cff */
[----:B------:R-:W-:Y:S02]  /*b6c0*/  PRMT R120, RZ, 0x7610, R120 ;  /* 0x00007610ff787816 */ /* 0x000fe40000000078 */
[----:B------:R-:W-:Y:S02]  /*b6d0*/  PRMT R121, RZ, 0x7610, R121 ;  /* 0x00007610ff797816 */ /* 0x000fe40000000079 */
[----:B------:R-:W-:-:S04]  /*b6e0*/  @!P0 LOP3.LUT R65, R65, R64, RZ, 0x3c, !PT ;  /* 0x0000004041418212 */ /* 0x000fc800078e3cff */
[----:B------:R0:W3:Y:S04]  /*b6f0*/  @!P0 LDG.E.U8 R121, desc[UR14][R66.64] ;  /* 0x0000000e42798981 */ /* 0x0000e8000c1e1100 */
[----:B------:R1:W3:Y:S01]  /*b700*/  @!P0 LDG.E.U8 R120, desc[UR14][R64.64] ;  /* 0x0000000e40788981 */ /* 0x0002e2000c1e1100 */
[----:B0-----:R-:W-:Y:S02]  /*b710*/  IMAD R66, R74, 0xf, RZ ;  /* 0x0000000f4a427824 */ /* 0x001fe400078e02ff */
[----:B-1----:R-:W-:-:S03]  /*b720*/  VIADD R64, R222, 0xfffffff0 ;  /* 0xfffffff0de407836 */ /* 0x002fc60000000000 */
[----:B------:R-:W-:Y:S02]  /*b730*/  SHF.R.S32.HI R67, RZ, 0x1f, R66 ;  /* 0x0000001fff437819 */ /* 0x000fe40000011442 */
[----:B------:R-:W-:Y:S02]  /*b740*/  ISETP.GE.U32.AND P0, PT, R64, 0x7fffff71, PT ;  /* 0x7fffff714000780c */ /* 0x000fe40003f06070 */
[----:B------:R-:W-:-:S05]  /*b750*/  IADD3 R64, P2, PT, R66, R3, RZ ;  /* 0x0000000342407210 */ /* 0x000fca0007f5e0ff */
[C---:B------:R-:W-:Y:S01]  /*b760*/  IMAD.X R65, R67.reuse, 0x1, R4, P2 ;  /* 0x0000000143417824 */ /* 0x040fe200010e0604 */
[----:B------:R-:W-:Y:S02]  /*b770*/  IADD3 R66, P2, PT, R66, R5, RZ ;  /* 0x0000000542427210 */ /* 0x000fe40007f5e0ff */
[----:B------:R-:W-:Y:S02]  /*b780*/  PRMT R123, RZ, 0x7610, R123 ;  /* 0x00007610ff7b7816 */ /* 0x000fe4000000007b */
[----:B------:R-:W-:Y:S01]  /*b790*/  PRMT R122, RZ, 0x7610, R122 ;  /* 0x00007610ff7a7816 */ /* 0x000fe2000000007a */
[----:B------:R-:W-:Y:S02]  /*b7a0*/  IMAD.X R67, R67, 0x1, R6, P2 ;  /* 0x0000000143437824 */ /* 0x000fe400010e0606 */
[----:B------:R-:W-:Y:S01]  /*b7b0*/  VIADD R68, R222, 0xfffffff8 ;  /* 0xfffffff8de447836 */ /* 0x000fe20000000000 */
[----:B------:R-:W3:Y:S01]  /*b7c0*/  @!P0 LDG.E.U8 R123, desc[UR14][R64.64] ;  /* 0x0000000e407b8981 */ /* 0x000ee2000c1e1100 */
[----:B------:R-:W-:-:S03]  /*b7d0*/  IMAD R70, R74, 0x7, RZ ;  /* 0x000000074a467824 */ /* 0x000fc600078e02ff */
[----:B------:R-:W3:Y:S01]  /*b7e0*/  @!P0 LDG.E.U8 R122, desc[UR14][R66.64] ;  /* 0x0000000e427a8981 */ /* 0x000ee2000c1e1100 */
[----:B------:R-:W-:Y:S02]  /*b7f0*/  ISETP.GE.U32.AND P0, PT, R68, 0x7fffff79, PT ;  /* 0x7fffff794400780c */ /* 0x000fe40003f06070 */
[----:B------:R-:W-:Y:S02]  /*b800*/  SHF.R.S32.HI R71, RZ, 0x1f, R70 ;  /* 0x0000001fff477819 */ /* 0x000fe40000011446 */
[C---:B------:R-:W-:Y:S01]  /*b810*/  IADD3 R68, P2, PT, R70.reuse, R3, RZ ;  /* 0x0000000346447210 */ /* 0x040fe20007f5e0ff */
[----:B------:R-:W0:Y:S04]  /*b820*/  S2R R214, SR_TID.X ;  /* 0x0000000000d67919 */ /* 0x000e280000002100 */
[----:B------:R-:W-:Y:S01]  /*b830*/  IMAD.X R69, R71, 0x1, R4, P2 ;  /* 0x0000000147457824 */ /* 0x000fe200010e0604 */
[----:B------:R-:W-:-:S02]  /*b840*/  IADD3 R70, P2, PT, R70, R5, RZ ;  /* 0x0000000546467210 */ /* 0x000fc40007f5e0ff */
        /* <DEDUP_REMOVED lines=9> */
[----:B------:R-:W-:-:S05]  /*b8e0*/  IADD3 R78, P2, PT, R80, R3, RZ ;  /* 0x00000003504e7210 */ /* 0x000fca0007f5e0ff */
[----:B------:R-:W-:Y:S01]  /*b8f0*/  IMAD.X R79, R76, 0x1, R4, P2 ;  /* 0x000000014c4f7824 */ /* 0x000fe200010e0604 */
[----:B------:R-:W-:Y:S02]  /*b900*/  IADD3 R80, P2, PT, R80, R5, RZ ;  /* 0x0000000550507210 */ /* 0x000fe40007f5e0ff */
[----:B------:R-:W-:Y:S01]  /*b910*/  PRMT R150, RZ, 0x7610, R150 ;  /* 0x00007610ff967816 */ /* 0x000fe20000000096 */
[----:B------:R-:W-:Y:S02]  /*b920*/  STL [R1+0x834], R78 ;  /* 0x0008344e01007387 */ /* 0x000fe40000100800 */
[----:B------:R-:W-:Y:S02]  /*b930*/  IMAD.X R76, R76, 0x1, R6, P2 ;  /* 0x000000014c4c7824 */ /* 0x000fe400010e0606 */
[----:B------:R1:W-:Y:S04]  /*b940*/  STL [R1+0x830], R79 ;  /* 0x0008304f01007387 */ /* 0x0003e80000100800 */
[----:B------:R1:W4:Y:S04]  /*b950*/  @!P0 LDG.E.U8 R150, desc[UR14][R78.64] ;  /* 0x0000000e4e968981 */ /* 0x000328000c1e1100 */
[----:B------:R-:W-:Y:S04]  /*b960*/  STL [R1+0x83c], R80 ;  /* 0x00083c5001007387 */ /* 0x000fe80000100800 */
[----:B------:R0:W-:Y:S01]  /*b970*/  STL [R1+0x838], R76 ;  /* 0x0008384c01007387 */ /* 0x0001e20000100800 */
[----:B-1----:R-:W-:-:S02]  /*b980*/  @!P0 IMAD.MOV.U32 R79, RZ, RZ, R76 ;  /* 0x000000ffff4f8224 */ /* 0x002fc400078e004c */
[----:B--2---:R-:W-:Y:S01]  /*b990*/  IMAD.SHL.U32 R2, R2, 0x40, RZ ;  /* 0x0000004002027824 */ /* 0x004fe200078e00ff */
[----:B0-----:R-:W-:-:S04]  /*b9a0*/  SHF.R.U32.HI R76, RZ, 0x7, R214 ;  /* 0x00000007ff4c7819 */ /* 0x001fc800000116d6 */
[----:B------:R-:W-:Y:S01]  /*b9b0*/  SGXT.U32 R76, R76, 0x1 ;  /* 0x000000014c4c781a */ /* 0x000fe20000000000 */
[----:B------:R-:W-:Y:S01]  /*b9c0*/  @!P0 IMAD.MOV.U32 R78, RZ, RZ, R80 ;  /* 0x000000ffff4e8224 */ /* 0x000fe200078e0050 */
[----:B------:R-:W-:Y:S02]  /*b9d0*/  PRMT R149, RZ, 0x7610, R149 ;  /* 0x00007610ff957816 */ /* 0x000fe40000000095 */
[----:B------:R-:W-:-:S04]  /*b9e0*/  LOP3.LUT R76, R2, R76, RZ, 0xfc, !PT ;  /* 0x0000004c024c7212 */ /* 0x000fc800078efcff */
[----:B------:R-:W-:Y:S01]  /*b9f0*/  IABS R80, R76 ;  /* 0x0000004c00507213 */ /* 0x000fe20000000000 */
[----:B------:R0:W2:Y:S01]  /*ba00*/  @!P0 LDG.E.U8 R149, desc[UR14][R78.64] ;  /* 0x0000000e4e958981 */ /* 0x0000a2000c1e1100 */
[----:B------:R-:W-:-:S03]  /*ba10*/  LOP3.LUT R81, R76, 0x2, RZ, 0xfc, !PT ;  /* 0x000000024c517812 */ /* 0x000fc600078efcff */
[----:B0-----:R-:W-:Y:S01]  /*ba20*/  IMAD.HI.U32 R78, R73, R80, RZ ;  /* 0x00000050494e7227 */ /* 0x001fe200078e00ff */
[----:B------:R-:W-:-:S03]  /*ba30*/  IABS R79, R81 ;  /* 0x00000051004f7213 */ /* 0x000fc60000000000 */
[----:B------:R-:W-:-:S04]  /*ba40*/  IMAD.MOV R78, RZ, RZ, -R78 ;  /* 0x000000ffff4e7224 */ /* 0x000fc800078e0a4e */
[----:B------:R-:W-:Y:S02]  /*ba50*/  IMAD R80, R72, R78, R80 ;  /* 0x0000004e48507224 */ /* 0x000fe400078e0250 */
[----:B------:R-:W-:-:S04]  /*ba60*/  IMAD.HI.U32 R78, R73, R79, RZ ;  /* 0x0000004f494e7227 */ /* 0x000fc800078e00ff */
[----:B------:R-:W-:Y:S01]  /*ba70*/  IMAD.MOV R78, RZ, RZ, -R78 ;  /* 0x000000ffff4e7224 */ /* 0x000fe200078e0a4e */
[----:B------:R-:W-:-:S03]  /*ba80*/  ISETP.GT.U32.AND P2, PT, R72, R80, PT ;  /* 0x000000504800720c */ /* 0x000fc60003f44070 */
[----:B------:R-:W-:-:S05]  /*ba90*/  IMAD R79, R72, R78, R79 ;  /* 0x0000004e484f7224 */ /* 0x000fca00078e024f */
[----:B------:R-:W-:Y:S02]  /*baa0*/  ISETP.GT.U32.AND P4, PT, R72, R79, PT ;  /* 0x0000004f4800720c */ /* 0x000fe40003f84070 */
[----:B------:R-:W-:-:S03]  /*bab0*/  LOP3.LUT R83, R76, 0x6, RZ, 0xfc, !PT ;  /* 0x000000064c537812 */ /* 0x000fc600078efcff */
[----:B------:R-:W-:Y:S01]  /*bac0*/  @!P2 IMAD.IADD R80, R80, 0x1, -R72 ;  /* 0x000000015050a824 */ /* 0x000fe200078e0a48 */
[----:B------:R-:W-:Y:S02]  /*bad0*/  LOP3.LUT R78, R76, 0x4, RZ, 0xfc, !PT ;  /* 0x000000044c4e7812 */ /* 0x000fe400078efcff */
[----:B------:R-:W-:Y:S02]  /*bae0*/  IABS R82, R83 ;  /* 0x0000005300527213 */ /* 0x000fe40000000000 */
[----:B------:R-:W-:-:S03]  /*baf0*/  ISETP.GT.U32.AND P3, PT, R72, R80, PT ;  /* 0x000000504800720c */ /* 0x000fc60003f64070 */
[----:B------:R-:W-:Y:S01]  /*bb00*/  @!P4 IMAD.IADD R79, R79, 0x1, -R72 ;  /* 0x000000014f4fc824 */ /* 0x000fe200078e0a48 */
[----:B------:R-:W-:Y:S01]  /*bb10*/  ISETP.GE.AND P6, PT, R78, RZ, PT ;  /* 0x000000ff4e00720c */ /* 0x000fe20003fc6270 */
[----:B------:R-:W-:Y:S01]  /*bb20*/  IMAD.HI.U32 R94, R73, R82, RZ ;  /* 0x00000052495e7227 */ /* 0x000fe200078e00ff */
[----:B------:R-:W-:Y:S02]  /*bb30*/  IABS R78, R78 ;  /* 0x0000004e004e7213 */ /* 0x000fe40000000000 */
[----:B------:R-:W-:Y:S01]  /*bb40*/  ISETP.GT.U32.AND P4, PT, R72, R79, PT ;  /* 0x0000004f4800720c */ /* 0x000fe20003f84070 */
[----:B------:R-:W-:Y:S01]  /*bb50*/  IMAD.MOV R94, RZ, RZ, -R94 ;  /* 0x000000ffff5e7224 */ /* 0x000fe200078e0a5e */
[----:B------:R-:W-:Y:S01]  /*bb60*/  ISETP.GE.AND P0, PT, R81, RZ, PT ;  /* 0x000000ff5100720c */ /* 0x000fe20003f06270 */
[----:B------:R-:W-:Y:S01]  /*bb70*/  IMAD.HI.U32 R81, R73, R78, RZ ;  /* 0x0000004e49517227 */ /* 0x000fe200078e00ff */
[----:B------:R-:W-:-:S03]  /*bb80*/  ISETP.GE.AND P5, PT, R76, RZ, PT ;  /* 0x000000ff4c00720c */ /* 0x000fc60003fa6270 */
[----:B------:R-:W-:Y:S02]  /*bb90*/  IMAD.MOV R81, RZ, RZ, -R81 ;  /* 0x000000ffff517224 */ /* 0x000fe400078e0a51 */
[----:B------:R-:W-:Y:S02]  /*bba0*/  IMAD R82, R72, R94, R82 ;  /* 0x0000005e48527224 */ /* 0x000fe400078e0252 */
[----:B------:R-:W-:Y:S02]  /*bbb0*/  @!P3 IMAD.IADD R80, R80, 0x1, -R72 ;  /* 0x000000015050b824 */ /* 0x000fe400078e0a48 */
[C---:B------:R-:W-:Y:S02]  /*bbc0*/  IMAD R78, R72.reuse, R81, R78 ;  /* 0x00000051484e7224 */ /* 0x040fe400078e024e */
[----:B------:R-:W-:Y:S02]  /*bbd0*/  IMAD.MOV.U32 R108, RZ, RZ, R80 ;  /* 0x000000ffff6c7224 */ /* 0x000fe400078e0050 */
[----:B------:R-:W-:Y:S01]  /*bbe0*/  @!P4 IMAD.IADD R79, R79, 0x1, -R72 ;  /* 0x000000014f4fc824 */ /* 0x000fe200078e0a48 */
[C---:B------:R-:W-:Y:S01]  /*bbf0*/  ISETP.GT.U32.AND P4, PT, R72.reuse, R82, PT ;  /* 0x000000524800720c */ /* 0x040fe20003f84070 */
[----:B------:R-:W-:Y:S01]  /*bc00*/  @!P5 IMAD.MOV R108, RZ, RZ, -R108 ;  /* 0x000000ffff6cd224 */ /* 0x000fe200078e0a6c */
[----:B------:R-:W-:-:S02]  /*bc10*/  ISETP.GT.U32.AND P5, PT, R72, R78, PT ;  /* 0x0000004e4800720c */ /* 0x000fc40003fa4070 */
[----:B------:R-:W-:Y:S01]  /*bc20*/  LOP3.LUT R81, R76, 0x8, RZ, 0xfc, !PT ;  /* 0x000000084c517812 */ /* 0x000fe200078efcff */
[----:B------:R-:W-:-:S03]  /*bc30*/  IMAD.MOV.U32 R107, RZ, RZ, R79 ;  /* 0x000000ffff6b7224 */ /* 0x000fc600078e004f */
[----:B------:R-:W-:Y:S02]  /*bc40*/  ISETP.GE.AND P3, PT, R81, RZ, PT ;  /* 0x000000ff5100720c */ /* 0x000fe40003f66270 */
[----:B------:R-:W-:-:S03]  /*bc50*/  IABS R81, R81 ;  /* 0x0000005100517213 */ /* 0x000fc60000000000 */
[--C-:B------:R-:W-:Y:S02]  /*bc60*/  @!P4 IMAD.IADD R82, R82, 0x1, -R72.reuse ;  /* 0x000000015252c824 */ /* 0x100fe400078e0a48 */
[----:B------:R-:W-:Y:S02]  /*bc70*/  @!P5 IMAD.IADD R78, R78, 0x1, -R72 ;  /* 0x000000014e4ed824 */ /* 0x000fe400078e0a48 */
[----:B------:R-:W-:Y:S01]  /*bc80*/  @!P0 IMAD.MOV R107, RZ, RZ, -R107 ;  /* 0x000000ffff6b8224 */ /* 0x000fe200078e0a6b */
[C---:B------:R-:W-:Y:S01]  /*bc90*/  ISETP.GT.U32.AND P0, PT, R72.reuse, R82, PT ;  /* 0x000000524800720c */ /* 0x040fe20003f04070 */
[----:B------:R-:W-:Y:S01]  /*bca0*/  IMAD.HI.U32 R80, R73, R81, RZ ;  /* 0x0000005149507227 */ /* 0x000fe200078e00ff */
[----:B------:R-:W-:-:S03]  /*bcb0*/  ISETP.GT.U32.AND P5, PT, R72, R78, PT ;  /* 0x0000004e4800720c */ /* 0x000fc60003fa4070 */
[----:B------:R-:W-:-:S04]  /*bcc0*/  IMAD.MOV R80, RZ, RZ, -R80 ;  /* 0x000000ffff507224 */ /* 0x000fc800078e0a50 */
[----:B------:R-:W-:Y:S01]  /*bcd0*/  IMAD R81, R72, R80, R81 ;  /* 0x0000005048517224 */ /* 0x000fe200078e0251 */
[C---:B------:R-:W-:Y:S02]  /*bce0*/  LOP3.LUT R80, R76.reuse, 0xa, RZ, 0xfc, !PT ;  /* 0x0000000a4c507812 */ /* 0x040fe400078efcff */
[----:B------:R-:W-:Y:S01]  /*bcf0*/  LOP3.LUT R79, R76, 0xc, RZ, 0xfc, !PT ;  /* 0x0000000c4c4f7812 */ /* 0x000fe200078efcff */
[--C-:B------:R-:W-:Y:S01]  /*bd00*/  @!P0 IMAD.IADD R82, R82, 0x1, -R72.reuse ;  /* 0x0000000152528824 */ /* 0x100fe200078e0a48 */
[----:B------:R-:W-:Y:S02]  /*bd10*/  ISETP.GE.AND P4, PT, R80, RZ, PT ;  /* 0x000000ff5000720c */ /* 0x000fe40003f86270 */
[----:B------:R-:W-:Y:S02]  /*bd20*/  IABS R80, R80 ;  /* 0x0000005000507213 */ /* 0x000fe40000000000 */
[----:B------:R-:W-:Y:S01]  /*bd30*/  ISETP.GT.U32.AND P0, PT, R72, R81, PT ;  /* 0x000000514800720c */ /* 0x000fe20003f04070 */
[----:B------:R-:W-:Y:S01]  /*bd40*/  @!P5 IMAD.IADD R78, R78, 0x1, -R72 ;  /* 0x000000014e4ed824 */ /* 0x000fe200078e0a48 */
[----:B------:R-:W-:-:S02]  /*bd50*/  ISETP.GE.AND P2, PT, R83, RZ, PT ;  /* 0x000000ff5300720c */ /* 0x000fc40003f46270 */
[----:B------:R-:W-:Y:S02]  /*bd60*/  IABS R83, R79 ;  /* 0x0000004f00537213 */ /* 0x000fe40000000000 */
[----:B------:R-:W-:Y:S01]  /*bd70*/  ISETP.GE.AND P5, PT, R79, RZ, PT ;  /* 0x000000ff4f00720c */ /* 0x000fe20003fa6270 */
[----:B------:R-:W-:Y:S02]  /*bd80*/  IMAD.MOV.U32 R79, RZ, RZ, R80 ;  /* 0x000000ffff4f7224 */ /* 0x000fe400078e0050 */
[----:B------:R-:W-:Y:S01]  /*bd90*/  IMAD.MOV.U32 R106, RZ, RZ, R78 ;  /* 0x000000ffff6a7224 */ /* 0x000fe200078e004e */
[----:B------:R-:W-:Y:S01]  /*bda0*/  LOP3.LUT R78, R76, 0xe, RZ, 0xfc, !PT ;  /* 0x0000000e4c4e7812 */ /* 0x000fe200078efcff */
[----:B------:R-:W-:Y:S02]  /*bdb0*/  IMAD.MOV.U32 R80, RZ, RZ, R83 ;  /* 0x000000ffff507224 */ /* 0x000fe400078e0053 */
[----:B------:R-:W-:Y:S01]  /*bdc0*/  IMAD.HI.U32 R83, R73, R79, RZ ;  /* 0x0000004f49537227 */ /* 0x000fe200078e00ff */
[----:B------:R-:W-:-:S03]  /*bdd0*/  IABS R95, R78 ;  /* 0x0000004e005f7213 */ /* 0x000fc60000000000 */
[----:B------:R-:W-:Y:S01]  /*bde0*/  @!P6 IMAD.MOV R106, RZ, RZ, -R106 ;  /* 0x000000ffff6ae224 */ /* 0x000fe200078e0a6a */
[----:B------:R-:W-:Y:S01]  /*bdf0*/  ISETP.GE.AND P6, PT, R78, RZ, PT ;  /* 0x000000ff4e00720c */ /* 0x000fe20003fc6270 */
[----:B------:R-:W-:Y:S02]  /*be00*/  IMAD.MOV R78, RZ, RZ, -R83 ;  /* 0x000000ffff4e7224 */ /* 0x000fe400078e0a53 */
[----:B------:R-:W-:Y:S02]  /*be10*/  @!P0 IMAD.IADD R81, R81, 0x1, -R72 ;  /* 0x0000000151518824 */ /* 0x000fe400078e0a48 */
[C---:B------:R-:W-:Y:S02]  /*be20*/  IMAD R78, R72.reuse, R78, R79 ;  /* 0x0000004e484e7224 */ /* 0x040fe400078e024f */
[----:B------:R-:W-:Y:S01]  /*be30*/  IMAD.MOV.U32 R105, RZ, RZ, R82 ;  /* 0x000000ffff697224 */ /* 0x000fe200078e0052 */
[----:B------:R-:W-:-:S03]  /*be40*/  ISETP.GT.U32.AND P0, PT, R72, R81, PT ;  /* 0x000000514800720c */ /* 0x000fc60003f04070 */
[----:B------:R-:W-:Y:S01]  /*be50*/  @!P2 IMAD.MOV R105, RZ, RZ, -R105 ;  /* 0x000000ffff69a224 */ /* 0x000fe200078e0a69 */
[----:B------:R-:W-:Y:S01]  /*be60*/  ISETP.GT.U32.AND P2, PT, R72, R78, PT ;  /* 0x0000004e4800720c */ /* 0x000fe20003f44070 */
[----:B------:R-:W-:-:S04]  /*be70*/  IMAD.HI.U32 R94, R73, R80, RZ ;  /* 0x00000050495e7227 */ /* 0x000fc800078e00ff */
[----:B------:R-:W-:-:S04]  /*be80*/  IMAD.MOV R94, RZ, RZ, -R94 ;  /* 0x000000ffff5e7224 */ /* 0x000fc800078e0a5e */
[----:B------:R-:W-:Y:S02]  /*be90*/  @!P0 IMAD.IADD R81, R81, 0x1, -R72 ;  /* 0x0000000151518824 */ /* 0x000fe400078e0a48 */
[----:B------:R-:W-:Y:S02]  /*bea0*/  IMAD R80, R72, R94, R80 ;  /* 0x0000005e48507224 */ /* 0x000fe400078e0250 */
[----:B------:R-:W-:Y:S02]  /*beb0*/  @!P2 IMAD.IADD R78, R78, 0x1, -R72 ;  /* 0x000000014e4ea824 */ /* 0x000fe400078e0a48 */
[----:B------:R-:W-:-:S03]  /*bec0*/  IMAD.MOV.U32 R104, RZ, RZ, R81 ;  /* 0x000000ffff687224 */ /* 0x000fc600078e0051 */
[C---:B------:R-:W-:Y:S01]  /*bed0*/  ISETP.GT.U32.AND P2, PT, R72.reuse, R78, PT ;  /* 0x0000004e4800720c */ /* 0x040fe20003f44070 */
[----:B------:R-:W-:Y:S01]  /*bee0*/  @!P3 IMAD.MOV R104, RZ, RZ, -R104 ;  /* 0x000000ffff68b224 */ /* 0x000fe200078e0a68 */
[----:B------:R-:W-:Y:S01]  /*bef0*/  ISETP.GT.U32.AND P3, PT, R72, R80, PT ;  /* 0x000000504800720c */ /* 0x000fe20003f64070 */
[----:B------:R-:W-:-:S04]  /*bf00*/  IMAD.MOV.U32 R83, RZ, RZ, R95 ;  /* 0x000000ffff537224 */ /* 0x000fc800078e005f */
[----:B------:R-:W-:-:S04]  /*bf10*/  IMAD.HI.U32 R79, R73, R83, RZ ;  /* 0x00000053494f7227 */ /* 0x000fc800078e00ff */
[----:B------:R-:W-:Y:S02]  /*bf20*/  IMAD.MOV R79, RZ, RZ, -R79 ;  /* 0x000000ffff4f7224 */ /* 0x000fe400078e0a4f */
[--C-:B------:R-:W-:Y:S02]  /*bf30*/  @!P2 IMAD.IADD R78, R78, 0x1, -R72.reuse ;  /* 0x000000014e4ea824 */ /* 0x100fe400078e0a48 */
[----:B------:R-:W-:Y:S02]  /*bf40*/  @!P3 IMAD.IADD R80, R80, 0x1, -R72 ;  /* 0x000000015050b824 */ /* 0x000fe400078e0a48 */
[----:B------:R-:W-:Y:S01]  /*bf50*/  IMAD R82, R72, R79, R83 ;  /* 0x0000004f48527224 */ /* 0x000fe200078e0253 */
[----:B------:R-:W-:Y:S01]  /*bf60*/  LOP3.LUT R79, R76, 0x10, RZ, 0xfc, !PT ;  /* 0x000000104c4f7812 */ /* 0x000fe200078efcff */
[----:B------:R-:W-:Y:S01]  /*bf70*/  IMAD.MOV.U32 R103, RZ, RZ, R78 ;  /* 0x000000ffff677224 */ /* 0x000fe200078e004e */
[----:B------:R-:W-:Y:S02]  /*bf80*/  ISETP.GT.U32.AND P3, PT, R72, R80, PT ;  /* 0x000000504800720c */ /* 0x000fe40003f64070 */
[----:B------:R-:W-:Y:S01]  /*bf90*/  ISETP.GE.AND P0, PT, R79, RZ, PT ;  /* 0x000000ff4f00720c */ /* 0x000fe20003f06270 */
[----:B------:R-:W-:Y:S01]  /*bfa0*/  @!P4 IMAD.MOV R103, RZ, RZ, -R103 ;  /* 0x000000ffff67c224 */ /* 0x000fe200078e0a67 */
[----:B------:R-:W-:-:S02]  /*bfb0*/  IABS R79, R79 ;  /* 0x0000004f004f7213 */ /* 0x000fc40000000000 */
[----:B------:R-:W-:-:S03]  /*bfc0*/  ISETP.GT.U32.AND P4, PT, R72, R82, PT ;  /* 0x000000524800720c */ /* 0x000fc60003f84070 */
[----:B------:R-:W-:-:S04]  /*bfd0*/  IMAD.HI.U32 R96, R73, R79, RZ ;  /* 0x0000004f49607227 */ /* 0x000fc800078e00ff */
[----:B------:R-:W-:Y:S02]  /*bfe0*/  IMAD.MOV R81, RZ, RZ, -R96 ;  /* 0x000000ffff517224 */ /* 0x000fe400078e0a60 */
[--C-:B------:R-:W-:Y:S02]  /*bff0*/  @!P3 IMAD.IADD R80, R80, 0x1, -R72.reuse ;  /* 0x000000015050b824 */ /* 0x100fe400078e0a48 */
[----:B------:R-:W-:Y:S02]  /*c000*/  IMAD R81, R72, R81, R79 ;  /* 0x0000005148517224 */ /* 0x000fe400078e024f */
[----:B------:R-:W-:Y:S02]  /*c010*/  @!P4 IMAD.IADD R82, R82, 0x1, -R72 ;  /* 0x000000015252c824 */ /* 0x000fe400078e0a48 */
[----:B------:R-:W-:Y:S01]  /*c020*/  IMAD.MOV.U32 R102, RZ, RZ, R80 ;  /* 0x000000ffff667224 */ /* 0x000fe200078e0050 */
[----:B------:R-:W-:Y:S02]  /*c030*/  LOP3.LUT R94, R76, 0x12, RZ, 0xfc, !PT ;  /* 0x000000124c5e7812 */ /* 0x000fe400078efcff */
[C---:B------:R-:W-:Y:S01]  /*c040*/  ISETP.GT.U32.AND P4, PT, R72.reuse, R82, PT ;  /* 0x000000524800720c */ /* 0x040fe20003f84070 */
[----:B------:R-:W-:Y:S01]  /*c050*/  @!P5 IMAD.MOV R102, RZ, RZ, -R102 ;  /* 0x000000ffff66d224 */ /* 0x000fe200078e0a66 */
[----:B------:R-:W-:-:S02]  /*c060*/  ISETP.GT.U32.AND P5, PT, R72, R81, PT ;  /* 0x000000514800720c */ /* 0x000fc40003fa4070 */
[----:B------:R-:W-:-:S05]  /*c070*/  IABS R83, R94 ;  /* 0x0000005e00537213 */ /* 0x000fca0000000000 */
[----:B------:R-:W-:-:S04]  /*c080*/  IMAD.HI.U32 R95, R73, R83, RZ ;  /* 0x00000053495f7227 */ /* 0x000fc800078e00ff */
[----:B------:R-:W-:Y:S02]  /*c090*/  IMAD.MOV R95, RZ, RZ, -R95 ;  /* 0x000000ffff5f7224 */ /* 0x000fe400078e0a5f */
[--C-:B------:R-:W-:Y:S02]  /*c0a0*/  @!P4 IMAD.IADD R82, R82, 0x1, -R72.reuse ;  /* 0x000000015252c824 */ /* 0x100fe400078e0a48 */
[----:B------:R-:W-:Y:S01]  /*c0b0*/  @!P5 IMAD.IADD R81, R81, 0x1, -R72 ;  /* 0x000000015151d824 */ /* 0x000fe200078e0a48 */
[----:B------:R-:W-:Y:S01]  /*c0c0*/  ISETP.GE.AND P2, PT, R94, RZ, PT ;  /* 0x000000ff5e00720c */ /* 0x000fe20003f46270 */
[----:B------:R-:W-:Y:S01]  /*c0d0*/  IMAD R83, R72, R95, R83 ;  /* 0x0000005f48537224 */ /* 0x000fe200078e0253 */
[----:B------:R-:W-:Y:S01]  /*c0e0*/  LOP3.LUT R94, R76, 0x14, RZ, 0xfc, !PT ;  /* 0x000000144c5e7812 */ /* 0x000fe200078efcff */
[----:B------:R-:W-:Y:S01]  /*c0f0*/  IMAD.MOV.U32 R101, RZ, RZ, R82 ;  /* 0x000000ffff657224 */ /* 0x000fe200078e0052 */
[C---:B------:R-:W-:Y:S02]  /*c100*/  ISETP.GT.U32.AND P5, PT, R72.reuse, R81, PT ;  /* 0x000000514800720c */ /* 0x040fe40003fa4070 */
[----:B------:R-:W-:Y:S01]  /*c110*/  IABS R79, R94 ;  /* 0x0000005e004f7213 */ /* 0x000fe20000000000 */
[----:B------:R-:W-:Y:S01]  /*c120*/  @!P6 IMAD.MOV R101, RZ, RZ, -R101 ;  /* 0x000000ffff65e224 */ /* 0x000fe200078e0a65 */
[----:B------:R-:W-:-:S03]  /*c130*/  ISETP.GT.U32.AND P6, PT, R72, R83, PT ;  /* 0x000000534800720c */ /* 0x000fc60003fc4070 */
[----:B------:R-:W-:-:S04]  /*c140*/  IMAD.HI.U32 R95, R73, R79, RZ ;  /* 0x0000004f495f7227 */ /* 0x000fc800078e00ff */
[----:B------:R-:W-:Y:S02]  /*c150*/  IMAD.MOV R78, RZ, RZ, -R95 ;  /* 0x000000ffff4e7224 */ /* 0x000fe400078e0a5f */
[--C-:B------:R-:W-:Y:S02]  /*c160*/  @!P5 IMAD.IADD R81, R81, 0x1, -R72.reuse ;  /* 0x000000015151d824 */ /* 0x100fe400078e0a48 */
[C---:B------:R-:W-:Y:S02]  /*c170*/  IMAD R79, R72.reuse, R78, R79 ;  /* 0x0000004e484f7224 */ /* 0x040fe400078e024f */
[----:B------:R-:W-:Y:S02]  /*c180*/  @!P6 IMAD.IADD R83, R83, 0x1, -R72 ;  /* 0x000000015353e824 */ /* 0x000fe400078e0a48 */
[----:B------:R-:W-:Y:S01]  /*c190*/  IMAD.MOV.U32 R100, RZ, RZ, R81 ;  /* 0x000000ffff647224 */ /* 0x000fe200078e0051 */
[----:B------:R0:W-:Y:S02]  /*c1a0*/  STS.U8 [R157+UR4+0x8f00], R85 ;  /* 0x008f00559d007988 */ /* 0x0001e40008000004 */
[C---:B------:R-:W-:Y:S01]  /*c1b0*/  ISETP.GT.U32.AND P6, PT, R72.reuse, R83, PT ;  /* 0x000000534800720c */ /* 0x040fe20003fc4070 */
[----:B------:R-:W-:Y:S01]  /*c1c0*/  @!P0 IMAD.MOV R100, RZ, RZ, -R100 ;  /* 0x000000ffff648224 */ /* 0x000fe200078e0a64 */
[----:B------:R-:W-:-:S02]  /*c1d0*/  ISETP.GT.U32.AND P0, PT, R72, R79, PT ;  /* 0x0000004f4800720c */ /* 0x000fc40003f04070 */
[----:B0-----:R-:W-:-:S04]  /*c1e0*/  LOP3.LUT R85, R76, 0x16, RZ, 0xfc, !PT ;  /* 0x000000164c557812 */ /* 0x001fc800078efcff */
[----:B------:R-:W-:Y:S02]  /*c1f0*/  IABS R78, R85 ;  /* 0x00000055004e7213 */ /* 0x000fe40000000000 */
[----:B------:R-:W-:-:S03]  /*c200*/  ISETP.GE.AND P3, PT, R94, RZ, PT ;  /* 0x000000ff5e00720c */ /* 0x000fc60003f66270 */
[----:B------:R-:W-:-:S04]  /*c210*/  IMAD.HI.U32 R94, R73, R78, RZ ;  /* 0x0000004e495e7227 */ /* 0x000fc800078e00ff */
[----:B------:R-:W-:Y:S02]  /*c220*/  IMAD.MOV R80, RZ, RZ, -R94 ;  /* 0x000000ffff507224 */ /* 0x000fe400078e0a5e */
[--C-:B------:R-:W-:Y:S02]  /*c230*/  @!P6 IMAD.IADD R83, R83, 0x1, -R72.reuse ;  /* 0x000000015353e824 */ /* 0x100fe400078e0a48 */
[----:B------:R-:W-:Y:S01]  /*c240*/  @!P0 IMAD.IADD R79, R79, 0x1, -R72 ;  /* 0x000000014f4f8824 */ /* 0x000fe200078e0a48 */
[----:B---3--:R0:W-:Y:S01]  /*c250*/  STS.U8 [R157+UR4+0x1300], R84 ;  /* 0x001300549d007988 */ /* 0x0081e20008000004 */
[C---:B------:R-:W-:Y:S02]  /*c260*/  IMAD R78, R72.reuse, R80, R78 ;  /* 0x00000050484e7224 */ /* 0x040fe400078e024e */
[----:B------:R-:W-:Y:S01]  /*c270*/  IMAD.MOV.U32 R99, RZ, RZ, R83 ;  /* 0x000000ffff637224 */ /* 0x000fe200078e0053 */
[----:B------:R-:W-:-:S03]  /*c280*/  ISETP.GT.U32.AND P0, PT, R72, R79, PT ;  /* 0x0000004f4800720c */ /* 0x000fc60003f04070 */
[----:B------:R-:W-:Y:S01]  /*c290*/  @!P2 IMAD.MOV R99, RZ, RZ, -R99 ;  /* 0x000000ffff63a224 */ /* 0x000fe200078e0a63 */
[----:B0-----:R-:W-:Y:S02]  /*c2a0*/  LOP3.LUT R84, R76, 0x18, RZ, 0xfc, !PT ;  /* 0x000000184c547812 */ /* 0x001fe400078efcff */
[----:B------:R-:W-:Y:S02]  /*c2b0*/  ISETP.GT.U32.AND P2, PT, R72, R78, PT ;  /* 0x0000004e4800720c */ /* 0x000fe40003f44070 */
[----:B------:R-:W-:Y:S02]  /*c2c0*/  IABS R80, R84 ;  /* 0x0000005400507213 */ /* 0x000fe40000000000 */
[----:B------:R-:W-:-:S03]  /*c2d0*/  ISETP.GE.AND P4, PT, R85, RZ, PT ;  /* 0x000000ff5500720c */ /* 0x000fc60003f86270 */
[----:B------:R-:W-:-:S04]  /*c2e0*/  IMAD.HI.U32 R85, R73, R80, RZ ;  /* 0x0000005049557227 */ /* 0x000fc800078e00ff */
[----:B------:R-:W-:Y:S02]  /*c2f0*/  IMAD.MOV R82, RZ, RZ, -R85 ;  /* 0x000000ffff527224 */ /* 0x000fe400078e0a55 */
[----:B------:R-:W-:Y:S02]  /*c300*/  @!P0 IMAD.IADD R79, R79, 0x1, -R72 ;  /* 0x000000014f4f8824 */ /* 0x000fe400078e0a48 */
[----:B------:R-:W-:Y:S02]  /*c310*/  IMAD R82, R72, R82, R80 ;  /* 0x0000005248527224 */ /* 0x000fe400078e0250 */
[----:B------:R-:W-:Y:S02]  /*c320*/  @!P2 IMAD.IADD R78, R78, 0x1, -R72 ;  /* 0x000000014e4ea824 */ /* 0x000fe400078e0a48 */
[----:B------:R-:W-:Y:S01]  /*c330*/  IMAD.MOV.U32 R98, RZ, RZ, R79 ;  /* 0x000000ffff627224 */ /* 0x000fe200078e004f */
[----:B------:R-:W-:Y:S02]  /*c340*/  ISETP.GE.AND P5, PT, R84, RZ, PT ;  /* 0x000000ff5400720c */ /* 0x000fe40003fa6270 */
[----:B------:R-:W-:Y:S01]  /*c350*/  LOP3.LUT R84, R76, 0x1a, RZ, 0xfc, !PT ;  /* 0x0000001a4c547812 */ /* 0x000fe200078efcff */
[----:B------:R-:W-:Y:S01]  /*c360*/  @!P3 IMAD.MOV R98, RZ, RZ, -R98 ;  /* 0x000000ffff62b224 */ /* 0x000fe200078e0a62 */
[----:B------:R-:W-:-:S02]  /*c370*/  ISETP.GT.U32.AND P2, PT, R72, R78, PT ;  /* 0x0000004e4800720c */ /* 0x000fc40003f44070 */
[----:B------:R-:W-:Y:S02]  /*c380*/  ISETP.GT.U32.AND P3, PT, R72, R82, PT ;  /* 0x000000524800720c */ /* 0x000fe40003f64070 */
        /* <DEDUP_REMOVED lines=48> */
[----:B------:R-:W-:Y:S01]  /*c690*/  IABS R78, R84 ;  /* 0x00000054004e7213 */ /* 0x000fe20000000000 */
[----:B------:R-:W-:Y:S04]  /*c6a0*/  STS.U8 [R157+UR4+0x9300], R86 ;  /* 0x009300569d007988 */ /* 0x000fe80008000004 */
[----:B------:R-:W-:Y:S01]  /*c6b0*/  IMAD.HI.U32 R85, R73, R78, RZ ;  /* 0x0000004e49557227 */ /* 0x000fe200078e00ff */
[----:B------:R-:W-:Y:S04]  /*c6c0*/  STS.U8 [R157+UR4+0x1700], R87 ;  /* 0x001700579d007988 */ /* 0x000fe80008000004 */
[----:B------:R-:W-:Y:S01]  /*c6d0*/  STS.U8 [R157+UR4+0x9700], R88 ;  /* 0x009700589d007988 */ /* 0x000fe20008000004 */
[----:B------:R-:W-:-:S02]  /*c6e0*/  IMAD.MOV R82, RZ, RZ, -R85 ;  /* 0x000000ffff527224 */ /* 0x000fc400078e0a55 */
[--C-:B------:R-:W-:Y:S01]  /*c6f0*/  @!P6 IMAD.IADD R80, R80, 0x1, -R72.reuse ;  /* 0x000000015050e824 */ /* 0x100fe200078e0a48 */
[----:B------:R-:W-:Y:S01]  /*c700*/  STS.U8 [R157+UR4+0x1b00], R89 ;  /* 0x001b00599d007988 */ /* 0x000fe20008000004 */
[----:B------:R-:W-:-:S03]  /*c710*/  @!P0 IMAD.IADD R79, R79, 0x1, -R72 ;  /* 0x000000014f4f8824 */ /* 0x000fc600078e0a48 */
[----:B------:R-:W-:Y:S01]  /*c720*/  STS.U8 [R157+UR4+0x9b00], R90 ;  /* 0x009b005a9d007988 */ /* 0x000fe20008000004 */
[----:B------:R-:W-:-:S03]  /*c730*/  ISETP.GE.AND P4, PT, R84, RZ, PT ;  /* 0x000000ff5400720c */ /* 0x000fc60003f86270 */
[----:B------:R-:W-:Y:S01]  /*c740*/  STS.U8 [R157+UR4+0x1f00], R91 ;  /* 0x001f005b9d007988 */ /* 0x000fe20008000004 */
[----:B------:R-:W-:-:S03]  /*c750*/  IMAD R78, R72, R82, R78 ;  /* 0x00000052484e7224 */ /* 0x000fc600078e024e */
[----:B------:R-:W-:Y:S01]  /*c760*/  STS.U8 [R157+UR4+0x9f00], R92 ;  /* 0x009f005c9d007988 */ /* 0x000fe20008000004 */
[----:B------:R-:W-:-:S03]  /*c770*/  LOP3.LUT R84, R76, 0x24, RZ, 0xfc, !PT ;  /* 0x000000244c547812 */ /* 0x000fc600078efcff */
[----:B------:R0:W-:Y:S01]  /*c780*/  STS.U8 [R157+UR4+0x2300], R93 ;  /* 0x0023005d9d007988 */ /* 0x0001e20008000004 */
[----:B------:R-:W-:Y:S02]  /*c790*/  ISETP.GT.U32.AND P0, PT, R72, R79, PT ;  /* 0x0000004f4800720c */ /* 0x000fe40003f04070 */
[----:B------:R-:W-:Y:S01]  /*c7a0*/  IABS R82, R84 ;  /* 0x0000005400527213 */ /* 0x000fe20000000000 */
[----:B0-----:R-:W-:-:S04]  /*c7b0*/  IMAD.MOV.U32 R93, RZ, RZ, R80 ;  /* 0x000000ffff5d7224 */ /* 0x001fc800078e0050 */
[----:B------:R-:W-:Y:S01]  /*c7c0*/  @!P2 IMAD.MOV R93, RZ, RZ, -R93 ;  /* 0x000000ffff5da224 */ /* 0x000fe200078e0a5d */
[----:B------:R-:W-:Y:S01]  /*c7d0*/  ISETP.GT.U32.AND P2, PT, R72, R78, PT ;  /* 0x0000004e4800720c */ /* 0x000fe20003f44070 */
[----:B------:R-:W-:-:S04]  /*c7e0*/  IMAD.HI.U32 R85, R73, R82, RZ ;  /* 0x0000005249557227 */ /* 0x000fc800078e00ff */
[----:B------:R-:W-:Y:S02]  /*c7f0*/  IMAD.MOV R81, RZ, RZ, -R85 ;  /* 0x000000ffff517224 */ /* 0x000fe400078e0a55 */
[----:B------:R-:W-:Y:S02]  /*c800*/  @!P0 IMAD.IADD R79, R79, 0x1, -R72 ;  /* 0x000000014f4f8824 */ /* 0x000fe400078e0a48 */
[----:B------:R-:W-:Y:S02]  /*c810*/  IMAD R82, R72, R81, R82 ;  /* 0x0000005148527224 */ /* 0x000fe400078e0252 */
[----:B------:R-:W-:Y:S02]  /*c820*/  IMAD.MOV.U32 R92, RZ, RZ, R79 ;  /* 0x000000ffff5c7224 */ /* 0x000fe400078e004f */
[----:B------:R-:W-:Y:S01]  /*c830*/  @!P2 IMAD.IADD R78, R78, 0x1, -R72 ;  /* 0x000000014e4ea824 */ /* 0x000fe200078e0a48 */
[----:B------:R-:W-:Y:S01]  /*c840*/  LOP3.LUT R85, R76, 0x26, RZ, 0xfc, !PT ;  /* 0x000000264c557812 */ /* 0x000fe200078efcff */
[----:B------:R-:W-:Y:S01]  /*c850*/  @!P3 IMAD.MOV R92, RZ, RZ, -R92 ;  /* 0x000000ffff5cb224 */ /* 0x000fe200078e0a5c */
[----:B------:R-:W-:-:S02]  /*c860*/  ISETP.GT.U32.AND P3, PT, R72, R82, PT ;  /* 0x000000524800720c */ /* 0x000fc40003f64070 */
[----:B------:R-:W-:Y:S02]  /*c870*/  ISETP.GT.U32.AND P2, PT, R72, R78, PT ;  /* 0x0000004e4800720c */ /* 0x000fe40003f44070 */
[----:B------:R-:W-:Y:S02]  /*c880*/  ISETP.GE.AND P5, PT, R84, RZ, PT ;  /* 0x000000ff5400720c */ /* 0x000fe40003fa6270 */
[----:B------:R-:W-:-:S05]  /*c890*/  IABS R84, R85 ;  /* 0x0000005500547213 */ /* 0x000fca0000000000 */
[----:B------:R-:W-:-:S04]  /*c8a0*/  IMAD.HI.U32 R81, R73, R84, RZ ;  /* 0x0000005449517227 */ /* 0x000fc800078e00ff */
[----:B------:R-:W-:Y:S02]  /*c8b0*/  IMAD.MOV R81, RZ, RZ, -R81 ;  /* 0x000000ffff517224 */ /* 0x000fe400078e0a51 */
[--C-:B------:R-:W-:Y:S02]  /*c8c0*/  @!P2 IMAD.IADD R78, R78, 0x1, -R72.reuse ;  /* 0x000000014e4ea824 */ /* 0x100fe400078e0a48 */
[----:B------:R-:W-:Y:S02]  /*c8d0*/  @!P3 IMAD.IADD R82, R82, 0x1, -R72 ;  /* 0x000000015252b824 */ /* 0x000fe400078e0a48 */
[----:B------:R-:W-:Y:S01]  /*c8e0*/  IMAD R84, R72, R81, R84 ;  /* 0x0000005148547224 */ /* 0x000fe200078e0254 */
[----:B------:R-:W-:Y:S01]  /*c8f0*/  LOP3.LUT R81, R76, 0x28, RZ, 0xfc, !PT ;  /* 0x000000284c517812 */ /* 0x000fe200078efcff */
[----:B------:R-:W-:Y:S01]  /*c900*/  IMAD.MOV.U32 R91, RZ, RZ, R78 ;  /* 0x000000ffff5b7224 */ /* 0x000fe200078e004e */
[C---:B------:R-:W-:Y:S02]  /*c910*/  ISETP.GT.U32.AND P3, PT, R72.reuse, R82, PT ;  /* 0x000000524800720c */ /* 0x040fe40003f64070 */
[----:B------:R-:W-:Y:S01]  /*c920*/  IABS R83, R81 ;  /* 0x0000005100537213 */ /* 0x000fe20000000000 */
[----:B------:R-:W-:Y:S01]  /*c930*/  @!P4 IMAD.MOV R91, RZ, RZ, -R91 ;  /* 0x000000ffff5bc224 */ /* 0x000fe200078e0a5b */
[----:B------:R-:W-:-:S02]  /*c940*/  ISETP.GT.U32.AND P4, PT, R72, R84, PT ;  /* 0x000000544800720c */ /* 0x000fc40003f84070 */
[----:B------:R-:W-:Y:S01]  /*c950*/  ISETP.GE.AND P6, PT, R85, RZ, PT ;  /* 0x000000ff5500720c */ /* 0x000fe20003fc6270 */
        /* <DEDUP_REMOVED lines=26> */
[----:B------:R-:W-:Y:S02]  /*cb00*/  @!P5 IMAD.IADD R83, R83, 0x1, -R72 ;  /* 0x000000015353d824 */ /* 0x000fe400078e0a48 */
        /* <DEDUP_REMOVED lines=9> */
[----:B------:R-:W-:Y:S01]  /*cba0*/  IMAD.HI.U32 R78, R73, R79, RZ ;  /* 0x0000004f494e7227 */ /* 0x000fe200078e00ff */
[----:B------:R-:W-:Y:S02]  /*cbb0*/  ISETP.GE.AND P4, PT, R85, RZ, PT ;  /* 0x000000ff5500720c */ /* 0x000fe40003f86270 */
[----:B------:R-:W-:Y:S01]  /*cbc0*/  LOP3.LUT R85, R76, 0x30, RZ, 0xfc, !PT ;  /* 0x000000304c557812 */ /* 0x000fe200078efcff */
[----:B------:R-:W-:Y:S02]  /*cbd0*/  IMAD.MOV R78, RZ, RZ, -R78 ;  /* 0x000000ffff4e7224 */ /* 0x000fe400078e0a4e */
[--C-:B------:R-:W-:Y:S02]  /*cbe0*/  @!P6 IMAD.IADD R81, R81, 0x1, -R72.reuse ;  /* 0x000000015151e824 */ /* 0x100fe400078e0a48 */
[----:B------:R-:W-:Y:S02]  /*cbf0*/  @!P0 IMAD.IADD R80, R80, 0x1, -R72 ;  /* 0x0000000150508824 */ /* 0x000fe400078e0a48 */
[C---:B------:R-:W-:Y:S01]  /*cc00*/  IMAD R79, R72.reuse, R78, R79 ;  /* 0x0000004e484f7224 */ /* 0x040fe200078e024f */
[----:B------:R-:W-:Y:S01]  /*cc10*/  IABS R78, R85 ;  /* 0x00000055004e7213 */ /* 0x000fe20000000000 */
[----:B------:R-:W-:Y:S01]  /*cc20*/  IMAD.MOV.U32 R87, RZ, RZ, R81 ;  /* 0x000000ffff577224 */ /* 0x000fe200078e0051 */
[----:B------:R-:W-:-:S03]  /*cc30*/  ISETP.GT.U32.AND P0, PT, R72, R80, PT ;  /* 0x000000504800720c */ /* 0x000fc60003f04070 */
[----:B------:R-:W-:Y:S01]  /*cc40*/  @!P2 IMAD.MOV R87, RZ, RZ, -R87 ;  /* 0x000000ffff57a224 */ /* 0x000fe200078e0a57 */
[----:B------:R-:W-:Y:S01]  /*cc50*/  ISETP.GT.U32.AND P2, PT, R72, R79, PT ;  /* 0x0000004f4800720c */ /* 0x000fe20003f44070 */
[----:B------:R-:W-:-:S04]  /*cc60*/  IMAD.HI.U32 R82, R73, R78, RZ ;  /* 0x0000004e49527227 */ /* 0x000fc800078e00ff */
[----:B------:R-:W-:-:S04]  /*cc70*/  IMAD.MOV R82, RZ, RZ, -R82 ;  /* 0x000000ffff527224 */ /* 0x000fc800078e0a52 */
[----:B------:R-:W-:Y:S01]  /*cc80*/  IMAD R78, R72, R82, R78 ;  /* 0x00000052484e7224 */ /* 0x000fe200078e024e */
[----:B------:R-:W-:Y:S01]  /*cc90*/  LOP3.LUT R82, R76, 0x32, RZ, 0xfc, !PT ;  /* 0x000000324c527812 */ /* 0x000fe200078efcff */
[--C-:B------:R-:W-:Y:S02]  /*cca0*/  @!P0 IMAD.IADD R80, R80, 0x1, -R72.reuse ;  /* 0x0000000150508824 */ /* 0x100fe400078e0a48 */
[----:B------:R-:W-:Y:S01]  /*ccb0*/  @!P2 IMAD.IADD R79, R79, 0x1, -R72 ;  /* 0x000000014f4fa824 */ /* 0x000fe200078e0a48 */
[----:B------:R-:W-:Y:S01]  /*ccc0*/  IABS R83, R82 ;  /* 0x0000005200537213 */ /* 0x000fe20000000000 */
[----:B------:R-:W-:Y:S01]  /*ccd0*/  IMAD.MOV.U32 R86, RZ, RZ, R80 ;  /* 0x000000ffff567224 */ /* 0x000fe200078e0050 */
[----:B------:R-:W-:Y:S02]  /*cce0*/  ISETP.GE.AND P6, PT, R82, RZ, PT ;  /* 0x000000ff5200720c */ /* 0x000fe40003fc6270 */
[C---:B------:R-:W-:Y:S01]  /*ccf0*/  ISETP.GT.U32.AND P0, PT, R72.reuse, R78, PT ;  /* 0x0000004e4800720c */ /* 0x040fe20003f04070 */
[----:B------:R-:W-:Y:S01]  /*cd00*/  @!P3 IMAD.MOV R86, RZ, RZ, -R86 ;  /* 0x000000ffff56b224 */ /* 0x000fe200078e0a56 */
[----:B------:R-:W-:Y:S01]  /*cd10*/  ISETP.GT.U32.AND P3, PT, R72, R79, PT ;  /* 0x0000004f4800720c */ /* 0x000fe20003f64070 */
[----:B------:R-:W-:Y:S01]  /*cd20*/  IMAD.HI.U32 R82, R73, R83, RZ ;  /* 0x0000005349527227 */ /* 0x000fe200078e00ff */
[----:B------:R-:W-:-:S03]  /*cd30*/  LOP3.LUT R81, R76, 0x34, RZ, 0xfc, !PT ;  /* 0x000000344c517812 */ /* 0x000fc600078efcff */
[----:B------:R-:W-:-:S04]  /*cd40*/  IMAD.MOV R82, RZ, RZ, -R82 ;  /* 0x000000ffff527224 */ /* 0x000fc800078e0a52 */
[----:B------:R-:W-:Y:S01]  /*cd50*/  IMAD R83, R72, R82, R83 ;  /* 0x0000005248537224 */ /* 0x000fe200078e0253 */
[----:B------:R-:W-:Y:S01]  /*cd60*/  IABS R82, R81 ;  /* 0x0000005100527213 */ /* 0x000fe20000000000 */
[--C-:B------:R-:W-:Y:S01]  /*cd70*/  @!P0 IMAD.IADD R78, R78, 0x1, -R72.reuse ;  /* 0x000000014e4e8824 */ /* 0x100fe200078e0a48 */
[----:B------:R-:W-:Y:S01]  /*cd80*/  ISETP.GE.AND P2, PT, R81, RZ, PT ;  /* 0x000000ff5100720c */ /* 0x000fe20003f46270 */
[----:B------:R-:W-:Y:S01]  /*cd90*/  @!P3 IMAD.IADD R79, R79, 0x1, -R72 ;  /* 0x000000014f4fb824 */ /* 0x000fe200078e0a48 */
[C---:B------:R-:W-:Y:S01]  /*cda0*/  ISETP.GT.U32.AND P3, PT, R72.reuse, R83, PT ;  /* 0x000000534800720c */ /* 0x040fe20003f64070 */
[----:B------:R-:W-:Y:S01]  /*cdb0*/  IMAD.HI.U32 R81, R73, R82, RZ ;  /* 0x0000005249517227 */ /* 0x000fe200078e00ff */
[----:B------:R-:W-:-:S03]  /*cdc0*/  ISETP.GT.U32.AND P0, PT, R72, R78, PT ;  /* 0x0000004e4800720c */ /* 0x000fc60003f04070 */
[----:B------:R-:W-:-:S04]  /*cdd0*/  IMAD.MOV R80, RZ, RZ, -R81 ;  /* 0x000000ffff507224 */ /* 0x000fc800078e0a51 */
[----:B------:R-:W-:Y:S01]  /*cde0*/  IMAD R82, R72, R80, R82 ;  /* 0x0000005048527224 */ /* 0x000fe200078e0252 */
[----:B------:R-:W-:-:S03]  /*cdf0*/  LOP3.LUT R80, R76, 0x36, RZ, 0xfc, !PT ;  /* 0x000000364c507812 */ /* 0x000fc600078efcff */
[--C-:B------:R-:W-:Y:S01]  /*ce00*/  @!P3 IMAD.IADD R83, R83, 0x1, -R72.reuse ;  /* 0x000000015353b824 */ /* 0x100fe200078e0a48 */
[----:B------:R-:W-:Y:S01]  /*ce10*/  IABS R81, R80 ;  /* 0x0000005000517213 */ /* 0x000fe20000000000 */
[----:B------:R-:W-:Y:S01]  /*ce20*/  @!P0 IMAD.IADD R78, R78, 0x1, -R72 ;  /* 0x000000014e4e8824 */ /* 0x000fe200078e0a48 */
[----:B------:R-:W-:Y:S02]  /*ce30*/  ISETP.GE.AND P0, PT, R80, RZ, PT ;  /* 0x000000ff5000720c */ /* 0x000fe40003f06270 */
[----:B------:R-:W-:Y:S01]  /*ce40*/  ISETP.GT.U32.AND P3, PT, R72, R83, PT ;  /* 0x000000534800720c */ /* 0x000fe20003f64070 */
[----:B------:R-:W-:-:S04]  /*ce50*/  IMAD.HI.U32 R80, R73, R81, RZ ;  /* 0x0000005149507227 */ /* 0x000fc800078e00ff */
[----:B------:R-:W-:-:S04]  /*ce60*/  IMAD.MOV R80, RZ, RZ, -R80 ;  /* 0x000000ffff507224 */ /* 0x000fc800078e0a50 */
[----:B------:R-:W-:-:S04]  /*ce70*/  IMAD R81, R72, R80, R81 ;  /* 0x0000005048517224 */ /* 0x000fc800078e0251 */
[----:B------:R-:W-:Y:S01]  /*ce80*/  @!P3 IMAD.IADD R83, R83, 0x1, -R72 ;  /* 0x000000015353b824 */ /* 0x000fe200078e0a48 */
[----:B------:R-:W-:Y:S01]  /*ce90*/  ISETP.GT.U32.AND P3, PT, R72, R81, PT ;  /* 0x000000514800720c */ /* 0x000fe20003f64070 */
[----:B------:R0:W-:Y:S01]  /*cea0*/  STS.U8 [R157+UR4+0xa300], R109 ;  /* 0x00a3006d9d007988 */ /* 0x0001e20008000004 */
[----:B------:R-:W-:Y:S01]  /*ceb0*/  ISETP.GE.AND P5, PT, R85, RZ, PT ;  /* 0x000000ff5500720c */ /* 0x000fe20003fa6270 */
[----:B------:R-:W-:-:S04]  /*cec0*/  IMAD.MOV.U32 R85, RZ, RZ, R79 ;  /* 0x000000ffff557224 */ /* 0x000fc800078e004f */
[----:B------:R-:W-:Y:S01]  /*ced0*/  @!P4 IMAD.MOV R85, RZ, RZ, -R85 ;  /* 0x000000ffff55c224 */ /* 0x000fe200078e0a55 */
[----:B0-----:R-:W-:-:S05]  /*cee0*/  LOP3.LUT R109, R76, 0x38, RZ, 0xfc, !PT ;  /* 0x000000384c6d7812 */ /* 0x001fca00078efcff */
[----:B------:R-:W-:Y:S01]  /*cef0*/  @!P3 IMAD.IADD R81, R81, 0x1, -R72 ;  /* 0x000000015151b824 */ /* 0x000fe200078e0a48 */
[C---:B------:R-:W-:Y:S02]  /*cf00*/  ISETP.GT.U32.AND P4, PT, R72.reuse, R82, PT ;  /* 0x000000524800720c */ /* 0x040fe40003f84070 */
[----:B------:R-:W-:Y:S01]  /*cf10*/  IABS R80, R109 ;  /* 0x0000006d00507213 */ /* 0x000fe20000000000 */
[----:B------:R-:W-:Y:S01]  /*cf20*/  IMAD.MOV.U32 R84, RZ, RZ, R78 ;  /* 0x000000ffff547224 */ /* 0x000fe200078e004e */
[----:B------:R-:W-:-:S03]  /*cf30*/  ISETP.GT.U32.AND P3, PT, R72, R81, PT ;  /* 0x000000514800720c */ /* 0x000fc60003f64070 */
[----:B------:R-:W-:-:S04]  /*cf40*/  IMAD.HI.U32 R78, R73, R80, RZ ;  /* 0x00000050494e7227 */ /* 0x000fc800078e00ff */
[----:B------:R-:W-:Y:S02]  /*cf50*/  IMAD.MOV R78, RZ, RZ, -R78 ;  /* 0x000000ffff4e7224 */ /* 0x000fe400078e0a4e */
[----:B------:R-:W-:Y:S02]  /*cf60*/  @!P4 IMAD.IADD R82, R82, 0x1, -R72 ;  /* 0x000000015252c824 */ /* 0x000fe400078e0a48 */
[C---:B------:R-:W-:Y:S02]  /*cf70*/  IMAD R80, R72.reuse, R78, R80 ;  /* 0x0000004e48507224 */ /* 0x040fe400078e0250 */
[----:B------:R-:W-:Y:S01]  /*cf80*/  @!P3 IMAD.IADD R81, R81, 0x1, -R72 ;  /* 0x000000015151b824 */ /* 0x000fe200078e0a48 */
[C---:B------:R-:W-:Y:S02]  /*cf90*/  ISETP.GT.U32.AND P4, PT, R72.reuse, R82, PT ;  /* 0x000000524800720c */ /* 0x040fe40003f84070 */
[----:B------:R-:W-:Y:S02]  /*cfa0*/  ISETP.GT.U32.AND P3, PT, R72, R80, PT ;  /* 0x000000504800720c */ /* 0x000fe40003f64070 */
[----:B------:R-:W-:-:S04]  /*cfb0*/  LOP3.LUT R78, R76, 0x3a, RZ, 0xfc, !PT ;  /* 0x0000003a4c4e7812 */ /* 0x000fc800078efcff */
[----:B------:R-:W-:-:S05]  /*cfc0*/  IABS R79, R78 ;  /* 0x0000004e004f7213 */ /* 0x000fca0000000000 */
[--C-:B------:R-:W-:Y:S01]  /*cfd0*/  @!P4 IMAD.IADD R82, R82, 0x1, -R72.reuse ;  /* 0x000000015252c824 */ /* 0x100fe200078e0a48 */
[----:B------:R-:W-:Y:S01]  /*cfe0*/  ISETP.GE.AND P4, PT, R78, RZ, PT ;  /* 0x000000ff4e00720c */ /* 0x000fe20003f86270 */
[----:B------:R-:W-:Y:S02]  /*cff0*/  @!P3 IMAD.IADD R80, R80, 0x1, -R72 ;  /* 0x000000015050b824 */ /* 0x000fe400078e0a48 */
[----:B------:R-:W-:Y:S01]  /*d000*/  IMAD.HI.U32 R78, R73, R79, RZ ;  /* 0x0000004f494e7227 */ /* 0x000fe200078e00ff */
[----:B------:R0:W-:Y:S02]  /*d010*/  STS.U8 [R157+UR4+0x2700], R110 ;  /* 0x0027006e9d007988 */ /* 0x0001e40008000004 */
[----:B------:R-:W-:Y:S01]  /*d020*/  ISETP.GT.U32.AND P3, PT, R72, R80, PT ;  /* 0x000000504800720c */ /* 0x000fe20003f64070 */
[----:B------:R-:W-:-:S04]  /*d030*/  IMAD.MOV R78, RZ, RZ, -R78 ;  /* 0x000000ffff4e7224 */ /* 0x000fc800078e0a4e */
[----:B------:R-:W-:Y:S01]  /*d040*/  IMAD R79, R72, R78, R79 ;  /* 0x0000004e484f7224 */ /* 0x000fe200078e024f */
[----:B0-----:R-:W-:Y:S01]  /*d050*/  LOP3.LUT R110, R76, 0x3c, RZ, 0xfc, !PT ;  /* 0x0000003c4c6e7812 */ /* 0x001fe200078efcff */
[----:B------:R-:W-:-:S03]  /*d060*/  @!P5 IMAD.MOV R84, RZ, RZ, -R84 ;  /* 0x000000ffff54d224 */ /* 0x000fc600078e0a54 */
[----:B------:R-:W-:Y:S02]  /*d070*/  IABS R78, R110 ;  /* 0x0000006e004e7213 */ /* 0x000fe40000000000 */
[----:B------:R-:W-:Y:S01]  /*d080*/  ISETP.GE.AND P5, PT, R109, RZ, PT ;  /* 0x000000ff6d00720c */ /* 0x000fe20003fa6270 */
[----:B------:R-:W-:Y:S02]  /*d090*/  @!P3 IMAD.IADD R80, R80, 0x1, -R72 ;  /* 0x000000015050b824 */ /* 0x000fe400078e0a48 */
[----:B------:R-:W-:Y:S01]  /*d0a0*/  IMAD.HI.U32 R109, R73, R78, RZ ;  /* 0x0000004e496d7227 */ /* 0x000fe200078e00ff */
[----:B------:R-:W-:-:S03]  /*d0b0*/  ISETP.GT.U32.AND P3, PT, R72, R79, PT ;  /* 0x0000004f4800720c */ /* 0x000fc60003f64070 */
[----:B------:R-:W-:-:S04]  /*d0c0*/  IMAD.MOV R109, RZ, RZ, -R109 ;  /* 0x000000ffff6d7224 */ /* 0x000fc800078e0a6d */
[----:B------:R-:W-:Y:S01]  /*d0d0*/  IMAD R78, R72, R109, R78 ;  /* 0x0000006d484e7224 */ /* 0x000fe200078e024e */
[----:B------:R-:W-:-:S04]  /*d0e0*/  LOP3.LUT R109, R76, 0x3e, RZ, 0xfc, !PT ;  /* 0x0000003e4c6d7812 */ /* 0x000fc800078efcff */
[----:B------:R-:W-:Y:S01]  /*d0f0*/  IABS R76, R109 ;  /* 0x0000006d004c7213 */ /* 0x000fe20000000000 */
[----:B------:R-:W-:Y:S01]  /*d100*/  @!P3 IMAD.IADD R79, R79, 0x1, -R72 ;  /* 0x000000014f4fb824 */ /* 0x000fe200078e0a48 */
[----:B------:R-:W-:-:S03]  /*d110*/  ISETP.GT.U32.AND P3, PT, R72, R78, PT ;  /* 0x0000004e4800720c */ /* 0x000fc60003f64070 */
[----:B------:R-:W-:-:S04]  /*d120*/  IMAD.HI.U32 R73, R73, R76, RZ ;  /* 0x0000004c49497227 */ /* 0x000fc800078e00ff */
[----:B------:R-:W-:-:S04]  /*d130*/  IMAD.MOV R73, RZ, RZ, -R73 ;  /* 0x000000ffff497224 */ /* 0x000fc800078e0a49 */
[----:B------:R-:W-:Y:S02]  /*d140*/  IMAD R73, R72, R73, R76 ;  /* 0x0000004948497224 */ /* 0x000fe400078e024c */
[----:B------:R-:W-:-:S03]  /*d150*/  @!P3 IMAD.IADD R78, R78, 0x1, -R72 ;  /* 0x000000014e4eb824 */ /* 0x000fc600078e0a48 */
[C---:B------:R-:W-:Y:S01]  /*d160*/  ISETP.GT.U32.AND P3, PT, R72.reuse, R73, PT ;  /* 0x000000494800720c */ /* 0x040fe20003f64070 */
[----:B------:R-:W-:Y:S01]  /*d170*/  @!P6 IMAD.MOV R83, RZ, RZ, -R83 ;  /* 0x000000ffff53e224 */ /* 0x000fe200078e0a53 */
[----:B------:R-:W-:Y:S01]  /*d180*/  ISETP.GT.U32.AND P6, PT, R72, R78, PT ;  /* 0x0000004e4800720c */ /* 0x000fe20003fc4070 */
[----:B------:R-:W-:-:S10]  /*d190*/  @!P2 IMAD.MOV R82, RZ, RZ, -R82 ;  /* 0x000000ffff52a224 */ /* 0x000fd400078e0a52 */
[----:B------:R-:W-:Y:S01]  /*d1a0*/  @!P3 IMAD.IADD R73, R73, 0x1, -R72 ;  /* 0x000000014949b824 */ /* 0x000fe200078e0a48 */
[----:B------:R-:W-:-:S04]  /*d1b0*/  ISETP.GT.U32.AND P3, PT, R72, R79, PT ;  /* 0x0000004f4800720c */ /* 0x000fc80003f64070 */
[----:B------:R-:W-:Y:S01]  /*d1c0*/  ISETP.GT.U32.AND P2, PT, R72, R73, PT ;  /* 0x000000494800720c */ /* 0x000fe20003f44070 */
[----:B------:R-:W-:Y:S01]  /*d1d0*/  @!P6 IMAD.IADD R78, R78, 0x1, -R72 ;  /* 0x000000014e4ee824 */ /* 0x000fe200078e0a48 */
[----:B------:R-:W-:-:S07]  /*d1e0*/  ISETP.GE.AND P6, PT, R109, RZ, PT ;  /* 0x000000ff6d00720c */ /* 0x000fce0003fc6270 */
[----:B------:R-:W-:Y:S01]  /*d1f0*/  @!P3 IMAD.IADD R79, R79, 0x1, -R72 ;  /* 0x000000014f4fb824 */ /* 0x000fe200078e0a48 */
[----:B------:R-:W-:-:S03]  /*d200*/  ISETP.GE.AND P3, PT, R110, RZ, PT ;  /* 0x000000ff6e00720c */ /* 0x000fc60003f66270 */
[----:B------:R-:W-:Y:S01]  /*d210*/  @!P2 IMAD.IADD R73, R73, 0x1, -R72 ;  /* 0x000000014949a824 */ /* 0x000fe200078e0a48 */
[----:B------:R-:W-:Y:S02]  /*d220*/  ISETP.NE.AND P2, PT, R77, RZ, PT ;  /* 0x000000ff4d00720c */ /* 0x000fe40003f45270 */
[----:B------:R-:W-:Y:S01]  /*d230*/  LOP3.LUT R77, RZ, R77, RZ, 0x33, !PT ;  /* 0x0000004dff4d7212 */ /* 0x000fe200078e33ff */
[----:B------:R-:W-:Y:S01]  /*d240*/  STS.U8 [R157+UR4+0xa700], R111 ;  /* 0x00a7006f9d007988 */ /* 0x000fe20008000004 */
[----:B------:R-:W-:Y:S02]  /*d250*/  @!P6 IMAD.MOV R73, RZ, RZ, -R73 ;  /* 0x000000ffff49e224 */ /* 0x000fe400078e0a49 */
[C---:B------:R-:W-:Y:S01]  /*d260*/  SEL R76, R77.reuse, R108, !P2 ;  /* 0x0000006c4d4c7207 */ /* 0x040fe20005000000 */
[----:B------:R-:W-:Y:S01]  /*d270*/  STS.U8 [R157+UR4+0x2b00], R112 ;  /* 0x002b00709d007988 */ /* 0x000fe20008000004 */
[----:B------:R-:W-:Y:S01]  /*d280*/  IMAD R72, R0, R75, RZ ;  /* 0x0000004b00487224 */ /* 0x000fe200078e02ff */
[----:B------:R-:W-:-:S02]  /*d290*/  SEL R110, R77, R100, !P2 ;  /* 0x000000644d6e7207 */ /* 0x000fc40005000000 */
[----:B------:R0:W-:Y:S01]  /*d2a0*/  STS.U8 [R157+UR4+0xab00], R113 ;  /* 0x00ab00719d007988 */ /* 0x0001e20008000004 */
[C---:B------:R-:W-:Y:S01]  /*d2b0*/  SEL R100, R77.reuse, R90, !P2 ;  /* 0x0000005a4d647207 */ /* 0x040fe20005000000 */
[----:B------:R-:W-:Y:S01]  /*d2c0*/  @!P0 IMAD.MOV R81, RZ, RZ, -R81 ;  /* 0x000000ffff518224 */ /* 0x000fe200078e0a51 */
[C---:B------:R-:W-:Y:S01]  /*d2d0*/  SEL R90, R77.reuse, R83, !P2 ;  /* 0x000000534d5a7207 */ /* 0x040fe20005000000 */
[----:B------:R-:W-:Y:S01]  /*d2e0*/  STS.U8 [R157+UR4+0x2f00], R114 ;  /* 0x002f00729d007988 */ /* 0x000fe20008000004 */
[----:B------:R-:W-:Y:S01]  /*d2f0*/  @!P3 IMAD.MOV R78, RZ, RZ, -R78 ;  /* 0x000000ffff4eb224 */ /* 0x000fe200078e0a4e */
[C---:B------:R-:W-:Y:S02]  /*d300*/  SEL R83, R77.reuse, R73, !P2 ;  /* 0x000000494d537207 */ /* 0x040fe40005000000 */
[----:B------:R-:W-:Y:S01]  /*d310*/  STS.U8 [R157+UR4+0xaf00], R115 ;  /* 0x00af00739d007988 */ /* 0x000fe20008000004 */
[----:B------:R-:W-:Y:S01]  /*d320*/  IADD3 R73, P0, PT, R72, UR18, RZ ;  /* 0x0000001248497c10 */ /* 0x000fe2000ff1e0ff */
[----:B------:R-:W-:Y:S01]  /*d330*/  IMAD R76, R76, UR8, RZ ;  /* 0x000000084c4c7c24 */ /* 0x000fe2000f8e02ff */
[C---:B0-----:R-:W-:Y:S01]  /*d340*/  SEL R113, R77.reuse, R103, !P2 ;  /* 0x000000674d717207 */ /* 0x041fe20005000000 */
[----:B------:R0:W-:Y:S01]  /*d350*/  STS.U8 [R157+UR4+0x3300], R116 ;  /* 0x003300749d007988 */ /* 0x0001e20008000004 */
[----:B------:R-:W-:Y:S01]  /*d360*/  LEA.HI.X.SX32 R72, R72, UR19, 0x1, P0 ;  /* 0x0000001348487c11 */ /* 0x000fe200080f0eff */
[----:B------:R-:W-:Y:S01]  /*d370*/  @!P5 IMAD.MOV R80, RZ, RZ, -R80 ;  /* 0x000000ffff50d224 */ /* 0x000fe200078e0a50 */
[----:B------:R-:W-:Y:S01]  /*d380*/  IADD3 R217, P0, PT, R76, R73, RZ ;  /* 0x000000494cd97210 */ /* 0x000fe20007f1e0ff */
[----:B------:R-:W-:Y:S01]  /*d390*/  @!P4 IMAD.MOV R79, RZ, RZ, -R79 ;  /* 0x000000ffff4fc224 */ /* 0x000fe200078e0a4f */
[C---:B------:R-:W-:Y:S01]  /*d3a0*/  SEL R111, R77.reuse, R101, !P2 ;  /* 0x000000654d6f7207 */ /* 0x040fe20005000000 */
[----:B------:R-:W1:Y:S01]  /*d3b0*/  LDCU UR18, c[0x0][0x3b0] ;  /* 0x00007600ff1277ac */ /* 0x000e620008000800 */
[----:B0-----:R-:W-:-:S02]  /*d3c0*/  SEL R116, R77, R106, !P2 ;  /* 0x0000006a4d747207 */ /* 0x001fc40005000000 */
[C---:B------:R-:W-:Y:S02]  /*d3d0*/  SEL R106, R77.reuse, R94, !P2 ;  /* 0x0000005e4d6a7207 */ /* 0x040fe40005000000 */
[C---:B------:R-:W-:Y:S02]  /*d3e0*/  SEL R94, R77.reuse, R86, !P2 ;  /* 0x000000564d5e7207 */ /* 0x040fe40005000000 */
[C---:B------:R-:W-:Y:S02]  /*d3f0*/  SEL R86, R77.reuse, R81, !P2 ;  /* 0x000000514d567207 */ /* 0x040fe40005000000 */
[C---:B------:R-:W-:Y:S01]  /*d400*/  SEL R81, R77.reuse, R78, !P2 ;  /* 0x0000004e4d517207 */ /* 0x040fe20005000000 */
[----:B------:R-:W-:Y:S01]  /*d410*/  IMAD R78, R116, UR10, RZ ;  /* 0x0000000a744e7c24 */ /* 0x000fe2000f8e02ff */
[C---:B------:R-:W-:Y:S02]  /*d420*/  SEL R101, R77.reuse, R91, !P2 ;  /* 0x0000005b4d657207 */ /* 0x040fe40005000000 */
[----:B------:R-:W-:Y:S01]  /*d430*/  SEL R91, R77, R84, !P2 ;  /* 0x000000544d5b7207 */ /* 0x000fe20005000000 */
[----:B------:R-:W-:Y:S01]  /*d440*/  IMAD R84, R113, UR16, RZ ;  /* 0x0000001071547c24 */ /* 0x000fe2000f8e02ff */
[----:B------:R-:W-:Y:S01]  /*d450*/  LEA.HI.X.SX32 R218, R76, R72, 0x1, P0 ;  /* 0x000000484cda7211 */ /* 0x000fe200000f0eff */
[----:B------:R0:W-:Y:S01]  /*d460*/  STS.U8 [R157+UR4+0xb300], R117 ;  /* 0x00b300759d007988 */ /* 0x0001e20008000004 */
[----:B------:R-:W-:-:S02]  /*d470*/  IADD3 R183, P0, PT, R78, R73, RZ ;  /* 0x000000494eb77210 */ /* 0x000fc40007f1e0ff */
[C---:B------:R-:W-:Y:S02]  /*d480*/  SEL R114, R77.reuse, R104, !P2 ;  /* 0x000000684d727207 */ /* 0x040fe40005000000 */
[C---:B------:R-:W-:Y:S02]  /*d490*/  SEL R112, R77.reuse, R102, !P2 ;  /* 0x000000664d707207 */ /* 0x040fe40005000000 */
[C---:B------:R-:W-:Y:S02]  /*d4a0*/  SEL R109, R77.reuse, R99, !P2 ;  /* 0x000000634d6d7207 */ /* 0x040fe40005000000 */
[C---:B0-----:R-:W-:Y:S02]  /*d4b0*/  SEL R117, R77.reuse, R107, !P2 ;  /* 0x0000006b4d757207 */ /* 0x041fe40005000000 */
[C---:B------:R-:W-:Y:S02]  /*d4c0*/  SEL R115, R77.reuse, R105, !P2 ;  /* 0x000000694d737207 */ /* 0x040fe40005000000 */
[C---:B------:R-:W-:Y:S01]  /*d4d0*/  SEL R104, R77.reuse, R93, !P2 ;  /* 0x0000005d4d687207 */ /* 0x040fe20005000000 */
[----:B------:R-:W-:Y:S01]  /*d4e0*/  IMAD R93, R110, UR21, RZ ;  /* 0x000000156e5d7c24 */ /* 0x000fe2000f8e02ff */
[----:B------:R-:W-:-:S02]  /*d4f0*/  SEL R102, R77, R92, !P2 ;  /* 0x0000005c4d667207 */ /* 0x000fc40005000000 */
[C---:B------:R-:W-:Y:S02]  /*d500*/  SEL R99, R77.reuse, R89, !P2 ;  /* 0x000000594d637207 */ /* 0x040fe40005000000 */
[----:B------:R-:W-:Y:S02]  /*d510*/  LEA.HI.X.SX32 R184, R78, R72, 0x1, P0 ;  /* 0x000000484eb87211 */ /* 0x000fe400000f0eff */
[C---:B------:R-:W-:Y:S02]  /*d520*/  SEL R108, R77.reuse, R98, !P2 ;  /* 0x000000624d6c7207 */ /* 0x040fe40005000000 */
[C---:B------:R-:W-:Y:S02]  /*d530*/  SEL R103, R77.reuse, R97, !P2 ;  /* 0x000000614d677207 */ /* 0x040fe40005000000 */
[C---:B------:R-:W-:Y:S02]  /*d540*/  SEL R105, R77.reuse, R96, !P2 ;  /* 0x000000604d697207 */ /* 0x040fe40005000000 */
[----:B------:R-:W-:-:S02]  /*d550*/  SEL R92, R77, R85, !P2 ;  /* 0x000000554d5c7207 */ /* 0x000fc40005000000 */
[C---:B------:R-:W-:Y:S02]  /*d560*/  SEL R89, R77.reuse, R82, !P2 ;  /* 0x000000524d597207 */ /* 0x040fe40005000000 */
[----:B------:R-:W-:Y:S02]  /*d570*/  IADD3 R197, P0, PT, R84, R73, RZ ;  /* 0x0000004954c57210 */ /* 0x000fe40007f1e0ff */
[C---:B------:R-:W-:Y:S02]  /*d580*/  SEL R107, R77.reuse, R95, !P2 ;  /* 0x0000005f4d6b7207 */ /* 0x040fe40005000000 */
[C---:B------:R-:W-:Y:S02]  /*d590*/  SEL R98, R77.reuse, R88, !P2 ;  /* 0x000000584d627207 */ /* 0x040fe40005000000 */
[C---:B------:R-:W-:Y:S02]  /*d5a0*/  SEL R96, R77.reuse, R87, !P2 ;  /* 0x000000574d607207 */ /* 0x040fe40005000000 */
[----:B------:R-:W-:-:S02]  /*d5b0*/  SEL R85, R77, R80, !P2 ;  /* 0x000000504d557207 */ /* 0x000fc40005000000 */
[----:B------:R-:W-:Y:S01]  /*d5c0*/  SEL R82, R77, R79, !P2 ;  /* 0x0000004f4d527207 */ /* 0x000fe20005000000 */
[----:B------:R-:W-:Y:S01]  /*d5d0*/  IMAD R77, R117, UR9, RZ ;  /* 0x00000009754d7c24 */ /* 0x000fe2000f8e02ff */
[-C--:B------:R-:W-:Y:S01]  /*d5e0*/  LEA.HI.X.SX32 R198, R84, R72.reuse, 0x1, P0 ;  /* 0x0000004854c67211 */ /* 0x080fe200000f0eff */
[----:B------:R-:W-:Y:S01]  /*d5f0*/  IMAD R103, R103, UR24, RZ ;  /* 0x0000001867677c24 */ /* 0x000fe2000f8e02ff */
[-C--:B------:R-:W-:Y:S01]  /*d600*/  IADD3 R212, P0, PT, R93, R73.reuse, RZ ;  /* 0x000000495dd47210 */ /* 0x080fe20007f1e0ff */
[----:B------:R-:W-:Y:S01]  /*d610*/  IMAD R79, R115, UR12, RZ ;  /* 0x0000000c734f7c24 */ /* 0x000fe2000f8e02ff */
[-C--:B------:R-:W-:Y:S01]  /*d620*/  IADD3 R199, P2, PT, R77, R73.reuse, RZ ;  /* 0x000000494dc77210 */ /* 0x080fe20007f5e0ff */
[----:B------:R-:W-:Y:S01]  /*d630*/  IMAD R80, R114, UR13, RZ ;  /* 0x0000000d72507c24 */ /* 0x000fe2000f8e02ff */
[-C--:B------:R-:W-:Y:S01]  /*d640*/  LEA.HI.X.SX32 R213, R93, R72.reuse, 0x1, P0 ;  /* 0x000000485dd57211 */ /* 0x080fe200000f0eff */
[----:B------:R-:W-:Y:S01]  /*d650*/  IMAD R106, R106, UR27, RZ ;  /* 0x0000001b6a6a7c24 */ /* 0x000fe2000f8e02ff */
[-C--:B------:R-:W-:Y:S01]  /*d660*/  IADD3 R163, P0, PT, R103, R73.reuse, RZ ;  /* 0x0000004967a37210 */ /* 0x080fe20007f1e0ff */
[----:B------:R-:W-:Y:S01]  /*d670*/  IMAD R87, R112, UR17, RZ ;  /* 0x0000001170577c24 */ /* 0x000fe2000f8e02ff */
[----:B------:R-:W-:Y:S01]  /*d680*/  LEA.HI.X.SX32 R200, R77, R72, 0x1, P2 ;  /* 0x000000484dc87211 */ /* 0x000fe200010f0eff */
[----:B------:R-:W-:Y:S01]  /*d690*/  IMAD R88, R111, UR20, RZ ;  /* 0x000000146f587c24 */ /* 0x000fe2000f8e02ff */
[----:B------:R-:W-:-:S02]  /*d6a0*/  IADD3 R167, P2, PT, R79, R73, RZ ;  /* 0x000000494fa77210 */ /* 0x000fc40007f5e0ff */
[-C--:B------:R-:W-:Y:S01]  /*d6b0*/  IADD3 R215, P3, PT, R80, R73.reuse, RZ ;  /* 0x0000004950d77210 */ /* 0x080fe20007f7e0ff */
[----:B------:R-:W-:Y:S01]  /*d6c0*/  IMAD R101, R101, UR30, RZ ;  /* 0x0000001e65657c24 */ /* 0x000fe2000f8e02ff */
[-C--:B------:R-:W-:Y:S02]  /*d6d0*/  LEA.HI.X.SX32 R164, R103, R72.reuse, 0x1, P0 ;  /* 0x0000004867a47211 */ /* 0x080fe400000f0eff */
[-C--:B------:R-:W-:Y:S01]  /*d6e0*/  IADD3 R177, P0, PT, R106, R73.reuse, RZ ;  /* 0x000000496ab17210 */ /* 0x080fe20007f1e0ff */
[----:B------:R-:W-:Y:S01]  /*d6f0*/  IMAD R95, R109, UR22, RZ ;  /* 0x000000166d5f7c24 */ /* 0x000fe2000f8e02ff */
[-C--:B------:R-:W-:Y:S01]  /*d700*/  LEA.HI.X.SX32 R168, R79, R72.reuse, 0x1, P2 ;  /* 0x000000484fa87211 */ /* 0x080fe200010f0eff */
[----:B------:R-:W-:Y:S01]  /*d710*/  IMAD R97, R108, UR23, RZ ;  /* 0x000000176c617c24 */ /* 0x000fe2000f8e02ff */
[----:B------:R-:W-:Y:S02]  /*d720*/  LEA.HI.X.SX32 R216, R80, R72, 0x1, P3 ;  /* 0x0000004850d87211 */ /* 0x000fe400018f0eff */
        /* <DEDUP_REMOVED lines=11> */
[----:B------:R-:W-:Y:S01]  /*d7e0*/  STS.U8 [R157+UR4+0x3700], R118 ;  /* 0x003700769d007988 */ /* 0x000fe20008000004 */
[-C--:B------:R-:W-:Y:S01]  /*d7f0*/  LEA.HI.X.SX32 R192, R101, R72.reuse, 0x1, P0 ;  /* 0x0000004865c07211 */ /* 0x080fe200000f0eff */
[----:B------:R-:W-:Y:S01]  /*d800*/  IMAD R92, R92, UR36, RZ ;  /* 0x000000245c5c7c24 */ /* 0x000fe2000f8e02ff */
[-C--:B------:R-:W-:Y:S01]  /*d810*/  IADD3 R205, P0, PT, R98, R73.reuse, RZ ;  /* 0x0000004962cd7210 */ /* 0x080fe20007f1e0ff */
[----:B------:R-:W-:Y:S01]  /*d820*/  STS.U8 [R157+UR4+0xb700], R128 ;  /* 0x00b700809d007988 */ /* 0x000fe20008000004 */
[-C--:B------:R-:W-:Y:S01]  /*d830*/  LEA.HI.X.SX32 R196, R95, R72.reuse, 0x1, P2 ;  /* 0x000000485fc47211 */ /* 0x080fe200010f0eff */
[----:B------:R-:W-:Y:S01]  /*d840*/  IMAD R104, R104, UR28, RZ ;  /* 0x0000001c68687c24 */ /* 0x000fe2000f8e02ff */
[----:B------:R-:W-:Y:S01]  /*d850*/  LEA.HI.X.SX32 R180, R97, R72, 0x1, P3 ;  /* 0x0000004861b47211 */ /* 0x000fe200018f0eff */
[----:B------:R-:W-:Y:S01]  /*d860*/  STS.U8 [R157+UR4+0x3b00], R146 ;  /* 0x003b00929d007988 */ /* 0x000fe20008000004 */
[----:B------:R-:W-:Y:S01]  /*d870*/  IMAD R102, R102, UR29, RZ ;  /* 0x0000001d66667c24 */ /* 0x000fe2000f8e02ff */
[----:B------:R-:W-:-:S02]  /*d880*/  IADD3 R210, P2, PT, R105, R73, RZ ;  /* 0x0000004969d27210 */ /* 0x000fc40007f5e0ff */
[-C--:B------:R-:W-:Y:S01]  /*d890*/  IADD3 R193, P3, PT, R107, R73.reuse, RZ ;  /* 0x000000496bc17210 */ /* 0x080fe20007f7e0ff */
[----:B------:R-:W-:Y:S01]  /*d8a0*/  STS.U8 [R157+UR4+0xbb00], R127 ;  /* 0x00bb007f9d007988 */ /* 0x000fe20008000004 */
[-C--:B------:R-:W-:Y:S01]  /*d8b0*/  LEA.HI.X.SX32 R206, R98, R72.reuse, 0x1, P0 ;  /* 0x0000004862ce7211 */ /* 0x080fe200000f0eff */
[----:B------:R-:W-:Y:S02]  /*d8c0*/  IMAD R89, R89, UR39, RZ ;  /* 0x0000002759597c24 */ /* 0x000fe4000f8e02ff */
[----:B------:R0:W-:Y:S01]  /*d8d0*/  STS.U8 [R157+UR4+0x3f00], R148 ;  /* 0x003f00949d007988 */ /* 0x0001e20008000004 */
[-C--:B------:R-:W-:Y:S01]  /*d8e0*/  LEA.HI.X.SX32 R211, R105, R72.reuse, 0x1, P2 ;  /* 0x0000004869d37211 */ /* 0x080fe200010f0eff */
[----:B------:R-:W-:Y:S01]  /*d8f0*/  IMAD R100, R100, UR31, RZ ;  /* 0x0000001f64647c24 */ /* 0x000fe2000f8e02ff */
[----:B------:R-:W-:Y:S01]  /*d900*/  LEA.HI.X.SX32 R194, R107, R72, 0x1, P3 ;  /* 0x000000486bc27211 */ /* 0x000fe200018f0eff */
[----:B------:R-:W-:Y:S01]  /*d910*/  IMAD R99, R99, UR32, RZ ;  /* 0x0000002063637c24 */ /* 0x000fe2000f8e02ff */
[-C--:B------:R-:W-:Y:S01]  /*d920*/  IADD3 R161, P2, PT, R104, R73.reuse, RZ ;  /* 0x0000004968a17210 */ /* 0x080fe20007f5e0ff */
[----:B------:R3:W-:Y:S01]  /*d930*/  STS.U8 [R157+UR4+0xbf00], R147 ;  /* 0x00bf00939d007988 */ /* 0x0007e20008000004 */
[----:B------:R-:W-:-:S02]  /*d940*/  IADD3 R208, P3, PT, R102, R73, RZ ;  /* 0x0000004966d07210 */ /* 0x000fc40007f7e0ff */
[-C--:B0-----:R-:W-:Y:S01]  /*d950*/  IADD3 R148, P0, PT, R92, R73.reuse, RZ ;  /* 0x000000495c947210 */ /* 0x081fe20007f1e0ff */
[----:B------:R-:W-:Y:S01]  /*d960*/  VIADD R84, R222, 0x7f ;  /* 0x0000007fde547836 */ /* 0x000fe20000000000 */
[-C--:B------:R-:W-:Y:S01]  /*d970*/  LEA.HI.X.SX32 R162, R104, R72.reuse, 0x1, P2 ;  /* 0x0000004868a27211 */ /* 0x080fe200010f0eff */
[----:B------:R-:W-:Y:S01]  /*d980*/  IMAD R96, R96, UR34, RZ ;  /* 0x0000002260607c24 */ /* 0x000fe2000f8e02ff */
[-C--:B------:R-:W-:Y:S02]  /*d990*/  LEA.HI.X.SX32 R209, R102, R72.reuse, 0x1, P3 ;  /* 0x0000004866d17211 */ /* 0x080fe400018f0eff */
[----:B---3--:R-:W-:Y:S02]  /*d9a0*/  LEA.HI.X.SX32 R157, R92, R72, 0x1, P0 ;  /* 0x000000485c9d7211 */ /* 0x008fe400000f0eff */
[-C--:B------:R-:W-:Y:S01]  /*d9b0*/  IADD3 R171, P0, PT, R89, R73.reuse, RZ ;  /* 0x0000004959ab7210 */ /* 0x080fe20007f1e0ff */
[----:B------:R-:W-:Y:S01]  /*d9c0*/  IMAD R94, R94, UR35, RZ ;  /* 0x000000235e5e7c24 */ /* 0x000fe2000f8e02ff */
[----:B------:R-:W-:-:S02]  /*d9d0*/  IADD3 R175, P2, PT, R100, R73, RZ ;  /* 0x0000004964af7210 */ /* 0x000fc40007f5e0ff */
[-C--:B------:R-:W-:Y:S02]  /*d9e0*/  IADD3 R158, P3, PT, R99, R73.reuse, RZ ;  /* 0x00000049639e7210 */ /* 0x080fe40007f7e0ff */
[-C--:B------:R-:W-:Y:S02]  /*d9f0*/  LEA.HI.X.SX32 R172, R89, R72.reuse, 0x1, P0 ;  /* 0x0000004859ac7211 */ /* 0x080fe400000f0eff */
[----:B------:R-:W-:Y:S01]  /*da00*/  ISETP.GT.AND P0, PT, R84, 0x7f, PT ;  /* 0x0000007f5400780c */ /* 0x000fe20003f04270 */
[----:B------:R-:W-:Y:S01]  /*da10*/  IMAD R91, R91, UR37, RZ ;  /* 0x000000255b5b7c24 */ /* 0x000fe2000f8e02ff */
[-C--:B------:R-:W-:Y:S01]  /*da20*/  LEA.HI.X.SX32 R176, R100, R72.reuse, 0x1, P2 ;  /* 0x0000004864b07211 */ /* 0x080fe200010f0eff */
[----:B------:R-:W-:Y:S01]  /*da30*/  IMAD R90, R90, UR38, RZ ;  /* 0x000000265a5a7c24 */ /* 0x000fe2000f8e02ff */
[----:B------:R-:W-:Y:S02]  /*da40*/  LEA.HI.X.SX32 R159, R99, R72, 0x1, P3 ;  /* 0x00000048639f7211 */ /* 0x000fe400018f0eff */
[----:B------:R-:W-:-:S02]  /*da50*/  IADD3 R189, P2, PT, R96, R73, RZ ;  /* 0x0000004960bd7210 */ /* 0x000fc40007f5e0ff */
[-C--:B------:R-:W-:Y:S02]  /*da60*/  IADD3 R173, P3, PT, R94, R73.reuse, RZ ;  /* 0x000000495ead7210 */ /* 0x080fe40007f7e0ff */
[----:B------:R-:W-:Y:S01]  /*da70*/  ISETP.LT.AND P0, PT, R0, R222, P0 ;  /* 0x000000de0000720c */ /* 0x000fe20000701270 */
[----:B------:R-:W-:Y:S01]  /*da80*/  IMAD R86, R86, UR40, RZ ;  /* 0x0000002856567c24 */ /* 0x000fe2000f8e02ff */
[-C--:B------:R-:W-:Y:S01]  /*da90*/  LEA.HI.X.SX32 R190, R96, R72.reuse, 0x1, P2 ;  /* 0x0000004860be7211 */ /* 0x080fe200010f0eff */
[----:B------:R-:W-:Y:S01]  /*daa0*/  IMAD R85, R85, UR41, RZ ;  /* 0x0000002955557c24 */ /* 0x000fe2000f8e02ff */
[-C--:B------:R-:W-:Y:S01]  /*dab0*/  LEA.HI.X.SX32 R174, R94, R72.reuse, 0x1, P3 ;  /* 0x000000485eae7211 */ /* 0x080fe200018f0eff */
[----:B------:R-:W-:Y:S01]  /*dac0*/  IMAD R82, R82, UR42, RZ ;  /* 0x0000002a52527c24 */ /* 0x000fe2000f8e02ff */
[-C--:B------:R-:W-:Y:S01]  /*dad0*/  IADD3 R203, P2, PT, R91, R73.reuse, RZ ;  /* 0x000000495bcb7210 */ /* 0x080fe20007f5e0ff */
[----:B------:R-:W-:Y:S01]  /*dae0*/  IMAD R81, R81, UR43, RZ ;  /* 0x0000002b51517c24 */ /* 0x000fe2000f8e02ff */
[----:B------:R-:W-:Y:S01]  /*daf0*/  IADD3 R187, P3, PT, R90, R73, RZ ;  /* 0x000000495abb7210 */ /* 0x000fe20007f7e0ff */
[----:B-1----:R-:W-:Y:S01]  /*db00*/  IMAD R83, R83, UR18, RZ ;  /* 0x0000001253537c24 */ /* 0x002fe2000f8e02ff */
[----:B------:R-:W-:-:S02]  /*db10*/  LEA.HI.X.SX32 R204, R91, R72, 0x1, P2 ;  /* 0x000000485bcc7211 */ /* 0x000fc400010f0eff */
[-C--:B------:R-:W-:Y:S02]  /*db20*/  LEA.HI.X.SX32 R188, R90, R72.reuse, 0x1, P3 ;  /* 0x000000485abc7211 */ /* 0x080fe400018f0eff */
[-C--:B------:R-:W-:Y:S02]  /*db30*/  IADD3 R128, P2, PT, R86, R73.reuse, RZ ;  /* 0x0000004956807210 */ /* 0x080fe40007f5e0ff */
[-C--:B------:R-:W-:Y:S02]  /*db40*/  IADD3 R201, P3, PT, R85, R73.reuse, RZ ;  /* 0x0000004955c97210 */ /* 0x080fe40007f7e0ff */
[-C--:B------:R-:W-:Y:S02]  /*db50*/  IADD3 R185, P4, PT, R82, R73.reuse, RZ ;  /* 0x0000004952b97210 */ /* 0x080fe40007f9e0ff */
[-C--:B------:R-:W-:Y:S02]  /*db60*/  IADD3 R169, P5, PT, R81, R73.reuse, RZ ;  /* 0x0000004951a97210 */ /* 0x080fe40007fbe0ff */
[----:B------:R-:W-:Y:S01]  /*db70*/  IADD3 R118, P6, PT, R83, R73, RZ ;  /* 0x0000004953767210 */ /* 0x000fe20007fde0ff */
[----:B------:R-:W-:Y:S01]  /*db80*/  @P0 IMAD.MOV.U32 R73, RZ, RZ, R218 ;  /* 0x000000ffff490224 */ /* 0x000fe200078e00da */
[----:B------:R-:W-:-:S02]  /*db90*/  LEA.HI.X.SX32 R146, R86, R72, 0x1, P2 ;  /* 0x0000004856927211 */ /* 0x000fc400010f0eff */
[-C--:B------:R-:W-:Y:S02]  /*dba0*/  LEA.HI.X.SX32 R202, R85, R72.reuse, 0x1, P3 ;  /* 0x0000004855ca7211 */ /* 0x080fe400018f0eff */
[-C--:B------:R-:W-:Y:S02]  /*dbb0*/  LEA.HI.X.SX32 R186, R82, R72.reuse, 0x1, P4 ;  /* 0x0000004852ba7211 */ /* 0x080fe400020f0eff */
[-C--:B------:R-:W-:Y:S02]  /*dbc0*/  LEA.HI.X.SX32 R170, R81, R72.reuse, 0x1, P5 ;  /* 0x0000004851aa7211 */ /* 0x080fe400028f0eff */
[----:B------:R-:W-:Y:S01]  /*dbd0*/  LEA.HI.X.SX32 R127, R83, R72, 0x1, P6 ;  /* 0x00000048537f7211 */ /* 0x000fe200030f0eff */
[----:B------:R-:W-:Y:S01]  /*dbe0*/  @P0 IMAD.MOV.U32 R72, RZ, RZ, R217 ;  /* 0x000000ffff480224 */ /* 0x000fe200078e00d9 */
[----:B------:R-:W-:Y:S01]  /*dbf0*/  PRMT R76, RZ, 0x7610, R76 ;  /* 0x00007610ff4c7816 */ /* 0x000fe2000000004c */
[----:B------:R-:W-:Y:S02]  /*dc00*/  @P0 IMAD.MOV.U32 R78, RZ, RZ, R215 ;  /* 0x000000ffff4e0224 */ /* 0x000fe400078e00d7 */
[----:B------:R-:W-:-:S03]  /*dc10*/  @P0 IMAD.MOV.U32 R79, RZ, RZ, R216 ;  /* 0x000000ffff4f0224 */ /* 0x000fc600078e00d8 */
[----:B------:R0:W3:Y:S01]  /*dc20*/  @P0 LDG.E.U8 R76, desc[UR14][R72.64] ;  /* 0x0000000e484c0981 */ /* 0x0000e2000c1e1100 */
[----:B------:R-:W-:Y:S02]  /*dc30*/  PRMT R77, RZ, 0x7610, R77 ;  /* 0x00007610ff4d7816 */ /* 0x000fe4000000004d */
[----:B0-----:R-:W-:-:S06]  /*dc40*/  PRMT R73, RZ, 0x7610, R73 ;  /* 0x00007610ff497816 */ /* 0x001fcc0000000049 */
[----:B------:R0:W3:Y:S01]  /*dc50*/  @P0 LDG.E.U8 R73, desc[UR14][R78.64] ;  /* 0x0000000e4e490981 */ /* 0x0000e2000c1e1100 */
[----:B------:R-:W-:Y:S02]  /*dc60*/  @P0 IMAD.MOV.U32 R80, RZ, RZ, R210 ;  /* 0x000000ffff500224 */ /* 0x000fe400078e00d2 */
[----:B------:R-:W-:Y:S02]  /*dc70*/  @P0 IMAD.MOV.U32 R81, RZ, RZ, R211 ;  /* 0x000000ffff510224 */ /* 0x000fe400078e00d3 */
[----:B0-----:R-:W-:Y:S02]  /*dc80*/  @P0 IMAD.MOV.U32 R78, RZ, RZ, R212 ;  /* 0x000000ffff4e0224 */ /* 0x001fe400078e00d4 */
[----:B------:R-:W-:-:S05]  /*dc90*/  @P0 IMAD.MOV.U32 R79, RZ, RZ, R213 ;  /* 0x000000ffff4f0224 */ /* 0x000fca00078e00d5 */
[----:B------:R0:W3:Y:S02]  /*dca0*/  @P0 LDG.E.U8 R77, desc[UR14][R78.64] ;  /* 0x0000000e4e4d0981 */ /* 0x0000e4000c1e1100 */
[----:B0-----:R-:W-:Y:S02]  /*dcb0*/  PRMT R78, RZ, 0x7610, R78 ;  /* 0x00007610ff4e7816 */ /* 0x001fe4000000004e */
[----:B------:R-:W-:-:S04]  /*dcc0*/  PRMT R79, RZ, 0x7610, R79 ;  /* 0x00007610ff4f7816 */ /* 0x000fc8000000004f */
        /* <DEDUP_REMOVED lines=8> */
[----:B------:R0:W3:Y:S02]  /*dd50*/  @P0 LDG.E.U8 R81, desc[UR14][R82.64] ;  /* 0x0000000e52510981 */ /* 0x0000e4000c1e1100 */
[----:B0-----:R-:W-:Y:S02]  /*dd60*/  @P0 IMAD.MOV.U32 R82, RZ, RZ, R203 ;  /* 0x000000ffff520224 */ /* 0x001fe400078e00cb */
[----:B------:R-:W-:-:S05]  /*dd70*/  @P0 IMAD.MOV.U32 R83, RZ, RZ, R204 ;  /* 0x000000ffff530224 */ /* 0x000fca00078e00cc */
[----:B------:R0:W3:Y:S01]  /*dd80*/  @P0 LDG.E.U8 R80, desc[UR14][R82.64] ;  /* 0x0000000e52500981 */ /* 0x0000e2000c1e1100 */
[----:B------:R-:W-:-:S05]  /*dd90*/  LOP3.LUT R207, R63, 0x70, RZ, 0x3c, !PT ;  /* 0x000000703fcf7812 */ /* 0x000fca00078e3cff */
        /* <DEDUP_REMOVED lines=11> */
[----:B----4-:R-:W-:Y:S01]  /*de50*/  STS.U8 [R207+UR4+0x9780], R143 ;  /* 0x0097808fcf007988 */ /* 0x010fe20008000004 */
[----:B------:R-:W-:-:S03]  /*de60*/  SHF.R.S32.HI R72, RZ, 0x7, R214 ;  /* 0x00000007ff487819 */ /* 0x000fc600000114d6 */
[----:B------:R-:W-:Y:S04]  /*de70*/  STS.U8 [R207+UR4+0x1b80], R142 ;  /* 0x001b808ecf007988 */ /* 0x000fe80008000004 */
[----:B------:R-:W-:Y:S04]  /*de80*/  STS.U8 [R207+UR4+0x9b80], R141 ;  /* 0x009b808dcf007988 */ /* 0x000fe80008000004 */
[----:B------:R-:W-:Y:S04]  /*de90*/  STS.U8 [R207+UR4+0x1f80], R140 ;  /* 0x001f808ccf007988 */ /* 0x000fe80008000004 */
[----:B------:R-:W-:Y:S01]  /*dea0*/  STS.U8 [R207+UR4+0x9f80], R139 ;  /* 0x009f808bcf007988 */ /* 0x000fe20008000004 */
[----:B------:R-:W-:-:S03]  /*deb0*/  SGXT R72, R72, 0x1 ;  /* 0x000000014848781a */ /* 0x000fc60000000200 */
[----:B------:R-:W-:Y:S04]  /*dec0*/  STS.U8 [R207+UR4+0x2380], R138 ;  /* 0x0023808acf007988 */ /* 0x000fe80008000004 */
[----:B------:R-:W-:Y:S04]  /*ded0*/  STS.U8 [R207+UR4+0xa380], R137 ;  /* 0x00a38089cf007988 */ /* 0x000fe80008000004 */
[----:B------:R-:W-:Y:S04]  /*dee0*/  STS.U8 [R207+UR4+0x2780], R136 ;  /* 0x00278088cf007988 */ /* 0x000fe80008000004 */
[----:B------:R-:W-:Y:S01]  /*def0*/  STS.U8 [R207+UR4+0xa780], R135 ;  /* 0x00a78087cf007988 */ /* 0x000fe20008000004 */
[----:B------:R-:W-:-:S03]  /*df00*/  LOP3.LUT R72, R72, 0x90, RZ, 0xc0, !PT ;  /* 0x0000009048487812 */ /* 0x000fc600078ec0ff */
[----:B------:R-:W-:Y:S04]  /*df10*/  STS.U8 [R207+UR4+0x2b80], R134 ;  /* 0x002b8086cf007988 */ /* 0x000fe80008000004 */
[----:B------:R-:W-:Y:S04]  /*df20*/  STS.U8 [R207+UR4+0xab80], R133 ;  /* 0x00ab8085cf007988 */ /* 0x000fe80008000004 */
[----:B------:R-:W-:Y:S04]  /*df30*/  STS.U8 [R207+UR4+0x2f80], R132 ;  /* 0x002f8084cf007988 */ /* 0x000fe80008000004 */
[----:B------:R-:W-:Y:S01]  /*df40*/  STS.U8 [R207+UR4+0xaf80], R131 ;  /* 0x00af8083cf007988 */ /* 0x000fe20008000004 */
[----:B------:R-:W-:-:S03]  /*df50*/  LOP3.LUT R72, R72, 0x7f, R214, 0x78, !PT ;  /* 0x0000007f48487812 */ /* 0x000fc600078e78d6 */
[----:B------:R-:W-:Y:S04]  /*df60*/  STS.U8 [R207+UR4+0x3380], R152 ;  /* 0x00338098cf007988 */ /* 0x000fe80008000004 */
[----:B------:R-:W-:Y:S04]  /*df70*/  STS.U8 [R207+UR4+0xb380], R151 ;  /* 0x00b38097cf007988 */ /* 0x000fe80008000004 */
[----:B------:R-:W-:Y:S04]  /*df80*/  STS.U8 [R207+UR4+0x3780], R154 ;  /* 0x0037809acf007988 */ /* 0x000fe80008000004 */
[----:B------:R-:W-:Y:S04]  /*df90*/  STS.U8 [R207+UR4+0xb780], R153 ;  /* 0x00b78099cf007988 */ /* 0x000fe80008000004 */
[----:B------:R-:W-:Y:S04]  /*dfa0*/  STS.U8 [R207+UR4+0x3b80], R156 ;  /* 0x003b809ccf007988 */ /* 0x000fe80008000004 */
[----:B------:R-:W-:Y:S04]  /*dfb0*/  STS.U8 [R207+UR4+0xbb80], R155 ;  /* 0x00bb809bcf007988 */ /* 0x000fe80008000004 */
[----:B------:R-:W-:Y:S01]  /*dfc0*/  STS.U8 [R207+UR4+0x3f80], R150 ;  /* 0x003f8096cf007988 */ /* 0x000fe20008000004 */
[----:B0-----:R-:W-:-:S03]  /*dfd0*/  @P0 IMAD.MOV.U32 R82, RZ, RZ, R201 ;  /* 0x000000ffff520224 */ /* 0x001fc600078e00c9 */
[----:B--2---:R-:W-:Y:S01]  /*dfe0*/  STS.U8 [R207+UR4+0xbf80], R149 ;  /* 0x00bf8095cf007988 */ /* 0x004fe20008000004 */
[----:B------:R-:W-:-:S03]  /*dff0*/  @P0 IMAD.MOV.U32 R83, RZ, RZ, R202 ;  /* 0x000000ffff530224 */ /* 0x000fc600078e00ca */
[----:B---3--:R-:W-:Y:S04]  /*e000*/  STS.U8 [R72+UR4+0x20000], R76 ;  /* 0x0200004c48007988 */ /* 0x008fe80008000004 */
[----:B------:R0:W-:Y:S02]  /*e010*/  STS.U8 [R72+UR4+0x20400], R73 ;  /* 0x0204004948007988 */ /* 0x0001e40008000004 */
[----:B0-----:R-:W-:-:S06]  /*e020*/  PRMT R73, RZ, 0x7610, R73 ;  /* 0x00007610ff497816 */ /* 0x001fcc0000000049 */
[----:B------:R0:W2:Y:S04]  /*e030*/  @P0 LDG.E.U8 R73, desc[UR14][R82.64] ;  /* 0x0000000e52490981 */ /* 0x0000a8000c1e1100 */
[----:B------:R1:W-:Y:S01]  /*e040*/  STS.U8 [R72+UR4+0x20800], R77 ;  /* 0x0208004d48007988 */ /* 0x0003e20008000004 */
[----:B------:R-:W-:Y:S01]  /*e050*/  PRMT R76, RZ, 0x7610, R76 ;  /* 0x00007610ff4c7816 */ /* 0x000fe2000000004c */
[----:B0-----:R-:W-:Y:S02]  /*e060*/  @P0 IMAD.MOV.U32 R82, RZ, RZ, R199 ;  /* 0x000000ffff520224 */ /* 0x001fe400078e00c7 */
[----:B------:R-:W-:Y:S01]  /*e070*/  @P0 IMAD.MOV.U32 R83, RZ, RZ, R200 ;  /* 0x000000ffff530224 */ /* 0x000fe200078e00c8 */
[----:B-1----:R-:W-:-:S06]  /*e080*/  PRMT R77, RZ, 0x7610, R77 ;  /* 0x00007610ff4d7816 */ /* 0x002fcc000000004d */
[----:B------:R0:W3:Y:S02]  /*e090*/  @P0 LDG.E.U8 R77, desc[UR14][R82.64] ;  /* 0x0000000e524d0981 */ /* 0x0000e4000c1e1100 */
[----:B0-----:R-:W-:Y:S02]  /*e0a0*/  @P0 IMAD.MOV.U32 R82, RZ, RZ, R197 ;  /* 0x000000ffff520224 */ /* 0x001fe400078e00c5 */
[----:B------:R-:W-:Y:S01]  /*e0b0*/  @P0 IMAD.MOV.U32 R83, RZ, RZ, R198 ;  /* 0x000000ffff530224 */ /* 0x000fe200078e00c6 */
[----:B------:R0:W-:Y:S04]  /*e0c0*/  STS.U8 [R72+UR4+0x21000], R79 ;  /* 0x0210004f48007988 */ /* 0x0001e80008000004 */
[----:B------:R1:W4:Y:S01]  /*e0d0*/  @P0 LDG.E.U8 R76, desc[UR14][R82.64] ;  /* 0x0000000e524c0981 */ /* 0x000322000c1e1100 */
[----:B0-----:R-:W-:Y:S01]  /*e0e0*/  PRMT R79, RZ, 0x7610, R79 ;  /* 0x00007610ff4f7816 */ /* 0x001fe2000000004f */
[----:B-1----:R-:W-:-:S02]  /*e0f0*/  @P0 IMAD.MOV.U32 R82, RZ, RZ, R195 ;  /* 0x000000ffff520224 */ /* 0x002fc400078e00c3 */
[----:B------:R-:W-:Y:S01]  /*e100*/  @P0 IMAD.MOV.U32 R83, RZ, RZ, R196 ;  /* 0x000000ffff530224 */ /* 0x000fe200078e00c4 */
[----:B------:R0:W-:Y:S04]  /*e110*/  STS.U8 [R72+UR4+0x21400], R81 ;  /* 0x0214005148007988 */ /* 0x0001e80008000004 */
[----:B------:R1:W4:Y:S01]  /*e120*/  @P0 LDG.E.U8 R79, desc[UR14][R82.64] ;  /* 0x0000000e524f0981 */ /* 0x000322000c1e1100 */
[----:B0-----:R-:W-:Y:S01]  /*e130*/  PRMT R81, RZ, 0x7610, R81 ;  /* 0x00007610ff517816 */ /* 0x001fe20000000051 */
[----:B-1----:R-:W-:Y:S02]  /*e140*/  @P0 IMAD.MOV.U32 R82, RZ, RZ, R193 ;  /* 0x000000ffff520224 */ /* 0x002fe400078e00c1 */
[----:B------:R-:W-:Y:S01]  /*e150*/  @P0 IMAD.MOV.U32 R83, RZ, RZ, R194 ;  /* 0x000000ffff530224 */ /* 0x000fe200078e00c2 */
[----:B------:R0:W-:Y:S04]  /*e160*/  STS.U8 [R72+UR4+0x21800], R80 ;  /* 0x0218005048007988 */ /* 0x0001e80008000004 */
[----:B------:R1:W4:Y:S01]  /*e170*/  @P0 LDG.E.U8 R81, desc[UR14][R82.64] ;  /* 0x0000000e52510981 */ /* 0x000322000c1e1100 */
[----:B0-----:R-:W-:Y:S01]  /*e180*/  PRMT R80, RZ, 0x7610, R80 ;  /* 0x00007610ff507816 */ /* 0x001fe20000000050 */
[----:B-1----:R-:W-:-:S02]  /*e190*/  @P0 IMAD.MOV.U32 R82, RZ, RZ, R191 ;  /* 0x000000ffff520224 */ /* 0x002fc400078e00bf */
[----:B------:R-:W-:-:S05]  /*e1a0*/  @P0 IMAD.MOV.U32 R83, RZ, RZ, R192 ;  /* 0x000000ffff530224 */ /* 0x000fca00078e00c0 */
[----:B------:R0:W4:Y:S04]  /*e1b0*/  @P0 LDG.E.U8 R80, desc[UR14][R82.64] ;  /* 0x0000000e52500981 */ /* 0x000128000c1e1100 */
[----:B------:R1:W-:Y:S01]  /*e1c0*/  STS.U8 [R72+UR4+0x20c00], R78 ;  /* 0x020c004e48007988 */ /* 0x0003e20008000004 */
[----:B0-----:R-:W-:Y:S02]  /*e1d0*/  @P0 IMAD.MOV.U32 R82, RZ, RZ, R189 ;  /* 0x000000ffff520224 */ /* 0x001fe400078e00bd */
[----:B------:R-:W-:Y:S01]  /*e1e0*/  @P0 IMAD.MOV.U32 R83, RZ, RZ, R190 ;  /* 0x000000ffff530224 */ /* 0x000fe200078e00be */
[----:B-1----:R-:W-:-:S06]  /*e1f0*/  PRMT R78, RZ, 0x7610, R78 ;  /* 0x00007610ff4e7816 */ /* 0x002fcc000000004e */
[----:B------:R0:W4:Y:S01]  /*e200*/  @P0 LDG.E.U8 R78, desc[UR14][R82.64] ;  /* 0x0000000e524e0981 */ /* 0x000122000c1e1100 */
[----:B------:R-:W-:Y:S01]  /*e210*/  LOP3.LUT R85, R72, 0x20, RZ, 0x3c, !PT ;  /* 0x0000002048557812 */ /* 0x000fe200078e3cff */
[----:B0-----:R-:W-:Y:S02]  /*e220*/  @P0 IMAD.MOV.U32 R82, RZ, RZ, R187 ;  /* 0x000000ffff520224 */ /* 0x001fe400078e00bb */
[----:B------:R-:W-:Y:S01]  /*e230*/  @P0 IMAD.MOV.U32 R83, RZ, RZ, R188 ;  /* 0x000000ffff530224 */ /* 0x000fe200078e00bc */
[----:B--2---:R0:W-:Y:S02]  /*e240*/  STS.U8 [R72+UR4+0x21c00], R73 ;  /* 0x021c004948007988 */ /* 0x0041e40008000004 */
[----:B0-----:R-:W-:Y:S02]  /*e250*/  PRMT R73, RZ, 0x7610, R73 ;  /* 0x00007610ff497816 */ /* 0x001fe40000000049 */
[----:B---3--:R-:W-:Y:S04]  /*e260*/  STS.U8 [R85+UR4+0x20100], R77 ;  /* 0x0201004d55007988 */ /* 0x008fe80008000004 */
[----:B----4-:R0:W-:Y:S02]  /*e270*/  STS.U8 [R85+UR4+0x20500], R76 ;  /* 0x0205004c55007988 */ /* 0x0101e40008000004 */
[----:B0-----:R-:W-:-:S06]  /*e280*/  PRMT R76, RZ, 0x7610, R76 ;  /* 0x00007610ff4c7816 */ /* 0x001fcc000000004c */
[----:B------:R0:W2:Y:S01]  /*e290*/  @P0 LDG.E.U8 R76, desc[UR14][R82.64] ;  /* 0x0000000e524c0981 */ /* 0x0000a2000c1e1100 */
[----:B------:R-:W-:Y:S01]  /*e2a0*/  PRMT R77, RZ, 0x7610, R77 ;  /* 0x00007610ff4d7816 */ /* 0x000fe2000000004d */
[----:B0-----:R-:W-:Y:S02]  /*e2b0*/  @P0 IMAD.MOV.U32 R82, RZ, RZ, R185 ;  /* 0x000000ffff520224 */ /* 0x001fe400078e00b9 */
[----:B------:R-:W-:Y:S01]  /*e2c0*/  @P0 IMAD.MOV.U32 R83, RZ, RZ, R186 ;  /* 0x000000ffff530224 */ /* 0x000fe200078e00ba */
[----:B------:R0:W-:Y:S04]  /*e2d0*/  STS.U8 [R85+UR4+0x20900], R79 ;  /* 0x0209004f55007988 */ /* 0x0001e80008000004 */
[----:B------:R1:W3:Y:S04]  /*e2e0*/  @P0 LDG.E.U8 R73, desc[UR14][R82.64] ;  /* 0x0000000e52490981 */ /* 0x0002e8000c1e1100 */
[----:B------:R-:W-:Y:S01]  /*e2f0*/  STS.U8 [R85+UR4+0x20d00], R81 ;  /* 0x020d005155007988 */ /* 0x000fe20008000004 */
[----:B-1----:R-:W-:-:S02]  /*e300*/  @P0 IMAD.MOV.U32 R82, RZ, RZ, R183 ;  /* 0x000000ffff520224 */ /* 0x002fc400078e00b7 */
[----:B------:R-:W-:-:S05]  /*e310*/  @P0 IMAD.MOV.U32 R83, RZ, RZ, R184 ;  /* 0x000000ffff530224 */ /* 0x000fca00078e00b8 */
[----:B------:R1:W4:Y:S04]  /*e320*/  @P0 LDG.E.U8 R77, desc[UR14][R82.64] ;  /* 0x0000000e524d0981 */ /* 0x000328000c1e1100 */
[----:B------:R1:W-:Y:S01]  /*e330*/  STS.U8 [R85+UR4+0x21100], R80 ;  /* 0x0211005055007988 */ /* 0x0003e20008000004 */
[----:B0-----:R-:W-:Y:S01]  /*e340*/  PRMT R79, RZ, 0x7610, R79 ;  /* 0x00007610ff4f7816 */ /* 0x001fe2000000004f */
[----:B-1----:R-:W-:Y:S02]  /*e350*/  @P0 IMAD.MOV.U32 R82, RZ, RZ, R181 ;  /* 0x000000ffff520224 */ /* 0x002fe400078e00b5 */
[----:B------:R-:W-:Y:S01]  /*e360*/  @P0 IMAD.MOV.U32 R83, RZ, RZ, R182 ;  /* 0x000000ffff530224 */ /* 0x000fe200078e00b6 */
[----:B------:R-:W-:-:S06]  /*e370*/  PRMT R80, RZ, 0x7610, R80 ;  /* 0x00007610ff507816 */ /* 0x000fcc0000000050 */
[----:B------:R0:W4:Y:S04]  /*e380*/  @P0 LDG.E.U8 R80, desc[UR14][R82.64] ;  /* 0x0000000e52500981 */ /* 0x000128000c1e1100 */
[----:B------:R1:W-:Y:S01]  /*e390*/  STS.U8 [R85+UR4+0x21500], R78 ;  /* 0x0215004e55007988 */ /* 0x0003e20008000004 */
[----:B0-----:R-:W-:Y:S02]  /*e3a0*/  @P0 IMAD.MOV.U32 R82, RZ, RZ, R179 ;  /* 0x000000ffff520224 */ /* 0x001fe400078e00b3 */
[----:B------:R-:W-:Y:S01]  /*e3b0*/  @P0 IMAD.MOV.U32 R83, RZ, RZ, R180 ;  /* 0x000000ffff530224 */ /* 0x000fe200078e00b4 */
[----:B-1----:R-:W-:-:S04]  /*e3c0*/  PRMT R78, RZ, 0x7610, R78 ;  /* 0x00007610ff4e7816 */ /* 0x002fc8000000004e */
[----:B------:R0:W4:Y:S02]  /*e3d0*/  @P0 LDG.E.U8 R79, desc[UR14][R82.64] ;  /* 0x0000000e524f0981 */ /* 0x000124000c1e1100 */
[----:B0-----:R-:W-:Y:S02]  /*e3e0*/  @P0 IMAD.MOV.U32 R82, RZ, RZ, R177 ;  /* 0x000000ffff520224 */ /* 0x001fe400078e00b1 */
[----:B------:R-:W-:-:S05]  /*e3f0*/  @P0 IMAD.MOV.U32 R83, RZ, RZ, R178 ;  /* 0x000000ffff530224 */ /* 0x000fca00078e00b2 */
[----:B------:R0:W4:Y:S01]  /*e400*/  @P0 LDG.E.U8 R78, desc[UR14][R82.64] ;  /* 0x0000000e524e0981 */ /* 0x000122000c1e1100 */
[----:B------:R-:W-:Y:S02]  /*e410*/  @P0 IMAD.MOV.U32 R81, RZ, RZ, R174 ;  /* 0x000000ffff510224 */ /* 0x000fe400078e00ae */
[----:B0-----:R-:W-:Y:S02]  /*e420*/  @P0 IMAD.MOV.U32 R82, RZ, RZ, R175 ;  /* 0x000000ffff520224 */ /* 0x001fe400078e00af */
[----:B------:R-:W-:Y:S01]  /*e430*/  @P0 IMAD.MOV.U32 R83, RZ, RZ, R176 ;  /* 0x000000ffff530224 */ /* 0x000fe200078e00b0 */
[----:B--2---:R0:W-:Y:S02]  /*e440*/  STS.U8 [R85+UR4+0x21900], R76 ;  /* 0x0219004c55007988 */ /* 0x0041e40008000004 */
[----:B0-----:R-:W-:Y:S02]  /*e450*/  PRMT R76, RZ, 0x7610, R76 ;  /* 0x00007610ff4c7816 */ /* 0x001fe4000000004c */
[----:B---3--:R0:W-:Y:S02]  /*e460*/  STS.U8 [R85+UR4+0x21d00], R73 ;  /* 0x021d004955007988 */ /* 0x0081e40008000004 */
[----:B0-----:R-:W-:-:S05]  /*e470*/  LOP3.LUT R85, R72, 0x40, RZ, 0x3c, !PT ;  /* 0x0000004048557812 */ /* 0x001fca00078e3cff */
[----:B----4-:R-:W-:Y:S01]  /*e480*/  STS.U8 [R85+UR4+0x20200], R77 ;  /* 0x0202004d55007988 */ /* 0x010fe20008000004 */
[----:B------:R-:W-:-:S03]  /*e490*/  PRMT R73, RZ, 0x7610, R73 ;  /* 0x00007610ff497816 */ /* 0x000fc60000000049 */
[----:B------:R0:W-:Y:S02]  /*e4a0*/  STS.U8 [R85+UR4+0x20600], R80 ;  /* 0x0206005055007988 */ /* 0x0001e40008000004 */
[----:B0-----:R-:W-:-:S05]  /*e4b0*/  @P0 IMAD.MOV.U32 R80, RZ, RZ, R173 ;  /* 0x000000ffff500224 */ /* 0x001fca00078e00ad */
[----:B------:R0:W2:Y:S01]  /*e4c0*/  @P0 LDG.E.U8 R76, desc[UR14][R80.64] ;  /* 0x0000000e504c0981 */ /* 0x0000a2000c1e1100 */
[----:B------:R-:W-:-:S03]  /*e4d0*/  PRMT R77, RZ, 0x7610, R77 ;  /* 0x00007610ff4d7816 */ /* 0x000fc6000000004d */
[----:B------:R1:W-:Y:S04]  /*e4e0*/  STS.U8 [R85+UR4+0x20a00], R79 ;  /* 0x020a004f55007988 */ /* 0x0003e80008000004 */
[----:B------:R-:W3:Y:S01]  /*e4f0*/  @P0 LDG.E.U8 R77, desc[UR14][R82.64] ;  /* 0x0000000e524d0981 */ /* 0x000ee2000c1e1100 */
[----:B0-----:R-:W-:Y:S02]  /*e500*/  @P0 IMAD.MOV.U32 R80, RZ, RZ, R171 ;  /* 0x000000ffff500224 */ /* 0x001fe400078e00ab */
[----:B------:R-:W-:-:S05]  /*e510*/  @P0 IMAD.MOV.U32 R81, RZ, RZ, R172 ;  /* 0x000000ffff510224 */ /* 0x000fca00078e00ac */
[----:B------:R0:W4:Y:S04]  /*e520*/  @P0 LDG.E.U8 R73, desc[UR14][R80.64] ;  /* 0x0000000e50490981 */ /* 0x000128000c1e1100 */
[----:B------:R0:W-:Y:S01]  /*e530*/  STS.U8 [R85+UR4+0x20e00], R78 ;  /* 0x020e004e55007988 */ /* 0x0001e20008000004 */
[----:B-1----:R-:W-:Y:S01]  /*e540*/  PRMT R79, RZ, 0x7610, R79 ;  /* 0x00007610ff4f7816 */ /* 0x002fe2000000004f */
[----:B0-----:R-:W-:Y:S02]  /*e550*/  @P0 IMAD.MOV.U32 R80, RZ, RZ, R169 ;  /* 0x000000ffff500224 */ /* 0x001fe400078e00a9 */
[----:B------:R-:W-:Y:S01]  /*e560*/  @P0 IMAD.MOV.U32 R81, RZ, RZ, R170 ;  /* 0x000000ffff510224 */ /* 0x000fe200078e00aa */
[----:B------:R-:W-:-:S06]  /*e570*/  PRMT R78, RZ, 0x7610, R78 ;  /* 0x00007610ff4e7816 */ /* 0x000fcc000000004e */
[----:B------:R0:W4:Y:S02]  /*e580*/  @P0 LDG.E.U8 R78, desc[UR14][R80.64] ;  /* 0x0000000e504e0981 */ /* 0x000124000c1e1100 */
[----:B0-----:R-:W-:Y:S02]  /*e590*/  @P0 IMAD.MOV.U32 R80, RZ, RZ, R167 ;  /* 0x000000ffff500224 */ /* 0x001fe400078e00a7 */
[----:B------:R-:W-:-:S05]  /*e5a0*/  @P0 IMAD.MOV.U32 R81, RZ, RZ, R168 ;  /* 0x000000ffff510224 */ /* 0x000fca00078e00a8 */
[----:B------:R0:W4:Y:S01]  /*e5b0*/  @P0 LDG.E.U8 R79, desc[UR14][R80.64] ;  /* 0x0000000e504f0981 */ /* 0x000122000c1e1100 */
[----:B------:R-:W-:Y:S01]  /*e5c0*/  LOP3.LUT R82, R72, 0x60, RZ, 0x3c, !PT ;  /* 0x0000006048527812 */ /* 0x000fe200078e3cff */
[----:B0-----:R-:W-:Y:S02]  /*e5d0*/  @P0 IMAD.MOV.U32 R80, RZ, RZ, R165 ;  /* 0x000000ffff500224 */ /* 0x001fe400078e00a5 */
[----:B------:R-:W-:Y:S01]  /*e5e0*/  @P0 IMAD.MOV.U32 R81, RZ, RZ, R166 ;  /* 0x000000ffff510224 */ /* 0x000fe200078e00a6 */
[----:B---3--:R0:W-:Y:S04]  /*e5f0*/  STS.U8 [R85+UR4+0x21200], R77 ;  /* 0x0212004d55007988 */ /* 0x0081e80008000004 */
[----:B--2---:R1:W-:Y:S01]  /*e600*/  STS.U8 [R85+UR4+0x21600], R76 ;  /* 0x0216004c55007988 */ /* 0x0043e20008000004 */
[----:B0-----:R-:W-:-:S03]  /*e610*/  PRMT R77, RZ, 0x7610, R77 ;  /* 0x00007610ff4d7816 */ /* 0x001fc6000000004d */
[----:B----4-:R0:W-:Y:S01]  /*e620*/  STS.U8 [R85+UR4+0x21a00], R73 ;  /* 0x021a004955007988 */ /* 0x0101e20008000004 */
[----:B-1----:R-:W-:-:S03]  /*e630*/  PRMT R76, RZ, 0x7610, R76 ;  /* 0x00007610ff4c7816 */ /* 0x002fc6000000004c */
[----:B------:R1:W2:Y:S01]  /*e640*/  @P0 LDG.E.U8 R77, desc[UR14][R80.64] ;  /* 0x0000000e504d0981 */ /* 0x0002a2000c1e1100 */
[----:B0-----:R-:W-:Y:S01]  /*e650*/  PRMT R73, RZ, 0x7610, R73 ;  /* 0x00007610ff497816 */ /* 0x001fe20000000049 */
[----:B-1----:R-:W-:Y:S02]  /*e660*/  @P0 IMAD.MOV.U32 R80, RZ, RZ, R163 ;  /* 0x000000ffff500224 */ /* 0x002fe400078e00a3 */
[----:B------:R0:W-:Y:S01]  /*e670*/  STS.U8 [R85+UR4+0x21e00], R78 ;  /* 0x021e004e55007988 */ /* 0x0001e20008000004 */
[----:B------:R-:W-:-:S05]  /*e680*/  @P0 IMAD.MOV.U32 R81, RZ, RZ, R164 ;  /* 0x000000ffff510224 */ /* 0x000fca00078e00a4 */
[----:B------:R1:W3:Y:S01]  /*e690*/  @P0 LDG.E.U8 R76, desc[UR14][R80.64] ;  /* 0x0000000e504c0981 */ /* 0x0002e2000c1e1100 */
[----:B0-----:R-:W-:-:S03]  /*e6a0*/  @P0 IMAD.MOV.U32 R78, RZ, RZ, R161 ;  /* 0x000000ffff4e0224 */ /* 0x001fc600078e00a1 */
[----:B------:R0:W-:Y:S01]  /*e6b0*/  STS.U8 [R82+UR4+0x20300], R79 ;  /* 0x0203004f52007988 */ /* 0x0001e20008000004 */
[----:B-1----:R-:W-:Y:S02]  /*e6c0*/  @P0 IMAD.MOV.U32 R80, RZ, RZ, R158 ;  /* 0x000000ffff500224 */ /* 0x002fe400078e009e */
[----:B------:R-:W-:Y:S02]  /*e6d0*/  @P0 IMAD.MOV.U32 R81, RZ, RZ, R159 ;  /* 0x000000ffff510224 */ /* 0x000fe400078e009f */
[----:B0-----:R-:W-:-:S05]  /*e6e0*/  @P0 IMAD.MOV.U32 R79, RZ, RZ, R162 ;  /* 0x000000ffff4f0224 */ /* 0x001fca00078e00a2 */
[----:B------:R0:W4:Y:S02]  /*e6f0*/  @P0 LDG.E.U8 R73, desc[UR14][R78.64] ;  /* 0x0000000e4e490981 */ /* 0x000124000c1e1100 */
[----:B0-----:R-:W-:-:S06]  /*e700*/  PRMT R78, RZ, 0x7610, R78 ;  /* 0x00007610ff4e7816 */ /* 0x001fcc000000004e */
[----:B------:R0:W4:Y:S01]  /*e710*/  @P0 LDG.E.U8 R78, desc[UR14][R80.64] ;  /* 0x0000000e504e0981 */ /* 0x000122000c1e1100 */
[----:B------:R-:W-:Y:S02]  /*e720*/  @P0 IMAD.MOV.U32 R79, RZ, RZ, R127 ;  /* 0x000000ffff4f0224 */ /* 0x000fe400078e007f */
[----:B0-----:R-:W-:Y:S02]  /*e730*/  @P0 IMAD.MOV.U32 R80, RZ, RZ, R148 ;  /* 0x000000ffff500224 */ /* 0x001fe400078e0094 */
[----:B------:R-:W-:Y:S01]  /*e740*/  @P0 IMAD.MOV.U32 R81, RZ, RZ, R157 ;  /* 0x000000ffff510224 */ /* 0x000fe200078e009d */
[----:B--2---:R0:W-:Y:S02]  /*e750*/  STS.U8 [R82+UR4+0x20700], R77 ;  /* 0x0207004d52007988 */ /* 0x0041e40008000004 */
[----:B0-----:R-:W-:-:S06]  /*e760*/  PRMT R77, RZ, 0x7610, R77 ;  /* 0x00007610ff4d7816 */ /* 0x001fcc000000004d */
[----:B------:R0:W2:Y:S04]  /*e770*/  @P0 LDG.E.U8 R77, desc[UR14][R80.64] ;  /* 0x0000000e504d0981 */ /* 0x0000a8000c1e1100 */
[----:B---3--:R1:W-:Y:S01]  /*e780*/  STS.U8 [R82+UR4+0x20b00], R76 ;  /* 0x020b004c52007988 */ /* 0x0083e20008000004 */
[----:B0-----:R-:W-:Y:S02]  /*e790*/  @P0 IMAD.MOV.U32 R80, RZ, RZ, R128 ;  /* 0x000000ffff500224 */ /* 0x001fe400078e0080 */
[----:B------:R-:W-:Y:S01]  /*e7a0*/  @P0 IMAD.MOV.U32 R81, RZ, RZ, R146 ;  /* 0x000000ffff510224 */ /* 0x000fe200078e0092 */
[----:B-1----:R-:W-:-:S06]  /*e7b0*/  PRMT R76, RZ, 0x7610, R76 ;  /* 0x00007610ff4c7816 */ /* 0x002fcc000000004c */
[----:B------:R-:W3:Y:S04]  /*e7c0*/  @P0 LDG.E.U8 R76, desc[UR14][R80.64] ;  /* 0x0000000e504c0981 */ /* 0x000ee8000c1e1100 */
[----:B----4-:R0:W-:Y:S02]  /*e7d0*/  STS.U8 [R82+UR4+0x20f00], R73 ;  /* 0x020f004952007988 */ /* 0x0101e40008000004 */
[----:B0-----:R-:W-:Y:S02]  /*e7e0*/  PRMT R73, RZ, 0x7610, R73 ;  /* 0x00007610ff497816 */ /* 0x001fe40000000049 */
[----:B------:R0:W-:Y:S02]  /*e7f0*/  STS.U8 [R82+UR4+0x21300], R78 ;  /* 0x0213004e52007988 */ /* 0x0001e40008000004 */
[----:B0-----:R-:W-:-:S05]  /*e800*/  @P0 IMAD.MOV.U32 R78, RZ, RZ, R118 ;  /* 0x000000ffff4e0224 */ /* 0x001fca00078e0076 */
[----:B------:R-:W4:Y:S04]  /*e810*/  @P0 LDG.E.U8 R73, desc[UR14][R78.64] ;  /* 0x0000000e4e490981 */ /* 0x000f28000c1e1100 */
[----:B------:R0:W-:Y:S04]  /*e820*/  STL [R1+0x32c], R217 ;  /* 0x00032cd901007387 */ /* 0x0001e80000100800 */
        /* <DEDUP_REMOVED lines=57> */
[----:B--2---:R0:W-:Y:S04]  /*ebc0*/  STS.U8 [R82+UR4+0x21700], R77 ;  /* 0x0217004d52007988 */ /* 0x0041e80008000004 */
[----:B------:R0:W-:Y:S04]  /*ebd0*/  STL [R1+0x324], R118 ;  /* 0x0003247601007387 */ /* 0x0001e80000100800 */
[----:B------:R0:W-:Y:S04]  /*ebe0*/  STL [R1+0x318], R202 ;  /* 0x000318ca01007387 */ /* 0x0001e80000100800 */
[----:B------:R0:W-:Y:S04]  /*ebf0*/  STL [R1+0x314], R146 ;  /* 0x0003149201007387 */ /* 0x0001e80000100800 */
[----:B---3--:R0:W-:Y:S01]  /*ec00*/  STS.U8 [R82+UR4+0x21b00], R76 ;  /* 0x021b004c52007988 */ /* 0x0081e20008000004 */
[----:B------:R-:W-:-:S03]  /*ec10*/  ISETP.NE.U32.AND P0, PT, RZ, UR11, PT ;  /* 0x0000000bff007c0c */ /* 0x000fc6000bf05070 */
[----:B------:R0:W-:Y:S04]  /*ec20*/  STL [R1+0x31c], R186 ;  /* 0x00031cba01007387 */ /* 0x0001e80000100800 */
[----:B------:R0:W-:Y:S04]  /*ec30*/  STL [R1+0x320], R170 ;  /* 0x000320aa01007387 */ /* 0x0001e80000100800 */
[----:B------:R0:W-:Y:S01]  /*ec40*/  STL [R1+0x310], R127 ;  /* 0x0003107f01007387 */ /* 0x0001e20000100800 */
[----:B------:R-:W-:-:S03]  /*ec50*/  ISETP.LT.OR P2, PT, R84, 0x80, P0 ;  /* 0x000000805400780c */ /* 0x000fc60000741670 */
[----:B----4-:R0:W-:Y:S01]  /*ec60*/  STS.U8 [R82+UR4+0x21f00], R73 ;  /* 0x021f004952007988 */ /* 0x0101e20008000004 */
[----:B------:R1:W-:Y:S06]  /*ec70*/  MEMBAR.ALL.CTA ;  /* 0x0000000000007992 */ /* 0x0003ec0000008000 */
[----:B-1----:R-:W1:Y:S02]  /*ec80*/  FENCE.VIEW.ASYNC.S ;  /* 0x00000000000073c6 */ /* 0x002e640000000000 */
[----:B-1----:R-:W-:Y:S01]  /*ec90*/  BAR.SYNC.DEFER_BLOCKING 0x0 ;  /* 0x0000000000007b1d */ /* 0x002fe20000010000 */
[----:B------:R-:W-:-:S05]  /*eca0*/  ISETP.GE.AND P3, PT, R84, 0x100, PT ;  /* 0x000001005400780c */ /* 0x000fca0003f66270 */
[----:B------:R-:W-:Y:S08]  /*ecb0*/  @P2 BRA `(.L_x_6) ;  /* 0x0000000400782947 */ /* 0x000ff00003800000 */
[----:B------:R-:W-:Y:S02]  /*ecc0*/  USHF.R.U32.HI UR44, URZ, 0x4, UR4 ;  /* 0x00000004ff2c7899 */ /* 0x000fe40008011604 */
[----:B------:R-:W-:Y:S02]  /*ecd0*/  UIADD3 UR9, UPT, UPT, UR4, 0x20000, URZ ;  /* 0x0002000004097890 */ /* 0x000fe4000fffe0ff */
[----:B------:R-:W-:Y:S02]  /*ece0*/  USGXT.U32 UR44, UR44, 0xe ;  /* 0x0000000e2c2c789a */ /* 0x000fe40008000000 */
[----:B------:R-:W-:Y:S02]  /*ecf0*/  USHF.R.U32.HI UR9, URZ, 0x4, UR9 ;  /* 0x00000004ff097899 */ /* 0x000fe40008011609 */
[----:B------:R-:W-:Y:S02]  /*ed00*/  UIADD3 UR48, UP1, UPT, UR44, 0x100, URZ ;  /* 0x000001002c307890 */ /* 0x000fe4000ff3e0ff */
[----:B------:R-:W-:Y:S01]  /*ed10*/  USGXT.U32 UR50, UR9, 0xe ;  /* 0x0000000e0932789a */ /* 0x000fe20008000000 */
[----:B------:R-:W-:Y:S01]  /*ed20*/  UMOV UR8, URZ ;  /* 0x000000ff00087c82 */ /* 0x000fe20008000000 */
[----:B------:R-:W-:Y:S01]  /*ed30*/  UMOV UR45, URZ ;  /* 0x000000ff002d7c82 */ /* 0x000fe20008000000 */
[----:B------:R-:W-:-:S02]  /*ed40*/  UIADD3.X UR49, UPT, UPT, UR8, 0x40004040, URZ, UP1, !UPT ;  /* 0x4000404008317890 */ /* 0x000fc40008ffe4ff */
[----:B------:R-:W-:Y:S01]  /*ed50*/  UIADD3 UR52, UP1, UPT, UR50, 0x2, URZ ;  /* 0x0000000232347890 */ /* 0x000fe2000ff3e0ff */
[----:B------:R-:W-:Y:S01]  /*ed60*/  UMOV UR56, UR6 ;  /* 0x0000000600387c82 */ /* 0x000fe20008000000 */
[----:B------:R-:W-:Y:S02]  /*ed70*/  UMOV UR57, URZ ;  /* 0x000000ff00397c82 */ /* 0x000fe40008000000 */
[----:B------:R-:W-:Y:S01]  /*ed80*/  UIADD3.X UR53, UPT, UPT, UR45, 0x40004040, URZ, UP1, !UPT ;  /* 0x400040402d357890 */ /* 0x000fe20008ffe4ff */
[----:B------:R-:W-:Y:S01]  /*ed90*/  UMOV UR8, UR56 ;  /* 0x0000003800087c82 */ /* 0x000fe20008000000 */
[----:B------:R-:W-:Y:S02]  /*eda0*/  UIADD3.64 UR56, UPT, UPT, UR48, 0x100, URZ ;  /* 0x0000010030387897 */ /* 0x000fe4000fffe0ff */
[----:B------:R-:W-:Y:S02]  /*edb0*/  UIADD3.64 UR64, UPT, UPT, UR52, 0x2, URZ ;  /* 0x0000000234407897 */ /* 0x000fe4000fffe0ff */
[----:B------:R-:W-:-:S02]  /*edc0*/  UIADD3.64 UR58, UPT, UPT, UR48, 0x200, URZ ;  /* 0x00000200303a7897 */ /* 0x000fc4000fffe0ff */
[----:B------:R-:W-:Y:S01]  /*edd0*/  UIADD3.64 UR68, UPT, UPT, UR52, 0x4, URZ ;  /* 0x0000000434447897 */ /* 0x000fe2000fffe0ff */
[----:B------:R-:W-:Y:S01]  /*ede0*/  UMOV UR18, 0x0 ;  /* 0x0000000000127882 */ /* 0x000fe20000000000 */
[----:B------:R-:W-:Y:S01]  /*edf0*/  UMOV UR19, 0x8108010 ;  /* 0x0810801000137882 */ /* 0x000fe20000000000 */
[----:B------:R-:W-:Y:S02]  /*ee00*/  UIADD3 UR12, UPT, UPT, UR5, 0x40, URZ ;  /* 0x00000040050c7890 */ /* 0x000fe4000fffe0ff */
[----:B------:R-:W-:Y:S01]  /*ee10*/  UIADD3.64 UR60, UPT, UPT, UR48, 0x300, URZ ;  /* 0x00000300303c7897 */ /* 0x000fe2000fffe0ff */
[----:B------:R-:W-:Y:S01]  /*ee20*/  UMOV UR45, 0x40004040 ;  /* 0x40004040002d7882 */ /* 0x000fe20000000000 */
[----:B------:R-:W-:Y:S01]  /*ee30*/  UMOV UR51, 0x40004040 ;  /* 0x4000404000337882 */ /* 0x000fe20000000000 */
[----:B------:R-:W-:Y:S02]  /*ee40*/  UIADD3 UR76, UPT, UPT, UR5, 0x40, URZ ;  /* 0x00000040054c7890 */ /* 0x000fe4000fffe0ff */
[----:B------:R1:W-:Y:S01]  /*ee50*/  UTCQMMA gdesc[UR44], gdesc[UR50], tmem[UR5], tmem[UR18], idesc[UR19], !UPT ;  /* 0x00ff12322c0075ea */ /* 0x0003e2000f800305 */
[----:B------:R-:W-:Y:S01]  /*ee60*/  UIADD3.64 UR62, UPT, UPT, UR48, 0x400, URZ ;  /* 0x00000400303e7897 */ /* 0x000fe2000fffe0ff */
[----:B------:R-:W-:Y:S01]  /*ee70*/  UMOV UR26, 0x0 ;  /* 0x00000000001a7882 */ /* 0x000fe20000000000 */
[----:B------:R-:W-:Y:S01]  /*ee80*/  UMOV UR27, 0x8108010 ;  /* 0x08108010001b7882 */ /* 0x000fe20000000000 */
[----:B------:R-:W-:-:S02]  /*ee90*/  UIADD3 UR75, UPT, UPT, UR5, 0x40, URZ ;  /* 0x00000040054b7890 */ /* 0x000fc4000fffe0ff */
[----:B------:R2:W-:Y:S01]  /*eea0*/  UTCQMMA gdesc[UR48], gdesc[UR52], tmem[UR5], tmem[UR26], idesc[UR27], UPT ;  /* 0x00ff1a34300075ea */ /* 0x0005e2000b800305 */
[----:B------:R-:W-:Y:S01]  /*eeb0*/  UIADD3.64 UR66, UPT, UPT, UR48, 0x500, URZ ;  /* 0x0000050030427897 */ /* 0x000fe2000fffe0ff */
[----:B------:R-:W-:Y:S01]  /*eec0*/  UMOV UR38, 0x0 ;  /* 0x0000000000267882 */ /* 0x000fe20000000000 */
[----:B------:R-:W-:Y:S01]  /*eed0*/  UMOV UR39, 0x8108010 ;  /* 0x0810801000277882 */ /* 0x000fe20000000000 */
[----:B------:R-:W-:Y:S02]  /*eee0*/  UIADD3 UR74, UPT, UPT, UR5, 0x40, URZ ;  /* 0x00000040054a7890 */ /* 0x000fe4000fffe0ff */
[----:B------:R3:W-:Y:S01]  /*eef0*/  UTCQMMA gdesc[UR56], gdesc[UR64], tmem[UR5], tmem[UR38], idesc[UR39], UPT ;  /* 0x00ff2640380075ea */ /* 0x0007e2000b800305 */
[----:B-1----:R-:W-:Y:S02]  /*ef00*/  UIADD3.64 UR44, UPT, UPT, UR48, 0x600, URZ ;  /* 0x00000600302c7897 */ /* 0x002fe4000fffe0ff */
[----:B------:R-:W-:Y:S02]  /*ef10*/  UIADD3 UR73, UPT, UPT, UR5, 0x80, URZ ;  /* 0x0000008005497890 */ /* 0x000fe4000fffe0ff */
[----:B------:R-:W-:Y:S01]  /*ef20*/  UIADD3.64 UR18, UPT, UPT, UR48, 0x700, URZ ;  /* 0x0000070030127897 */ /* 0x000fe2000fffe0ff */
[----:B------:R-:W-:Y:S01]  /*ef30*/  UMOV UR30, 0x0 ;  /* 0x00000000001e7882 */ /* 0x000fe20000000000 */
[----:B------:R-:W-:Y:S01]  /*ef40*/  UMOV UR31, 0x8108010 ;  /* 0x08108010001f7882 */ /* 0x000fe20000000000 */
[----:B------:R-:W-:-:S02]  /*ef50*/  UIADD3 UR72, UPT, UPT, UR5, 0x80, URZ ;  /* 0x0000008005487890 */ /* 0x000fc4000fffe0ff */
[----:B------:R1:W-:Y:S01]  /*ef60*/  UTCQMMA gdesc[UR58], gdesc[UR68], tmem[UR5], tmem[UR30], idesc[UR31], UPT ;  /* 0x00ff1e443a0075ea */ /* 0x0003e2000b800305 */
[----:B--2---:R-:W-:Y:S02]  /*ef70*/  UIADD3.64 UR26, UPT, UPT, UR48, 0x800, URZ ;  /* 0x00000800301a7897 */ /* 0x004fe4000fffe0ff */
[----:B------:R-:W-:Y:S02]  /*ef80*/  UIADD3 UR71, UPT, UPT, UR5, 0x80, URZ ;  /* 0x0000008005477890 */ /* 0x000fe4000fffe0ff */
[----:B---3--:R-:W-:Y:S01]  /*ef90*/  UIADD3.64 UR56, UPT, UPT, UR48, 0x900, URZ ;  /* 0x0000090030387897 */ /* 0x008fe2000fffe0ff */
[----:B------:R-:W-:Y:S01]  /*efa0*/  UMOV UR22, 0x0 ;  /* 0x0000000000167882 */ /* 0x000fe20000000000 */
[----:B------:R-:W-:Y:S01]  /*efb0*/  UMOV UR23, 0x8108010 ;  /* 0x0810801000177882 */ /* 0x000fe20000000000 */
[----:B------:R-:W-:Y:S01]  /*efc0*/  UIADD3 UR70, UPT, UPT, UR5, 0x80, URZ ;  /* 0x0000008005467890 */ /* 0x000fe2000fffe0ff */
[----:B------:R2:W-:Y:S01]  /*efd0*/  UTCQMMA gdesc[UR60], gdesc[UR50], tmem[UR12], tmem[UR22], idesc[UR23], !UPT ;  /* 0x00ff16323c0075ea */ /* 0x0005e2000f80030c */
[----:B------:R-:W-:Y:S01]  /*efe0*/  UIADD3.64 UR38, UPT, UPT, UR48, 0xa00, URZ ;  /* 0x00000a0030267897 */ /* 0x000fe2000fffe0ff */
[----:B------:R-:W-:Y:S01]  /*eff0*/  UMOV UR16, 0x0 ;  /* 0x0000000000107882 */ /* 0x000fe20000000000 */
[----:B------:R-:W-:Y:S01]  /*f000*/  UMOV UR17, 0x8108010 ;  /* 0x0810801000117882 */ /* 0x000fe20000000000 */
[----:B------:R-:W-:Y:S01]  /*f010*/  UIADD3 UR13, UPT, UPT, UR5, 0xc0, URZ ;  /* 0x000000c0050d7890 */ /* 0x000fe2000fffe0ff */
[----:B------:R3:W-:Y:S01]  /*f020*/  UTCQMMA gdesc[UR62], gdesc[UR52], tmem[UR76], tmem[UR16], idesc[UR17], UPT ;  /* 0x00ff10343e0075ea */ /* 0x0007e2000b80034c */
[----:B-1----:R-:W-:Y:S01]  /*f030*/  UIADD3.64 UR58, UPT, UPT, UR48, 0xb00, URZ ;  /* 0x00000b00303a7897 */ /* 0x002fe2000fffe0ff */
[----:B------:R-:W-:Y:S01]  /*f040*/  UMOV UR34, 0x0 ;  /* 0x0000000000227882 */ /* 0x000fe20000000000 */
[----:B------:R-:W-:Y:S01]  /*f050*/  UMOV UR35, 0x8108010 ;  /* 0x0810801000237882 */ /* 0x000fe20000000000 */
[----:B------:R-:W-:Y:S01]  /*f060*/  UIADD3 UR11, UPT, UPT, UR5, 0xc0, URZ ;  /* 0x000000c0050b7890 */ /* 0x000fe2000fffe0ff */
[----:B------:R3:W-:Y:S01]  /*f070*/  UTCQMMA gdesc[UR66], gdesc[UR64], tmem[UR75], tmem[UR34], idesc[UR35], UPT ;  /* 0x00ff2240420075ea */ /* 0x0007e2000b80034b */
[----:B------:R-:W-:Y:S01]  /*f080*/  UIADD3.64 UR30, UPT, UPT, UR48, 0xc00, URZ ;  /* 0x00000c00301e7897 */ /* 0x000fe2000fffe0ff */
[----:B------:R-:W-:Y:S01]  /*f090*/  UMOV UR24, 0x0 ;  /* 0x0000000000187882 */ /* 0x000fe20000000000 */
[----:B------:R-:W-:Y:S01]  /*f0a0*/  UMOV UR25, 0x8108010 ;  /* 0x0810801000197882 */ /* 0x000fe20000000000 */
[----:B------:R-:W-:Y:S01]  /*f0b0*/  UIADD3 UR10, UPT, UPT, UR5, 0xc0, URZ ;  /* 0x000000c0050a7890 */ /* 0x000fe2000fffe0ff */
[----:B------:R3:W-:Y:S01]  /*f0c0*/  UTCQMMA gdesc[UR44], gdesc[UR68], tmem[UR74], tmem[UR24], idesc[UR25], UPT ;  /* 0x00ff18442c0075ea */ /* 0x0007e2000b80034a */
[----:B--2---:R-:W-:Y:S01]  /*f0d0*/  UIADD3.64 UR22, UPT, UPT, UR48, 0xd00, URZ ;  /* 0x00000d0030167897 */ /* 0x004fe2000fffe0ff */
[----:B------:R-:W-:Y:S01]  /*f0e0*/  UMOV UR20, 0x0 ;  /* 0x0000000000147882 */ /* 0x000fe20000000000 */
[----:B------:R-:W-:Y:S01]  /*f0f0*/  UMOV UR21, 0x8108010 ;  /* 0x0810801000157882 */ /* 0x000fe20000000000 */
[----:B------:R-:W-:Y:S01]  /*f100*/  UIADD3 UR9, UPT, UPT, UR5, 0xc0, URZ ;  /* 0x000000c005097890 */ /* 0x000fe2000fffe0ff */
[----:B------:R3:W-:Y:S01]  /*f110*/  UTCQMMA gdesc[UR18], gdesc[UR50], tmem[UR73], tmem[UR20], idesc[UR21], !UPT ;  /* 0x00ff1432120075ea */ /* 0x0007e2000f800349 */
[----:B------:R-:W-:Y:S01]  /*f120*/  UIADD3.64 UR48, UPT, UPT, UR48, 0xe00, URZ ;  /* 0x00000e0030307897 */ /* 0x000fe2000fffe0ff */
[----:B------:R-:W-:Y:S01]  /*f130*/  UMOV UR28, 0x0 ;  /* 0x00000000001c7882 */ /* 0x000fe20000000000 */
[----:B------:R-:W-:Y:S01]  /*f140*/  UMOV UR29, 0x8108010 ;  /* 0x08108010001d7882 */ /* 0x000fe20000000000 */
[----:B------:R-:W-:Y:S01]  /*f150*/  UMOV UR36, 0x0 ;  /* 0x0000000000247882 */ /* 0x000fe20000000000 */
[----:B------:R-:W-:Y:S01]  /*f160*/  UMOV UR37, 0x8108010 ;  /* 0x0810801000257882 */ /* 0x000fe20000000000 */
[----:B------:R-:W-:Y:S01]  /*f170*/  UMOV UR32, 0x0 ;  /* 0x0000000000207882 */ /* 0x000fe20000000000 */
[----:B------:R-:W-:Y:S01]  /*f180*/  UMOV UR33, 0x8108010 ;  /* 0x0810801000217882 */ /* 0x000fe20000000000 */
[----:B------:R3:W-:Y:S01]  /*f190*/  UTCQMMA gdesc[UR26], gdesc[UR52], tmem[UR72], tmem[UR28], idesc[UR29], UPT ;  /* 0x00ff1c341a0075ea */ /* 0x0007e2000b800348 */
        /* <DEDUP_REMOVED lines=8> */
[----:B------:R3:W-:Y:S01]  /*f220*/  UTCQMMA gdesc[UR58], gdesc[UR50], tmem[UR13], tmem[UR40], idesc[UR41], !UPT ;  /* 0x00ff28323a0075ea */ /* 0x0007e2000f80030d */
[----:B------:R-:W-:Y:S01]  /*f230*/  UMOV UR54, 0x0 ;  /* 0x0000000000367882 */ /* 0x000fe20000000000 */
[----:B------:R-:W-:Y:S01]  /*f240*/  UMOV UR55, 0x8108010 ;  /* 0x0810801000377882 */ /* 0x000fe20000000000 */
[----:B------:R3:W-:Y:S01]  /*f250*/  UTCQMMA gdesc[UR30], gdesc[UR52], tmem[UR11], tmem[UR42], idesc[UR43], UPT ;  /* 0x00ff2a341e0075ea */ /* 0x0007e2000b80030b */
[----:B------:R3:W-:Y:S01]  /*f260*/  UTCQMMA gdesc[UR22], gdesc[UR64], tmem[UR10], tmem[UR46], idesc[UR47], UPT ;  /* 0x00ff2e40160075ea */ /* 0x0007e2000b80030a */
[----:B------:R3:W-:Y:S01]  /*f270*/  UTCQMMA gdesc[UR48], gdesc[UR68], tmem[UR9], tmem[UR54], idesc[UR55], UPT ;  /* 0x00ff3644300075ea */ /* 0x0007e2000b800309 */
[----:B------:R3:W-:Y:S01]  /*f280*/  UTCBAR [UR8], URZ ;  /* 0x000000ff080073e9 */ /* 0x0007e200080000ff */
[----:B------:R-:W-:Y:S01]  /*f290*/  NOP ;  /* 0x0000000000007918 */ /* 0x000fe20000000000 */
.L_x_6:
[----:B---3--:R-:W-:Y:S01]  /*f2a0*/  UMOV UR8, URZ ;  /* 0x000000ff00087c82 */ /* 0x008fe20008000000 */
[----:B------:R-:W-:Y:S05]  /*f2b0*/  @!P3 BRA `(.L_x_7) ;  /* 0x000000f80014b947 */ /* 0x000fea0003800000 */
[----:B0-----:R-:W-:Y:S01]  /*f2c0*/  SHF.R.S32.HI R73, RZ, 0x1f, R84 ;  /* 0x0000001fff497819 */ /* 0x001fe20000011454 */
[----:B------:R-:W-:Y:S01]  /*f2d0*/  UIADD3 UR10, UPT, UPT, UR4, 0x10000, URZ ;  /* 0x00010000040a7890 */ /* 0x000fe2000fffe0ff */
[----:B------:R-:W-:Y:S01]  /*f2e0*/  IMAD.MOV.U32 R77, RZ, RZ, RZ ;  /* 0x000000ffff4d7224 */ /* 0x000fe200078e00ff */
[----:B------:R-:W-:Y:S01]  /*f2f0*/  UIADD3 UR11, UPT, UPT, UR4, 0x22000, URZ ;  /* 0x00022000040b7890 */ /* 0x000fe2000fffe0ff */
[----:B------:R-:W-:Y:S01]  /*f300*/  LEA.HI R73, R73, R84, RZ, 0x7 ;  /* 0x0000005449497211 */ /* 0x000fe200078f38ff */
[----:B------:R-:W-:Y:S02]  /*f310*/  USHF.R.U32.HI UR10, URZ, 0x4, UR10 ;  /* 0x00000004ff0a7899 */ /* 0x000fe4000801160a */
[----:B------:R-:W-:Y:S01]  /*f320*/  USHF.R.U32.HI UR11, URZ, 0x4, UR11 ;  /* 0x00000004ff0b7899 */ /* 0x000fe2000801160b */
[----:B------:R-:W-:Y:S01]  /*f330*/  SHF.R.S32.HI R76, RZ, 0x7, R73 ;  /* 0x00000007ff4c7819 */ /* 0x000fe20000011449 */
[----:B------:R-:W-:Y:S01]  /*f340*/  IMAD.SHL.U32 R73, R74, 0x80, RZ ;  /* 0x000000804a497824 */ /* 0x000fe200078e00ff */
[----:B------:R-:W-:Y:S01]  /*f350*/  USGXT.U32 UR10, UR10, 0xe ;  /* 0x0000000e0a0a789a */ /* 0x000fe20008000000 */
[----:B------:R-:W-:Y:S01]  /*f360*/  IMAD.SHL.U32 R74, R75, 0x80, RZ ;  /* 0x000000804b4a7824 */ /* 0x000fe200078e00ff */
[----:B------:R-:W-:Y:S01]  /*f370*/  VIMNMX R76, PT, PT, R76, 0x2, !PT ;  /* 0x000000024c4c7848 */ /* 0x000fe20007fe0100 */
[----:B------:R-:W-:-:S02]  /*f380*/  USGXT.U32 UR12, UR11, 0xe ;  /* 0x0000000e0b0c789a */ /* 0x000fc40008000000 */
[----:B------:R-:W-:Y:S02]  /*f390*/  UIADD3 UR16, UP1, UPT, UR10, 0x100, URZ ;  /* 0x000001000a107890 */ /* 0x000fe4000ff3e0ff */
[----:B------:R-:W-:Y:S01]  /*f3a0*/  VIADD R75, R76, 0xfffffffe ;  /* 0xfffffffe4c4b7836 */ /* 0x000fe20000000000 */
[----:B------:R-:W-:Y:S01]  /*f3b0*/  UIADD3 UR18, UP2, UPT, UR12, 0x2, URZ ;  /* 0x000000020c127890 */ /* 0x000fe2000ff5e0ff */
[----:B------:R-:W-:Y:S01]  /*f3c0*/  SHF.R.S32.HI R76, RZ, 0x1f, R74 ;  /* 0x0000001fff4c7819 */ /* 0x000fe2000001144a */
[----:B------:R-:W-:Y:S01]  /*f3d0*/  UMOV UR8, URZ ;  /* 0x000000ff00087c82 */ /* 0x000fe20008000000 */
[----:B------:R-:W-:Y:S01]  /*f3e0*/  UMOV UR9, URZ ;  /* 0x000000ff00097c82 */ /* 0x000fe20008000000 */
[----:B------:R0:W-:Y:S01]  /*f3f0*/  STL [R1+0x878], R75 ;  /* 0x0008784b01007387 */ /* 0x0001e20000100800 */
[----:B------:R-:W-:Y:S02]  /*f400*/  UIADD3.X UR17, UPT, UPT, UR8, 0x40004040, URZ, UP1, !UPT ;  /* 0x4000404008117890 */ /* 0x000fe40008ffe4ff */
[----:B------:R-:W-:Y:S01]  /*f410*/  UIADD3.X UR19, UPT, UPT, UR9, 0x40004040, URZ, UP2, !UPT ;  /* 0x4000404009137890 */ /* 0x000fe200097fe4ff */
[----:B------:R1:W-:Y:S01]  /*f420*/  STL [R1+0x850], RZ ;  /* 0x000850ff01007387 */ /* 0x0003e20000100800 */
[----:B------:R-:W-:Y:S01]  /*f430*/  UIADD3.64 UR20, UPT, UPT, UR16, 0x100, URZ ;  /* 0x0000010010147897 */ /* 0x000fe2000fffe0ff */
[----:B------:R-:W-:Y:S01]  /*f440*/  UMOV UR9, 0x1 ;  /* 0x0000000100097882 */ /* 0x000fe20000000000 */
[----:B------:R-:W-:Y:S01]  /*f450*/  UIADD3.64 UR22, UPT, UPT, UR18, 0x2, URZ ;  /* 0x0000000212167897 */ /* 0x000fe2000fffe0ff */
[----:B0-----:R-:W-:Y:S01]  /*f460*/  SHF.R.S32.HI R75, RZ, 0x1f, R73 ;  /* 0x0000001fff4b7819 */ /* 0x001fe20000011449 */
[----:B------:R-:W-:-:S02]  /*f470*/  UIADD3.64 UR24, UPT, UPT, UR16, 0x200, URZ ;  /* 0x0000020010187897 */ /* 0x000fc4000fffe0ff */
[----:B------:R-:W-:Y:S02]  /*f480*/  UIADD3.64 UR26, UPT, UPT, UR18, 0x4, URZ ;  /* 0x00000004121a7897 */ /* 0x000fe4000fffe0ff */
[----:B------:R-:W-:Y:S02]  /*f490*/  UIADD3.64 UR28, UPT, UPT, UR16, 0x300, URZ ;  /* 0x00000300101c7897 */ /* 0x000fe4000fffe0ff */
[----:B------:R-:W-:Y:S02]  /*f4a0*/  UIADD3.64 UR30, UPT, UPT, UR16, 0x400, URZ ;  /* 0x00000400101e7897 */ /* 0x000fe4000fffe0ff */
[----:B------:R-:W-:Y:S02]  /*f4b0*/  UIADD3.64 UR32, UPT, UPT, UR16, 0x500, URZ ;  /* 0x0000050010207897 */ /* 0x000fe4000fffe0ff */
[----:B------:R-:W-:Y:S02]  /*f4c0*/  UIADD3.64 UR34, UPT, UPT, UR16, 0x600, URZ ;  /* 0x0000060010227897 */ /* 0x000fe4000fffe0ff */
[----:B------:R-:W-:-:S02]  /*f4d0*/  UIADD3.64 UR36, UPT, UPT, UR16, 0x700, URZ ;  /* 0x0000070010247897 */ /* 0x000fc4000fffe0ff */
[----:B------:R-:W-:Y:S02]  /*f4e0*/  UIADD3.64 UR38, UPT, UPT, UR16, 0x800, URZ ;  /* 0x0000080010267897 */ /* 0x000fe4000fffe0ff */
[----:B------:R-:W-:Y:S02]  /*f4f0*/  UIADD3.64 UR40, UPT, UPT, UR16, 0x900, URZ ;  /* 0x0000090010287897 */ /* 0x000fe4000fffe0ff */
[----:B------:R-:W-:Y:S02]  /*f500*/  UIADD3.64 UR42, UPT, UPT, UR16, 0xa00, URZ ;  /* 0x00000a00102a7897 */ /* 0x000fe4000fffe0ff */
[----:B------:R-:W-:Y:S02]  /*f510*/  UIADD3.64 UR44, UPT, UPT, UR16, 0xb00, URZ ;  /* 0x00000b00102c7897 */ /* 0x000fe4000fffe0ff */
[----:B------:R-:W-:Y:S02]  /*f520*/  UIADD3.64 UR46, UPT, UPT, UR16, 0xc00, URZ ;  /* 0x00000c00102e7897 */ /* 0x000fe4000fffe0ff */
[----:B------:R-:W-:-:S02]  /*f530*/  UIADD3.64 UR48, UPT, UPT, UR16, 0xd00, URZ ;  /* 0x00000d0010307897 */ /* 0x000fc4000fffe0ff */
[----:B------:R-:W-:Y:S01]  /*f540*/  UIADD3.64 UR50, UPT, UPT, UR16, 0xe00, URZ ;  /* 0x00000e0010327897 */ /* 0x000fe2000fffe0ff */
[----:B------:R-:W-:Y:S01]  /*f550*/  UMOV UR11, URZ ;  /* 0x000000ff000b7c82 */ /* 0x000fe20008000000 */
[----:B-1----:R-:W-:-:S10]  /*f560*/  UMOV UR13, 0x40004040 ;  /* 0x40004040000d7882 */ /* 0x002fd40000000000 */
.L_x_10:
[----:B------:R-:W2:Y:S04]  /*f570*/  LDL.LU R89, [R1+0x324] ;  /* 0x0003240001597983 */ /* 0x000ea80000300800 */
[----:B------:R-:W3:Y:S04]  /*f580*/  LDL.LU R85, [R1+0x408] ;  /* 0x0004080001557983 */ /* 0x000ee80000300800 */
[----:B------:R-:W4:Y:S04]  /*f590*/  LDL.LU R88, [R1+0x404] ;  /* 0x0004040001587983 */ /* 0x000f280000300800 */
[----:B------:R-:W4:Y:S04]  /*f5a0*/  LDL.LU R87, [R1+0x400] ;  /* 0x0004000001577983 */ /* 0x000f280000300800 */
[----:B------:R-:W4:Y:S04]  /*f5b0*/  LDL.LU R86, [R1+0x3fc] ;  /* 0x0003fc0001567983 */ /* 0x000f280000300800 */
[----:B------:R-:W4:Y:S04]  /*f5c0*/  LDL.LU R84, [R1+0x310] ;  /* 0x0003100001547983 */ /* 0x000f280000300800 */
[----:B------:R-:W4:Y:S04]  /*f5d0*/  LDL.LU R83, [R1+0x3f8] ;  /* 0x0003f80001537983 */ /* 0x000f280000300800 */
[----:B------:R-:W4:Y:S04]  /*f5e0*/  LDL.LU R81, [R1+0x320] ;  /* 0x0003200001517983 */ /* 0x000f280000300800 */
[----:B------:R-:W4:Y:S04]  /*f5f0*/  LDL.LU R80, [R1+0x3f4] ;  /* 0x0003f40001507983 */ /* 0x000f280000300800 */
[----:B------:R-:W4:Y:S04]  /*f600*/  LDL.LU R79, [R1+0x31c] ;  /* 0x00031c00014f7983 */ /* 0x000f280000300800 */
[----:B-1----:R-:W4:Y:S04]  /*f610*/  LDL.LU R76, [R1+0x3ec] ;  /* 0x0003ec00014c7983 */ /* 0x002f280000300800 */
[----:B------:R-:W4:Y:S01]  /*f620*/  LDL.LU R82, [R1+0x318] ;  /* 0x0003180001527983 */ /* 0x000f220000300800 */
[----:B------:R-:W-:Y:S01]  /*f630*/  IMAD.U32 R77, R77, -0x80000000, RZ ;  /* 0x800000004d4d7824 */ /* 0x000fe200078e00ff */
[----:B--2--5:R-:W-:-:S02]  /*f640*/  IADD3 R89, P4, PT, R74, R89, RZ ;  /* 0x000000594a597210 */ /* 0x024fc40007f9e0ff */
[C---:B---3--:R-:W-:Y:S02]  /*f650*/  IADD3 R85, P5, PT, R74.reuse, R85, RZ ;  /* 0x000000554a557210 */ /* 0x048fe40007fbe0ff */
[----:B----4-:R-:W-:-:S03]  /*f660*/  IADD3 R88, P6, PT, R74, R88, RZ ;  /* 0x000000584a587210 */ /* 0x010fc60007fde0ff */
[----:B------:R0:W-:Y:S01]  /*f670*/  STL [R1+0x408], R85 ;  /* 0x0004085501007387 */ /* 0x0001e20000100800 */
[----:B------:R-:W-:-:S03]  /*f680*/  IADD3 R87, P2, PT, R74, R87, RZ ;  /* 0x000000574a577210 */ /* 0x000fc60007f5e0ff */
[----:B------:R-:W-:Y:S01]  /*f690*/  STL [R1+0x324], R89 ;  /* 0x0003245901007387 */ /* 0x000fe20000100800 */
[----:B------:R-:W-:-:S03]  /*f6a0*/  IADD3 R86, P3, PT, R74, R86, RZ ;  /* 0x000000564a567210 */ /* 0x000fc60007f7e0ff */
[----:B------:R-:W-:Y:S01]  /*f6b0*/  STL [R1+0x404], R88 ;  /* 0x0004045801007387 */ /* 0x000fe20000100800 */
[----:B0-----:R-:W-:-:S03]  /*f6c0*/  SHF.R.S32.HI R85, RZ, 0x1f, R74 ;  /* 0x0000001fff557819 */ /* 0x001fc6000001144a */
[----:B------:R-:W-:Y:S02]  /*f6d0*/  STL [R1+0x400], R87 ;  /* 0x0004005701007387 */ /* 0x000fe40000100800 */
[C---:B------:R-:W-:Y:S02]  /*f6e0*/  IMAD.X R84, R85.reuse, 0x1, R84, P4 ;  /* 0x0000000155547824 */ /* 0x040fe400020e0654 */
[----:B------:R-:W-:Y:S01]  /*f6f0*/  STL [R1+0x3fc], R86 ;  /* 0x0003fc5601007387 */ /* 0x000fe20000100800 */
[C---:B------:R-:W-:Y:S01]  /*f700*/  IADD3 R83, P4, PT, R74.reuse, R83, RZ ;  /* 0x000000534a537210 */ /* 0x040fe20007f9e0ff */
[----:B------:R-:W-:Y:S01]  /*f710*/  IMAD.X R81, R85, 0x1, R81, P5 ;  /* 0x0000000155517824 */ /* 0x000fe200028e0651 */
[----:B------:R-:W-:-:S04]  /*f720*/  IADD3 R80, P5, PT, R74, R80, RZ ;  /* 0x000000504a507210 */ /* 0x000fc80007fbe0ff */
[----:B------:R0:W-:Y:S04]  /*f730*/  STL [R1+0x320], R81 ;  /* 0x0003205101007387 */ /* 0x0001e80000100800 */
[----:B------:R-:W-:Y:S01]  /*f740*/  STL [R1+0x310], R84 ;  /* 0x0003105401007387 */ /* 0x000fe20000100800 */
[----:B------:R-:W-:-:S03]  /*f750*/  IMAD.X R79, R85, 0x1, R79, P6 ;  /* 0x00000001554f7824 */ /* 0x000fc600030e064f */
[----:B0-----:R-:W2:Y:S04]  /*f760*/  LDL.LU R81, [R1+0x3e4] ;  /* 0x0003e40001517983 */ /* 0x001ea80000300800 */
[----:B------:R-:W-:Y:S04]  /*f770*/  STL [R1+0x3f8], R83 ;  /* 0x0003f85301007387 */ /* 0x000fe80000100800 */
[----:B------:R0:W-:Y:S04]  /*f780*/  STL [R1+0x3f4], R80 ;  /* 0x0003f45001007387 */ /* 0x0001e80000100800 */
[----:B0-----:R-:W3:Y:S04]  /*f790*/  LDL.LU R80, [R1+0x314] ;  /* 0x0003140001507983 */ /* 0x001ee80000300800 */
[----:B------:R0:W-:Y:S04]  /*f7a0*/  STL [R1+0x31c], R79 ;  /* 0x00031c4f01007387 */ /* 0x0001e80000100800 */
[----:B0-----:R-:W4:Y:S01]  /*f7b0*/  LDL.LU R79, [R1+0x3dc] ;  /* 0x0003dc00014f7983 */ /* 0x001f220000300800 */
[----:B------:R-:W-:Y:S01]  /*f7c0*/  IADD3 R76, P6, PT, R74, R76, RZ ;  /* 0x0000004c4a4c7210 */ /* 0x000fe20007fde0ff */
[----:B------:R-:W-:-:S04]  /*f7d0*/  IMAD.X R82, R85, 0x1, R82, P2 ;  /* 0x0000000155527824 */ /* 0x000fc800010e0652 */
[----:B------:R0:W-:Y:S04]  /*f7e0*/  STL [R1+0x3ec], R76 ;  /* 0x0003ec4c01007387 */ /* 0x0001e80000100800 */
[----:B0-----:R-:W4:Y:S04]  /*f7f0*/  LDL.LU R76, [R1+0x30c] ;  /* 0x00030c00014c7983 */ /* 0x001f280000300800 */
[----:B------:R-:W4:Y:S04]  /*f800*/  LDL.LU R105, [R1+0x3d4] ;  /* 0x0003d40001697983 */ /* 0x000f280000300800 */
[----:B------:R-:W4:Y:S04]  /*f810*/  LDL.LU R104, [R1+0x3f0] ;  /* 0x0003f00001687983 */ /* 0x000f280000300800 */
[----:B------:R-:W4:Y:S04]  /*f820*/  LDL.LU R103, [R1+0x3cc] ;  /* 0x0003cc0001677983 */ /* 0x000f280000300800 */
[----:B------:R0:W-:Y:S04]  /*f830*/  STL [R1+0x318], R82 ;  /* 0x0003185201007387 */ /* 0x0001e80000100800 */
        /* <DEDUP_REMOVED lines=19> */
[----:B0-----:R-:W4:Y:S01]  /*f970*/  LDL.LU R82, [R1+0x37c] ;  /* 0x00037c0001527983 */ /* 0x001f220000300800 */
[----:B--2---:R-:W-:-:S05]  /*f980*/  IADD3 R81, P2, PT, R74, R81, RZ ;  /* 0x000000514a517210 */ /* 0x004fca0007f5e0ff */
[----:B------:R0:W-:Y:S04]  /*f990*/  STL [R1+0x3e4], R81 ;  /* 0x0003e45101007387 */ /* 0x0001e80000100800 */
[----:B0-----:R-:W2:Y:S01]  /*f9a0*/  LDL.LU R81, [R1+0x398] ;  /* 0x0003980001517983 */ /* 0x001ea20000300800 */
[----:B---3--:R-:W-:-:S05]  /*f9b0*/  IMAD.X R80, R85, 0x1, R80, P3 ;  /* 0x0000000155507824 */ /* 0x008fca00018e0650 */
[----:B------:R0:W-:Y:S01]  /*f9c0*/  STL [R1+0x314], R80 ;  /* 0x0003145001007387 */ /* 0x0001e20000100800 */
[----:B----4-:R-:W-:-:S03]  /*f9d0*/  IADD3 R79, P3, PT, R74, R79, RZ ;  /* 0x0000004f4a4f7210 */ /* 0x010fc60007f7e0ff */
[----:B0-----:R-:W3:Y:S04]  /*f9e0*/  LDL.LU R80, [R1+0x374] ;  /* 0x0003740001507983 */ /* 0x001ee80000300800 */
[----:B------:R0:W-:Y:S04]  /*f9f0*/  STL [R1+0x3dc], R79 ;  /* 0x0003dc4f01007387 */ /* 0x0001e80000100800 */
[----:B0-----:R-:W4:Y:S01]  /*fa00*/  LDL.LU R79, [R1+0x390] ;  /* 0x00039000014f7983 */ /* 0x001f220000300800 */
[----:B------:R-:W-:Y:S01]  /*fa10*/  IMAD.X R76, R85, 0x1, R76, P4 ;  /* 0x00000001554c7824 */ /* 0x000fe200020e064c */
[----:B------:R-:W-:-:S04]  /*fa20*/  IADD3 R105, P4, PT, R74, R105, RZ ;  /* 0x000000694a697210 */ /* 0x000fc80007f9e0ff */
[----:B------:R0:W-:Y:S01]  /*fa30*/  STL [R1+0x30c], R76 ;  /* 0x00030c4c01007387 */ /* 0x0001e20000100800 */
[C---:B------:R-:W-:Y:S01]  /*fa40*/  IMAD.X R104, R85.reuse, 0x1, R104, P5 ;  /* 0x0000000155687824 */ /* 0x040fe200028e0668 */
[----:B------:R-:W-:Y:S02]  /*fa50*/  IADD3 R103, P5, PT, R74, R103, RZ ;  /* 0x000000674a677210 */ /* 0x000fe40007fbe0ff */
[----:B0-----:R-:W4:Y:S04]  /*fa60*/  LDL.LU R76, [R1+0x36c] ;  /* 0x00036c00014c7983 */ /* 0x001f280000300800 */
[----:B------:R-:W-:Y:S01]  /*fa70*/  STL [R1+0x3d4], R105 ;  /* 0x0003d46901007387 */ /* 0x000fe20000100800 */
[----:B------:R-:W-:-:S03]  /*fa80*/  IMAD.X R102, R85, 0x1, R102, P6 ;  /* 0x0000000155667824 */ /* 0x000fc600030e0666 */
[----:B------:R-:W-:Y:S01]  /*fa90*/  STL [R1+0x3f0], R104 ;  /* 0x0003f06801007387 */ /* 0x000fe20000100800 */
[----:B------:R-:W-:-:S03]  /*faa0*/  IADD3 R101, P6, PT, R74, R101, RZ ;  /* 0x000000654a657210 */ /* 0x000fc60007fde0ff */
        /* <DEDUP_REMOVED lines=35> */
[----:B------:R-:W-:-:S05]  /*fce0*/  IADD3 R82, P5, PT, R74, R82, RZ ;  /* 0x000000524a527210 */ /* 0x000fca0007fbe0ff */
[----:B------:R0:W-:Y:S04]  /*fcf0*/  STL [R1+0x37c], R82 ;  /* 0x00037c5201007387 */ /* 0x0001e80000100800 */
[----:B------:R-:W-:Y:S04]  /*fd00*/  STL [R1+0x384], R84 ;  /* 0x0003845401007387 */ /* 0x000fe80000100800 */
[----:B0-----:R-:W4:Y:S04]  /*fd10*/  LDL.LU R82, [R1+0x388] ;  /* 0x0003880001527983 */ /* 0x001f280000300800 */
[----:B------:R-:W-:Y:S01]  /*fd20*/  STL [R1+0x3a0], R83 ;  /* 0x0003a05301007387 */ /* 0x000fe20000100800 */
[----:B--2---:R-:W-:-:S05]  /*fd30*/  IMAD.X R81, R85, 0x1, R81, P6 ;  /* 0x0000000155517824 */ /* 0x004fca00030e0651 */
[----:B------:R0:W-:Y:S04]  /*fd40*/  STL [R1+0x398], R81 ;  /* 0x0003985101007387 */ /* 0x0001e80000100800 */
[----:B0-----:R-:W2:Y:S01]  /*fd50*/  LDL.LU R81, [R1+0x364] ;  /* 0x0003640001517983 */ /* 0x001ea20000300800 */
[----:B---3--:R-:W-:-:S05]  /*fd60*/  IADD3 R80, P6, PT, R74, R80, RZ ;  /* 0x000000504a507210 */ /* 0x008fca0007fde0ff */
[----:B------:R0:W-:Y:S01]  /*fd70*/  STL [R1+0x374], R80 ;  /* 0x0003745001007387 */ /* 0x0001e20000100800 */
[----:B----4-:R-:W-:-:S03]  /*fd80*/  IMAD.X R79, R85, 0x1, R79, P2 ;  /* 0x00000001554f7824 */ /* 0x010fc600010e064f */
[----:B0-----:R-:W3:Y:S04]  /*fd90*/  LDL.LU R80, [R1+0x380] ;  /* 0x0003800001507983 */ /* 0x001ee80000300800 */
[----:B------:R0:W-:Y:S04]  /*fda0*/  STL [R1+0x390], R79 ;  /* 0x0003904f01007387 */ /* 0x0001e80000100800 */
[----:B0-----:R-:W4:Y:S01]  /*fdb0*/  LDL.LU R79, [R1+0x35c] ;  /* 0x00035c00014f7983 */ /* 0x001f220000300800 */
[----:B------:R-:W-:-:S03]  /*fdc0*/  IADD3 R76, P2, PT, R74, R76, RZ ;  /* 0x0000004c4a4c7210 */ /* 0x000fc60007f5e0ff */
        /* <DEDUP_REMOVED lines=24> */
[----:B------:R-:W-:-:S05]  /*ff50*/  IMAD.X R82, R85, 0x1, R82, P3 ;  /* 0x0000000155527824 */ /* 0x000fca00018e0652 */
[----:B------:R0:W-:Y:S04]  /*ff60*/  STL [R1+0x388], R82 ;  /* 0x0003885201007387 */ /* 0x0001e80000100800 */
        /* <DEDUP_REMOVED lines=10> */
[C---:B------:R-:W-:Y:S01]  /*10010*/  IMAD.X R105, R85.reuse, 0x1, R105, P5 ;  /* 0x0000000155697824 */ /* 0x040fe200028e0669 */
[C---:B------:R-:W-:Y:S01]  /*10020*/  IADD3 R104, P5, PT, R74.reuse, R104, RZ ;  /* 0x000000684a687210 */ /* 0x040fe20007fbe0ff */
[----:B------:R-:W-:Y:S01]  /*10030*/  IMAD.X R103, R85, 0x1, R103, P6 ;  /* 0x0000000155677824 */ /* 0x000fe200030e0667 */
[----:B------:R-:W-:-:S02]  /*10040*/  IADD3 R102, P6, PT, R74, R102, RZ ;  /* 0x000000664a667210 */ /* 0x000fc40007fde0ff */
        /* <DEDUP_REMOVED lines=38> */
[----:B------:R-:W-:Y:S04]  /*102b0*/  STL [R1+0x824], R86 ;  /* 0x0008245601007387 */ /* 0x000fe80000100800 */
[----:B------:R0:W-:Y:S04]  /*102c0*/  STL [R1+0x838], R76 ;  /* 0x0008384c01007387 */ /* 0x0001e80000100800 */
[----:B------:R-:W-:Y:S04]  /*102d0*/  STL [R1+0x328], R84 ;  /* 0x0003285401007387 */ /* 0x000fe80000100800 */
[----:B0-----:R-:W4:Y:S01]  /*102e0*/  LDL.LU R76, [R1+0x804] ;  /* 0x00080400014c7983 */ /* 0x001f220000300800 */
[----:B------:R-:W-:-:S03]  /*102f0*/  IADD3 R82, P6, PT, R73, R82, RZ ;  /* 0x0000005249527210 */ /* 0x000fc60007fde0ff */
[----:B------:R-:W-:Y:S04]  /*10300*/  STL [R1+0x81c], R83 ;  /* 0x00081c5301007387 */ /* 0x000fe80000100800 */
[----:B------:R0:W-:Y:S04]  /*10310*/  STL [R1+0x814], R82 ;  /* 0x0008145201007387 */ /* 0x0001e80000100800 */
[----:B0-----:R-:W4:Y:S01]  /*10320*/  LDL.LU R82, [R1+0x820] ;  /* 0x0008200001527983 */ /* 0x001f220000300800 */
[----:B--2---:R-:W-:-:S05]  /*10330*/  IMAD.X R81, R75, 0x1, R81, P2 ;  /* 0x000000014b517824 */ /* 0x004fca00010e0651 */
[----:B------:R0:W-:Y:S04]  /*10340*/  STL [R1+0x830], R81 ;  /* 0x0008305101007387 */ /* 0x0001e80000100800 */
[----:B0-----:R-:W2:Y:S01]  /*10350*/  LDL.LU R81, [R1+0x7fc] ;  /* 0x0007fc0001517983 */ /* 0x001ea20000300800 */
[----:B---3--:R-:W-:-:S05]  /*10360*/  IADD3 R80, P2, PT, R73, R80, RZ ;  /* 0x0000005049507210 */ /* 0x008fca0007f5e0ff */
[----:B------:R0:W-:Y:S01]  /*10370*/  STL [R1+0x80c], R80 ;  /* 0x00080c5001007387 */ /* 0x0001e20000100800 */
[----:B----4-:R-:W-:-:S03]  /*10380*/  IMAD.X R79, R75, 0x1, R79, P3 ;  /* 0x000000014b4f7824 */ /* 0x010fc600018e064f */
[----:B0-----:R-:W3:Y:S04]  /*10390*/  LDL.LU R80, [R1+0x818] ;  /* 0x0008180001507983 */ /* 0x001ee80000300800 */
        /* <DEDUP_REMOVED lines=24> */
[----:B------:R-:W-:-:S05]  /*10520*/  IADD3 R76, P3, PT, R73, R76, RZ ;  /* 0x0000004c494c7210 */ /* 0x000fca0007f7e0ff */
[----:B------:R0:W-:Y:S04]  /*10530*/  STL [R1+0x804], R76 ;  /* 0x0008044c01007387 */ /* 0x0001e80000100800 */
[----:B0-----:R-:W4:Y:S01]  /*10540*/  LDL.LU R76, [R1+0x7b8] ;  /* 0x0007b800014c7983 */ /* 0x001f220000300800 */
[----:B------:R-:W-:-:S05]  /*10550*/  IMAD.X R82, R75, 0x1, R82, P4 ;  /* 0x000000014b527824 */ /* 0x000fca00020e0652 */
[----:B------:R0:W-:Y:S04]  /*10560*/  STL [R1+0x820], R82 ;  /* 0x0008205201007387 */ /* 0x0001e80000100800 */
[----:B0-----:R-:W4:Y:S01]  /*10570*/  LDL.LU R82, [R1+0x794] ;  /* 0x0007940001527983 */ /* 0x001f220000300800 */
[----:B--2---:R-:W-:-:S05]  /*10580*/  IADD3 R81, P4, PT, R73, R81, RZ ;  /* 0x0000005149517210 */ /* 0x004fca0007f9e0ff */
[----:B------:R0:W-:Y:S04]  /*10590*/  STL [R1+0x7fc], R81 ;  /* 0x0007fc5101007387 */ /* 0x0001e80000100800 */
[----:B0-----:R-:W2:Y:S01]  /*105a0*/  LDL.LU R81, [R1+0x7b0] ;  /* 0x0007b00001517983 */ /* 0x001ea20000300800 */
[----:B---3--:R-:W-:Y:S01]  /*105b0*/  IMAD.X R80, R75, 0x1, R80, P5 ;  /* 0x000000014b507824 */ /* 0x008fe200028e0650 */
[----:B----4-:R-:W-:-:S04]  /*105c0*/  IADD3 R104, P5, PT, R73, R104, RZ ;  /* 0x0000006849687210 */ /* 0x010fc80007fbe0ff */
[----:B------:R0:W-:Y:S01]  /*105d0*/  STL [R1+0x818], R80 ;  /* 0x0008185001007387 */ /* 0x0001e20000100800 */
[----:B------:R-:W-:Y:S01]  /*105e0*/  IMAD.X R103, R75, 0x1, R103, P6 ;  /* 0x000000014b677824 */ /* 0x000fe200030e0667 */
[----:B------:R-:W-:Y:S02]  /*105f0*/  IADD3 R102, P6, PT, R73, R102, RZ ;  /* 0x0000006649667210 */ /* 0x000fe40007fde0ff */
[----:B0-----:R-:W3:Y:S04]  /*10600*/  LDL.LU R80, [R1+0x78c] ;  /* 0x00078c0001507983 */ /* 0x001ee80000300800 */
        /* <DEDUP_REMOVED lines=42> */
[----:B0-----:R-:W4:Y:S01]  /*108b0*/  LDL.LU R79, [R1+0x7a8] ;  /* 0x0007a800014f7983 */ /* 0x001f220000300800 */
[----:B------:R-:W-:-:S03]  /*108c0*/  IMAD.X R76, R75, 0x1, R76, P2 ;  /* 0x000000014b4c7824 */ /* 0x000fc600010e064c */
[----:B------:R-:W-:Y:S04]  /*108d0*/  STL [R1+0x7c0], R83 ;  /* 0x0007c05301007387 */ /* 0x000fe80000100800 */
[----:B------:R0:W-:Y:S01]  /*108e0*/  STL [R1+0x7b8], R76 ;  /* 0x0007b84c01007387 */ /* 0x0001e20000100800 */
[----:B------:R-:W-:-:S03]  /*108f0*/  IADD3 R82, P2, PT, R73, R82, RZ ;  /* 0x0000005249527210 */ /* 0x000fc60007f5e0ff */
[----:B0-----:R-:W4:Y:S04]  /*10900*/  LDL.LU R76, [R1+0x784] ;  /* 0x00078400014c7983 */ /* 0x001f280000300800 */
[----:B------:R0:W-:Y:S04]  /*10910*/  STL [R1+0x794], R82 ;  /* 0x0007945201007387 */ /* 0x0001e80000100800 */
[----:B0-----:R-:W4:Y:S01]  /*10920*/  LDL.LU R82, [R1+0x7a0] ;  /* 0x0007a00001527983 */ /* 0x001f220000300800 */
[----:B--2---:R-:W-:-:S05]  /*10930*/  IMAD.X R81, R75, 0x1, R81, P3 ;  /* 0x000000014b517824 */ /* 0x004fca00018e0651 */
[----:B------:R0:W-:Y:S04]  /*10940*/  STL [R1+0x7b0], R81 ;  /* 0x0007b05101007387 */ /* 0x0001e80000100800 */
[----:B0-----:R-:W2:Y:S01]  /*10950*/  LDL.LU R81, [R1+0x77c] ;  /* 0x00077c0001517983 */ /* 0x001ea20000300800 */
[----:B---3--:R-:W-:-:S03]  /*10960*/  IADD3 R80, P3, PT, R73, R80, RZ ;  /* 0x0000005049507210 */ /* 0x008fc60007f7e0ff */
[----:B------:R-:W3:Y:S04]  /*10970*/  LDL.LU R104, [R1+0x798] ;  /* 0x0007980001687983 */ /* 0x000ee80000300800 */
[----:B------:R-:W3:Y:S04]  /*10980*/  LDL.LU R103, [R1+0x774] ;  /* 0x0007740001677983 */ /* 0x000ee80000300800 */
[----:B------:R-:W3:Y:S04]  /*10990*/  LDL.LU R102, [R1+0x790] ;  /* 0x0007900001667983 */ /* 0x000ee80000300800 */
[----:B------:R0:W-:Y:S04]  /*109a0*/  STL [R1+0x78c], R80 ;  /* 0x00078c5001007387 */ /* 0x0001e80000100800 */
[----:B------:R-:W3:Y:S04]  /*109b0*/  LDL.LU R101, [R1+0x76c] ;  /* 0x00076c0001657983 */ /* 0x000ee80000300800 */
        /* <DEDUP_REMOVED lines=18> */
[----:B0-----:R-:W3:Y:S01]  /*10ae0*/  LDL.LU R80, [R1+0x740] ;  /* 0x0007400001507983 */ /* 0x001ee20000300800 */
[----:B----4-:R-:W-:-:S05]  /*10af0*/  IMAD.X R79, R75, 0x1, R79, P4 ;  /* 0x000000014b4f7824 */ /* 0x010fca00020e064f */
[----:B------:R0:W-:Y:S04]  /*10b00*/  STL [R1+0x7a8], R79 ;  /* 0x0007a84f01007387 */ /* 0x0001e80000100800 */
[----:B0-----:R-:W4:Y:S01]  /*10b10*/  LDL.LU R79, [R1+0x71c] ;  /* 0x00071c00014f7983 */ /* 0x001f220000300800 */
[----:B------:R-:W-:-:S05]  /*10b20*/  IADD3 R76, P4, PT, R73, R76, RZ ;  /* 0x0000004c494c7210 */ /* 0x000fca0007f9e0ff */
[----:B------:R0:W-:Y:S01]  /*10b30*/  STL [R1+0x784], R76 ;  /* 0x0007844c01007387 */ /* 0x0001e20000100800 */
[----:B------:R-:W-:-:S03]  /*10b40*/  IMAD.X R82, R75, 0x1, R82, P5 ;  /* 0x000000014b527824 */ /* 0x000fc600028e0652 */
[----:B0-----:R-:W4:Y:S04]  /*10b50*/  LDL.LU R76, [R1+0x738] ;  /* 0x00073800014c7983 */ /* 0x001f280000300800 */
[----:B------:R0:W-:Y:S04]  /*10b60*/  STL [R1+0x7a0], R82 ;  /* 0x0007a05201007387 */ /* 0x0001e80000100800 */
[----:B0-----:R-:W4:Y:S01]  /*10b70*/  LDL.LU R82, [R1+0x714] ;  /* 0x0007140001527983 */ /* 0x001f220000300800 */
[----:B--2---:R-:W-:Y:S01]  /*10b80*/  IADD3 R81, P5, PT, R73, R81, RZ ;  /* 0x0000005149517210 */ /* 0x004fe20007fbe0ff */
[----:B---3--:R-:W-:-:S04]  /*10b90*/  IMAD.X R104, R75, 0x1, R104, P6 ;  /* 0x000000014b687824 */ /* 0x008fc800030e0668 */
[----:B------:R0:W-:Y:S01]  /*10ba0*/  STL [R1+0x77c], R81 ;  /* 0x00077c5101007387 */ /* 0x0001e20000100800 */
[----:B------:R-:W-:Y:S01]  /*10bb0*/  IADD3 R103, P6, PT, R73, R103, RZ ;  /* 0x0000006749677210 */ /* 0x000fe20007fde0ff */
[----:B------:R-:W-:Y:S02]  /*10bc0*/  IMAD.X R102, R75, 0x1, R102, P2 ;  /* 0x000000014b667824 */ /* 0x000fe400010e0666 */
[----:B0-----:R-:W2:Y:S04]  /*10bd0*/  LDL.LU R81, [R1+0x730] ;  /* 0x0007300001517983 */ /* 0x001ea80000300800 */
        /* <DEDUP_REMOVED lines=39> */
[----:B------:R-:W-:-:S05]  /*10e50*/  IMAD.X R80, R75, 0x1, R80, P2 ;  /* 0x000000014b507824 */ /* 0x000fca00010e0650 */
[----:B------:R0:W-:Y:S04]  /*10e60*/  STL [R1+0x740], R80 ;  /* 0x0007405001007387 */ /* 0x0001e80000100800 */
[----:B------:R-:W-:Y:S04]  /*10e70*/  STL [R1+0x748], R84 ;  /* 0x0007485401007387 */ /* 0x000fe80000100800 */
[----:B0-----:R-:W3:Y:S01]  /*10e80*/  LDL.LU R80, [R1+0x70c] ;  /* 0x00070c0001507983 */ /* 0x001ee20000300800 */
[----:B----4-:R-:W-:-:S03]  /*10e90*/  IADD3 R79, P2, PT, R73, R79, RZ ;  /* 0x0000004f494f7210 */ /* 0x010fc60007f5e0ff */
[----:B------:R-:W-:Y:S04]  /*10ea0*/  STL [R1+0x724], R83 ;  /* 0x0007245301007387 */ /* 0x000fe80000100800 */
[----:B------:R0:W-:Y:S04]  /*10eb0*/  STL [R1+0x71c], R79 ;  /* 0x00071c4f01007387 */ /* 0x0001e80000100800 */
[----:B0-----:R-:W4:Y:S01]  /*10ec0*/  LDL.LU R79, [R1+0x728] ;  /* 0x00072800014f7983 */ /* 0x001f220000300800 */
[----:B------:R-:W-:-:S05]  /*10ed0*/  IMAD.X R76, R75, 0x1, R76, P3 ;  /* 0x000000014b4c7824 */ /* 0x000fca00018e064c */
[----:B------:R0:W-:Y:S01]  /*10ee0*/  STL [R1+0x738], R76 ;  /* 0x0007384c01007387 */ /* 0x0001e20000100800 */
[----:B------:R-:W-:-:S03]  /*10ef0*/  IADD3 R82, P3, PT, R73, R82, RZ ;  /* 0x0000005249527210 */ /* 0x000fc60007f7e0ff */
[----:B0-----:R-:W4:Y:S04]  /*10f00*/  LDL.LU R76, [R1+0x704] ;  /* 0x00070400014c7983 */ /* 0x001f280000300800 */
[----:B------:R0:W-:Y:S04]  /*10f10*/  STL [R1+0x714], R82 ;  /* 0x0007145201007387 */ /* 0x0001e80000100800 */
[----:B0-----:R-:W4:Y:S04]  /*10f20*/  LDL.LU R82, [R1+0x720] ;  /* 0x0007200001527983 */ /* 0x001f280000300800 */
[----:B------:R-:W4:Y:S04]  /*10f30*/  LDL.LU R104, [R1+0x6fc] ;  /* 0x0006fc0001687983 */ /* 0x000f280000300800 */
[----:B------:R-:W4:Y:S04]  /*10f40*/  LDL.LU R103, [R1+0x718] ;  /* 0x0007180001677983 */ /* 0x000f280000300800 */
[----:B------:R-:W4:Y:S01]  /*10f50*/  LDL.LU R102, [R1+0x6f4] ;  /* 0x0006f40001667983 */ /* 0x000f220000300800 */
[----:B--2---:R-:W-:-:S05]  /*10f60*/  IMAD.X R81, R75, 0x1, R81, P4 ;  /* 0x000000014b517824 */ /* 0x004fca00020e0651 */
[----:B------:R0:W-:Y:S04]  /*10f70*/  STL [R1+0x730], R81 ;  /* 0x0007305101007387 */ /* 0x0001e80000100800 */
[----:B------:R-:W2:Y:S04]  /*10f80*/  LDL.LU R101, [R1+0x710] ;  /* 0x0007100001657983 */ /* 0x000ea80000300800 */
        /* <DEDUP_REMOVED lines=18> */
[----:B0-----:R-:W2:Y:S01]  /*110b0*/  LDL.LU R81, [R1+0x6a4] ;  /* 0x0006a40001517983 */ /* 0x001ea20000300800 */
[----:B---3--:R-:W-:-:S05]  /*110c0*/  IADD3 R80, P4, PT, R73, R80, RZ ;  /* 0x0000005049507210 */ /* 0x008fca0007f9e0ff */
[----:B------:R0:W-:Y:S04]  /*110d0*/  STL [R1+0x70c], R80 ;  /* 0x00070c5001007387 */ /* 0x0001e80000100800 */
[----:B0-----:R-:W3:Y:S01]  /*110e0*/  LDL.LU R80, [R1+0x6c0] ;  /* 0x0006c00001507983 */ /* 0x001ee20000300800 */
[----:B----4-:R-:W-:-:S05]  /*110f0*/  IMAD.X R79, R75, 0x1, R79, P5 ;  /* 0x000000014b4f7824 */ /* 0x010fca00028e064f */
[----:B------:R0:W-:Y:S04]  /*11100*/  STL [R1+0x728], R79 ;  /* 0x0007284f01007387 */ /* 0x0001e80000100800 */
[----:B0-----:R-:W4:Y:S01]  /*11110*/  LDL.LU R79, [R1+0x69c] ;  /* 0x00069c00014f7983 */ /* 0x001f220000300800 */
[----:B------:R-:W-:-:S05]  /*11120*/  IADD3 R76, P5, PT, R73, R76, RZ ;  /* 0x0000004c494c7210 */ /* 0x000fca0007fbe0ff */
[----:B------:R0:W-:Y:S01]  /*11130*/  STL [R1+0x704], R76 ;  /* 0x0007044c01007387 */ /* 0x0001e20000100800 */
[----:B------:R-:W-:-:S03]  /*11140*/  IMAD.X R82, R75, 0x1, R82, P6 ;  /* 0x000000014b527824 */ /* 0x000fc600030e0652 */
[----:B0-----:R-:W4:Y:S01]  /*11150*/  LDL.LU R76, [R1+0x6b8] ;  /* 0x0006b800014c7983 */ /* 0x001f220000300800 */
[----:B------:R-:W-:-:S03]  /*11160*/  IADD3 R104, P6, PT, R73, R104, RZ ;  /* 0x0000006849687210 */ /* 0x000fc60007fde0ff */
[----:B------:R0:W-:Y:S01]  /*11170*/  STL [R1+0x720], R82 ;  /* 0x0007205201007387 */ /* 0x0001e20000100800 */
[----:B------:R-:W-:Y:S01]  /*11180*/  IMAD.X R103, R75, 0x1, R103, P2 ;  /* 0x000000014b677824 */ /* 0x000fe200010e0667 */
[----:B------:R-:W-:Y:S02]  /*11190*/  IADD3 R102, P2, PT, R73, R102, RZ ;  /* 0x0000006649667210 */ /* 0x000fe40007f5e0ff */
[----:B0-----:R-:W4:Y:S04]  /*111a0*/  LDL.LU R82, [R1+0x694] ;  /* 0x0006940001527983 */ /* 0x001f280000300800 */
[----:B------:R-:W-:Y:S04]  /*111b0*/  STL [R1+0x6fc], R104 ;  /* 0x0006fc6801007387 */ /* 0x000fe80000100800 */
[----:B------:R-:W-:Y:S04]  /*111c0*/  STL [R1+0x718], R103 ;  /* 0x0007186701007387 */ /* 0x000fe80000100800 */
[----:B------:R-:W-:Y:S01]  /*111d0*/  STL [R1+0x6f4], R102 ;  /* 0x0006f46601007387 */ /* 0x000fe20000100800 */
[----:B--2---:R-:W-:Y:S01]  /*111e0*/  IMAD.X R101, R75, 0x1, R101, P3 ;  /* 0x000000014b657824 */ /* 0x004fe200018e0665 */
[----:B------:R-:W-:-:S04]  /*111f0*/  IADD3 R100, P3, PT, R73, R100, RZ ;  /* 0x0000006449647210 */ /* 0x000fc80007f7e0ff */
        /* <DEDUP_REMOVED lines=31> */
[----:B------:R-:W-:Y:S01]  /*113f0*/  IADD3 R84, P6, PT, R73, R84, RZ ;  /* 0x0000005449547210 */ /* 0x000fe20007fde0ff */
[----:B------:R-:W-:Y:S01]  /*11400*/  IMAD.X R83, R75, 0x1, R83, P2 ;  /* 0x000000014b537824 */ /* 0x000fe200010e0653 */
[----:B------:R-:W-:Y:S01]  /*11410*/  IADD3 R81, P2, PT, R73, R81, RZ ;  /* 0x0000005149517210 */ /* 0x000fe20007f5e0ff */
[----:B------:R-:W-:Y:S04]  /*11420*/  STL [R1+0x6d0], R85 ;  /* 0x0006d05501007387 */ /* 0x000fe80000100800 */
[----:B------:R0:W-:Y:S04]  /*11430*/  STL [R1+0x6a4], R81 ;  /* 0x0006a45101007387 */ /* 0x0001e80000100800 */
[----:B------:R-:W-:Y:S04]  /*11440*/  STL [R1+0x6ac], R84 ;  /* 0x0006ac5401007387 */ /* 0x000fe80000100800 */
[----:B0-----:R-:W2:Y:S04]  /*11450*/  LDL.LU R81, [R1+0x6b0] ;  /* 0x0006b00001517983 */ /* 0x001ea80000300800 */
[----:B------:R-:W-:Y:S01]  /*11460*/  STL [R1+0x6c8], R83 ;  /* 0x0006c85301007387 */ /* 0x000fe20000100800 */
[----:B---3--:R-:W-:-:S05]  /*11470*/  IMAD.X R80, R75, 0x1, R80, P3 ;  /* 0x000000014b507824 */ /* 0x008fca00018e0650 */
[----:B------:R0:W-:Y:S04]  /*11480*/  STL [R1+0x6c0], R80 ;  /* 0x0006c05001007387 */ /* 0x0001e80000100800 */
[----:B0-----:R-:W3:Y:S01]  /*11490*/  LDL.LU R80, [R1+0x68c] ;  /* 0x00068c0001507983 */ /* 0x001ee20000300800 */
[----:B----4-:R-:W-:-:S05]  /*114a0*/  IADD3 R79, P3, PT, R73, R79, RZ ;  /* 0x0000004f494f7210 */ /* 0x010fca0007f7e0ff */
[----:B------:R0:W-:Y:S04]  /*114b0*/  STL [R1+0x69c], R79 ;  /* 0x00069c4f01007387 */ /* 0x0001e80000100800 */
[----:B0-----:R-:W4:Y:S01]  /*114c0*/  LDL.LU R79, [R1+0x6a8] ;  /* 0x0006a800014f7983 */ /* 0x001f220000300800 */
[----:B------:R-:W-:-:S05]  /*114d0*/  IMAD.X R76, R75, 0x1, R76, P4 ;  /* 0x000000014b4c7824 */ /* 0x000fca00020e064c */
[----:B------:R0:W-:Y:S01]  /*114e0*/  STL [R1+0x6b8], R76 ;  /* 0x0006b84c01007387 */ /* 0x0001e20000100800 */
[----:B------:R-:W-:-:S03]  /*114f0*/  IADD3 R82, P4, PT, R73, R82, RZ ;  /* 0x0000005249527210 */ /* 0x000fc60007f9e0ff */
        /* <DEDUP_REMOVED lines=25> */
[----:B--2---:R-:W-:-:S05]  /*11690*/  IMAD.X R81, R75, 0x1, R81, P5 ;  /* 0x000000014b517824 */ /* 0x004fca00028e0651 */
[----:B------:R0:W-:Y:S04]  /*116a0*/  STL [R1+0x6b0], R81 ;  /* 0x0006b05101007387 */ /* 0x0001e80000100800 */
[----:B0-----:R-:W2:Y:S01]  /*116b0*/  LDL.LU R81, [R1+0x624] ;  /* 0x0006240001517983 */ /* 0x001ea20000300800 */
[----:B---3--:R-:W-:-:S05]  /*116c0*/  IADD3 R80, P5, PT, R73, R80, RZ ;  /* 0x0000005049507210 */ /* 0x008fca0007fbe0ff */
[----:B------:R0:W-:Y:S04]  /*116d0*/  STL [R1+0x68c], R80 ;  /* 0x00068c5001007387 */ /* 0x0001e80000100800 */
[----:B0-----:R-:W3:Y:S01]  /*116e0*/  LDL.LU R80, [R1+0x640] ;  /* 0x0006400001507983 */ /* 0x001ee20000300800 */
[----:B----4-:R-:W-:-:S05]  /*116f0*/  IMAD.X R79, R75, 0x1, R79, P6 ;  /* 0x000000014b4f7824 */ /* 0x010fca00030e064f */
[----:B------:R0:W-:Y:S04]  /*11700*/  STL [R1+0x6a8], R79 ;  /* 0x0006a84f01007387 */ /* 0x0001e80000100800 */
[----:B0-----:R-:W4:Y:S01]  /*11710*/  LDL.LU R79, [R1+0x61c] ;  /* 0x00061c00014f7983 */ /* 0x001f220000300800 */
[----:B------:R-:W-:Y:S01]  /*11720*/  IADD3 R76, P6, PT, R73, R76, RZ ;  /* 0x0000004c494c7210 */ /* 0x000fe20007fde0ff */
[----:B------:R-:W-:-:S04]  /*11730*/  IMAD.X R104, R75, 0x1, R104, P2 ;  /* 0x000000014b687824 */ /* 0x000fc800010e0668 */
[----:B------:R0:W-:Y:S01]  /*11740*/  STL [R1+0x684], R76 ;  /* 0x0006844c01007387 */ /* 0x0001e20000100800 */
[----:B------:R-:W-:Y:S01]  /*11750*/  IADD3 R103, P2, PT, R73, R103, RZ ;  /* 0x0000006749677210 */ /* 0x000fe20007f5e0ff */
[----:B------:R-:W-:Y:S02]  /*11760*/  IMAD.X R102, R75, 0x1, R102, P3 ;  /* 0x000000014b667824 */ /* 0x000fe400018e0666 */
[----:B0-----:R-:W4:Y:S01]  /*11770*/  LDL.LU R76, [R1+0x638] ;  /* 0x00063800014c7983 */ /* 0x001f220000300800 */
        /* <DEDUP_REMOVED lines=42> */
[----:B0-----:R-:W4:Y:S04]  /*11a20*/  LDL.LU R82, [R1+0x614] ;  /* 0x0006140001527983 */ /* 0x001f280000300800 */
[----:B------:R-:W-:Y:S01]  /*11a30*/  STL [R1+0x62c], R83 ;  /* 0x00062c5301007387 */ /* 0x000fe20000100800 */
[----:B--2---:R-:W-:-:S05]  /*11a40*/  IADD3 R81, P3, PT, R73, R81, RZ ;  /* 0x0000005149517210 */ /* 0x004fca0007f7e0ff */
[----:B------:R0:W-:Y:S04]  /*11a50*/  STL [R1+0x624], R81 ;  /* 0x0006245101007387 */ /* 0x0001e80000100800 */
[----:B0-----:R-:W2:Y:S01]  /*11a60*/  LDL.LU R81, [R1+0x630] ;  /* 0x0006300001517983 */ /* 0x001ea20000300800 */
[----:B---3--:R-:W-:-:S05]  /*11a70*/  IMAD.X R80, R75, 0x1, R80, P4 ;  /* 0x000000014b507824 */ /* 0x008fca00020e0650 */
[----:B------:R0:W-:Y:S04]  /*11a80*/  STL [R1+0x640], R80 ;  /* 0x0006405001007387 */ /* 0x0001e80000100800 */
[----:B0-----:R-:W3:Y:S01]  /*11a90*/  LDL.LU R80, [R1+0x60c] ;  /* 0x00060c0001507983 */ /* 0x001ee20000300800 */
[----:B----4-:R-:W-:-:S05]  /*11aa0*/  IADD3 R79, P4, PT, R73, R79, RZ ;  /* 0x0000004f494f7210 */ /* 0x010fca0007f9e0ff */
[----:B------:R0:W-:Y:S04]  /*11ab0*/  STL [R1+0x61c], R79 ;  /* 0x00061c4f01007387 */ /* 0x0001e80000100800 */
[----:B0-----:R-:W4:Y:S01]  /*11ac0*/  LDL.LU R79, [R1+0x628] ;  /* 0x00062800014f7983 */ /* 0x001f220000300800 */
[----:B------:R-:W-:-:S03]  /*11ad0*/  IMAD.X R76, R75, 0x1, R76, P5 ;  /* 0x000000014b4c7824 */ /* 0x000fc600028e064c */
        /* <DEDUP_REMOVED lines=37> */
[----:B------:R-:W-:Y:S01]  /*11d30*/  IMAD.X R103, R75, 0x1, R103, P3 ;  /* 0x000000014b677824 */ /* 0x000fe200018e0667 */
[----:B------:R-:W-:Y:S01]  /*11d40*/  IADD3 R102, P3, PT, R73, R102, RZ ;  /* 0x0000006649667210 */ /* 0x000fe20007f7e0ff */
[----:B------:R-:W-:Y:S02]  /*11d50*/  IMAD.X R101, R75, 0x1, R101, P4 ;  /* 0x000000014b657824 */ /* 0x000fe400020e0665 */
        /* <DEDUP_REMOVED lines=38> */
[----:B------:R-:W-:Y:S04]  /*11fc0*/  STL [R1+0x5d8], R85 ;  /* 0x0005d85501007387 */ /* 0x000fe80000100800 */
[----:B------:R0:W-:Y:S04]  /*11fd0*/  STL [R1+0x5ac], R76 ;  /* 0x0005ac4c01007387 */ /* 0x0001e80000100800 */
[----:B------:R-:W-:Y:S04]  /*11fe0*/  STL [R1+0x5b4], R84 ;  /* 0x0005b45401007387 */ /* 0x000fe80000100800 */
[----:B0-----:R-:W4:Y:S01]  /*11ff0*/  LDL.LU R76, [R1+0x5b8] ;  /* 0x0005b800014c7983 */ /* 0x001f220000300800 */
[----:B------:R-:W-:-:S03]  /*12000*/  IMAD.X R82, R75, 0x1, R82, P4 ;  /* 0x000000014b527824 */ /* 0x000fc600020e0652 */
[----:B------:R-:W-:Y:S04]  /*12010*/  STL [R1+0x5d0], R83 ;  /* 0x0005d05301007387 */ /* 0x000fe80000100800 */
[----:B------:R0:W-:Y:S04]  /*12020*/  STL [R1+0x5c8], R82 ;  /* 0x0005c85201007387 */ /* 0x0001e80000100800 */
[----:B0-----:R-:W4:Y:S01]  /*12030*/  LDL.LU R82, [R1+0x594] ;  /* 0x0005940001527983 */ /* 0x001f220000300800 */
[----:B--2---:R-:W-:-:S05]  /*12040*/  IADD3 R81, P4, PT, R73, R81, RZ ;  /* 0x0000005149517210 */ /* 0x004fca0007f9e0ff */
[----:B------:R0:W-:Y:S04]  /*12050*/  STL [R1+0x5a4], R81 ;  /* 0x0005a45101007387 */ /* 0x0001e80000100800 */
[----:B0-----:R-:W2:Y:S01]  /*12060*/  LDL.LU R81, [R1+0x5b0] ;  /* 0x0005b00001517983 */ /* 0x001ea20000300800 */
[----:B---3--:R-:W-:-:S05]  /*12070*/  IMAD.X R80, R75, 0x1, R80, P5 ;  /* 0x000000014b507824 */ /* 0x008fca00028e0650 */
[----:B------:R0:W-:Y:S04]  /*12080*/  STL [R1+0x5c0], R80 ;  /* 0x0005c05001007387 */ /* 0x0001e80000100800 */
[----:B0-----:R-:W3:Y:S01]  /*12090*/  LDL.LU R80, [R1+0x58c] ;  /* 0x00058c0001507983 */ /* 0x001ee20000300800 */
[----:B----4-:R-:W-:-:S03]  /*120a0*/  IADD3 R79, P5, PT, R73, R79, RZ ;  /* 0x0000004f494f7210 */ /* 0x010fc60007fbe0ff */
        /* <DEDUP_REMOVED lines=27> */
[----:B------:R-:W-:-:S05]  /*12260*/  IADD3 R82, P6, PT, R73, R82, RZ ;  /* 0x0000005249527210 */ /* 0x000fca0007fde0ff */
[----:B------:R0:W-:Y:S04]  /*12270*/  STL [R1+0x594], R82 ;  /* 0x0005945201007387 */ /* 0x0001e80000100800 */
[----:B0-----:R-:W4:Y:S01]  /*12280*/  LDL.LU R82, [R1+0x548] ;  /* 0x0005480001527983 */ /* 0x001f220000300800 */
[----:B--2---:R-:W-:-:S05]  /*12290*/  IMAD.X R81, R75, 0x1, R81, P2 ;  /* 0x000000014b517824 */ /* 0x004fca00010e0651 */
[----:B------:R0:W-:Y:S04]  /*122a0*/  STL [R1+0x5b0], R81 ;  /* 0x0005b05101007387 */ /* 0x0001e80000100800 */
[----:B0-----:R-:W2:Y:S01]  /*122b0*/  LDL.LU R81, [R1+0x524] ;  /* 0x0005240001517983 */ /* 0x001ea20000300800 */
[----:B---3--:R-:W-:Y:S01]  /*122c0*/  IADD3 R80, P2, PT, R73, R80, RZ ;  /* 0x0000005049507210 */ /* 0x008fe20007f5e0ff */
[----:B----4-:R-:W-:-:S04]  /*122d0*/  IMAD.X R104, R75, 0x1, R104, P3 ;  /* 0x000000014b687824 */ /* 0x010fc800018e0668 */
[----:B------:R0:W-:Y:S01]  /*122e0*/  STL [R1+0x58c], R80 ;  /* 0x00058c5001007387 */ /* 0x0001e20000100800 */
[----:B------:R-:W-:Y:S01]  /*122f0*/  IADD3 R103, P3, PT, R73, R103, RZ ;  /* 0x0000006749677210 */ /* 0x000fe20007f7e0ff */
[----:B------:R-:W-:Y:S02]  /*12300*/  IMAD.X R102, R75, 0x1, R102, P4 ;  /* 0x000000014b667824 */ /* 0x000fe400020e0666 */
[----:B0-----:R-:W3:Y:S01]  /*12310*/  LDL.LU R80, [R1+0x540] ;  /* 0x0005400001507983 */ /* 0x001ee20000300800 */
        /* <DEDUP_REMOVED lines=36> */
[----:B------:R-:W-:Y:S01]  /*12560*/  STL [R1+0x560], R86 ;  /* 0x0005605601007387 */ /* 0x000fe20000100800 */
[----:B------:R-:W-:-:S03]  /*12570*/  IMAD.X R79, R75, 0x1, R79, P4 ;  /* 0x000000014b4f7824 */ /* 0x000fc600020e064f */
[----:B------:R-:W-:Y:S04]  /*12580*/  STL [R1+0x53c], R85 ;  /* 0x00053c5501007387 */ /* 0x000fe80000100800 */
[----:B------:R0:W-:Y:S04]  /*12590*/  STL [R1+0x550], R79 ;  /* 0x0005504f01007387 */ /* 0x0001e80000100800 */
[----:B------:R-:W-:Y:S04]  /*125a0*/  STL [R1+0x558], R84 ;  /* 0x0005585401007387 */ /* 0x000fe80000100800 */
[----:B0-----:R-:W4:Y:S01]  /*125b0*/  LDL.LU R79, [R1+0x51c] ;  /* 0x00051c00014f7983 */ /* 0x001f220000300800 */
[----:B------:R-:W-:-:S02]  /*125c0*/  IADD3 R83, P3, PT, R73, R83, RZ ;  /* 0x0000005349537210 */ /* 0x000fc40007f7e0ff */
[----:B------:R-:W-:-:S03]  /*125d0*/  IADD3 R76, P4, PT, R73, R76, RZ ;  /* 0x0000004c494c7210 */ /* 0x000fc60007f9e0ff */
[----:B------:R-:W-:Y:S04]  /*125e0*/  STL [R1+0x534], R83 ;  /* 0x0005345301007387 */ /* 0x000fe80000100800 */
[----:B------:R0:W-:Y:S04]  /*125f0*/  STL [R1+0x52c], R76 ;  /* 0x00052c4c01007387 */ /* 0x0001e80000100800 */
[----:B0-----:R-:W4:Y:S01]  /*12600*/  LDL.LU R76, [R1+0x538] ;  /* 0x00053800014c7983 */ /* 0x001f220000300800 */
[----:B------:R-:W-:-:S05]  /*12610*/  IMAD.X R82, R75, 0x1, R82, P5 ;  /* 0x000000014b527824 */ /* 0x000fca00028e0652 */
[----:B------:R0:W-:Y:S04]  /*12620*/  STL [R1+0x548], R82 ;  /* 0x0005485201007387 */ /* 0x0001e80000100800 */
[----:B0-----:R-:W4:Y:S01]  /*12630*/  LDL.LU R82, [R1+0x514] ;  /* 0x0005140001527983 */ /* 0x001f220000300800 */
[----:B--2---:R-:W-:-:S05]  /*12640*/  IADD3 R81, P5, PT, R73, R81, RZ ;  /* 0x0000005149517210 */ /* 0x004fca0007fbe0ff */
[----:B------:R0:W-:Y:S04]  /*12650*/  STL [R1+0x524], R81 ;  /* 0x0005245101007387 */ /* 0x0001e80000100800 */
[----:B0-----:R-:W2:Y:S04]  /*12660*/  LDL.LU R81, [R1+0x530] ;  /* 0x0005300001517983 */ /* 0x001ea80000300800 */
[----:B------:R-:W2:Y:S04]  /*12670*/  LDL.LU R104, [R1+0x50c] ;  /* 0x00050c0001687983 */ /* 0x000ea80000300800 */
[----:B------:R-:W2:Y:S01]  /*12680*/  LDL.LU R103, [R1+0x528] ;  /* 0x0005280001677983 */ /* 0x000ea20000300800 */
[----:B---3--:R-:W-:-:S03]  /*12690*/  IMAD.X R80, R75, 0x1, R80, P6 ;  /* 0x000000014b507824 */ /* 0x008fc600030e0650 */
        /* <DEDUP_REMOVED lines=22> */
[----:B----4-:R-:W-:-:S05]  /*12800*/  IADD3 R79, P6, PT, R73, R79, RZ ;  /* 0x0000004f494f7210 */ /* 0x010fca0007fde0ff */
[----:B------:R0:W-:Y:S04]  /*12810*/  STL [R1+0x51c], R79 ;  /* 0x00051c4f01007387 */ /* 0x0001e80000100800 */
[----:B0-----:R-:W4:Y:S01]  /*12820*/  LDL.LU R79, [R1+0x4d0] ;  /* 0x0004d000014f7983 */ /* 0x001f220000300800 */
[----:B------:R-:W-:-:S05]  /*12830*/  IMAD.X R76, R75, 0x1, R76, P2 ;  /* 0x000000014b4c7824 */ /* 0x000fca00010e064c */
[----:B------:R0:W-:Y:S04]  /*12840*/  STL [R1+0x538], R76 ;  /* 0x0005384c01007387 */ /* 0x0001e80000100800 */
[----:B0-----:R-:W4:Y:S01]  /*12850*/  LDL.LU R76, [R1+0x4ac] ;  /* 0x0004ac00014c7983 */ /* 0x001f220000300800 */
[----:B------:R-:W-:-:S05]  /*12860*/  IADD3 R82, P2, PT, R73, R82, RZ ;  /* 0x0000005249527210 */ /* 0x000fca0007f5e0ff */
[----:B------:R0:W-:Y:S04]  /*12870*/  STL [R1+0x514], R82 ;  /* 0x0005145201007387 */ /* 0x0001e80000100800 */
[----:B0-----:R-:W4:Y:S01]  /*12880*/  LDL.LU R82, [R1+0x4c8] ;  /* 0x0004c80001527983 */ /* 0x001f220000300800 */
[----:B--2---:R-:W-:Y:S01]  /*12890*/  IMAD.X R81, R75, 0x1, R81, P3 ;  /* 0x000000014b517824 */ /* 0x004fe200018e0651 */
[----:B------:R-:W-:-:S04]  /*128a0*/  IADD3 R104, P3, PT, R73, R104, RZ ;  /* 0x0000006849687210 */ /* 0x000fc80007f7e0ff */
[----:B------:R0:W-:Y:S01]  /*128b0*/  STL [R1+0x530], R81 ;  /* 0x0005305101007387 */ /* 0x0001e20000100800 */
[----:B------:R-:W-:Y:S01]  /*128c0*/  IMAD.X R103, R75, 0x1, R103, P4 ;  /* 0x000000014b677824 */ /* 0x000fe200020e0667 */
[----:B---3--:R-:W-:Y:S02]  /*128d0*/  IADD3 R102, P4, PT, R73, R102, RZ ;  /* 0x0000006649667210 */ /* 0x008fe40007f9e0ff */
[----:B0-----:R-:W2:Y:S01]  /*128e0*/  LDL.LU R81, [R1+0x4a4] ;  /* 0x0004a40001517983 */ /* 0x001ea20000300800 */
        /* <DEDUP_REMOVED lines=42> */
[----:B0-----:R-:W3:Y:S04]  /*12b90*/  LDL.LU R80, [R1+0x4c0] ;  /* 0x0004c00001507983 */ /* 0x001ee80000300800 */
[----:B------:R-:W-:Y:S01]  /*12ba0*/  STL [R1+0x4d8], R83 ;  /* 0x0004d85301007387 */ /* 0x000fe20000100800 */
[----:B----4-:R-:W-:-:S05]  /*12bb0*/  IMAD.X R79, R75, 0x1, R79, P5 ;  /* 0x000000014b4f7824 */ /* 0x010fca00028e064f */
[----:B------:R0:W-:Y:S04]  /*12bc0*/  STL [R1+0x4d0], R79 ;  /* 0x0004d04f01007387 */ /* 0x0001e80000100800 */
[----:B0-----:R-:W4:Y:S01]  /*12bd0*/  LDL.LU R79, [R1+0x49c] ;  /* 0x00049c00014f7983 */ /* 0x001f220000300800 */
[----:B------:R-:W-:-:S05]  /*12be0*/  IADD3 R76, P5, PT, R73, R76, RZ ;  /* 0x0000004c494c7210 */ /* 0x000fca0007fbe0ff */
[----:B------:R0:W-:Y:S04]  /*12bf0*/  STL [R1+0x4ac], R76 ;  /* 0x0004ac4c01007387 */ /* 0x0001e80000100800 */
[----:B0-----:R-:W4:Y:S01]  /*12c00*/  LDL.LU R76, [R1+0x4b8] ;  /* 0x0004b800014c7983 */ /* 0x001f220000300800 */
[----:B------:R-:W-:-:S05]  /*12c10*/  IMAD.X R82, R75, 0x1, R82, P6 ;  /* 0x000000014b527824 */ /* 0x000fca00030e0652 */
[----:B------:R0:W-:Y:S04]  /*12c20*/  STL [R1+0x4c8], R82 ;  /* 0x0004c85201007387 */ /* 0x0001e80000100800 */
[----:B0-----:R-:W4:Y:S04]  /*12c30*/  LDL.LU R82, [R1+0x494] ;  /* 0x0004940001527983 */ /* 0x001f280000300800 */
[----:B------:R-:W4:Y:S04]  /*12c40*/  LDL.LU R104, [R1+0x4b0] ;  /* 0x0004b00001687983 */ /* 0x000f280000300800 */
[----:B------:R-:W4:Y:S04]  /*12c50*/  LDL.LU R103, [R1+0x48c] ;  /* 0x00048c0001677983 */ /* 0x000f280000300800 */
[----:B------:R-:W4:Y:S01]  /*12c60*/  LDL.LU R102, [R1+0x4a8] ;  /* 0x0004a80001667983 */ /* 0x000f220000300800 */
[----:B--2---:R-:W-:-:S05]  /*12c70*/  IADD3 R81, P6, PT, R73, R81, RZ ;  /* 0x0000005149517210 */ /* 0x004fca0007fde0ff */
        /* <DEDUP_REMOVED lines=21> */
[----:B---3--:R-:W-:-:S05]  /*12dd0*/  IMAD.X R80, R75, 0x1, R80, P2 ;  /* 0x000000014b507824 */ /* 0x008fca00010e0650 */
[----:B------:R0:W-:Y:S04]  /*12de0*/  STL [R1+0x4c0], R80 ;  /* 0x0004c05001007387 */ /* 0x0001e80000100800 */
[----:B0-----:R-:W3:Y:S01]  /*12df0*/  LDL.LU R80, [R1+0x434] ;  /* 0x0004340001507983 */ /* 0x001ee20000300800 */
[----:B----4-:R-:W-:-:S05]  /*12e00*/  IADD3 R79, P2, PT, R73, R79, RZ ;  /* 0x0000004f494f7210 */ /* 0x010fca0007f5e0ff */
[----:B------:R0:W-:Y:S04]  /*12e10*/  STL [R1+0x49c], R79 ;  /* 0x00049c4f01007387 */ /* 0x0001e80000100800 */
[----:B0-----:R-:W4:Y:S01]  /*12e20*/  LDL.LU R79, [R1+0x450] ;  /* 0x00045000014f7983 */ /* 0x001f220000300800 */
[----:B------:R-:W-:-:S05]  /*12e30*/  IMAD.X R76, R75, 0x1, R76, P3 ;  /* 0x000000014b4c7824 */ /* 0x000fca00018e064c */
[----:B------:R0:W-:Y:S04]  /*12e40*/  STL [R1+0x4b8], R76 ;  /* 0x0004b84c01007387 */ /* 0x0001e80000100800 */
[----:B0-----:R-:W4:Y:S01]  /*12e50*/  LDL.LU R76, [R1+0x42c] ;  /* 0x00042c00014c7983 */ /* 0x001f220000300800 */
[----:B------:R-:W-:Y:S01]  /*12e60*/  IADD3 R82, P3, PT, R73, R82, RZ ;  /* 0x0000005249527210 */ /* 0x000fe20007f7e0ff */
[----:B------:R-:W-:-:S04]  /*12e70*/  IMAD.X R104, R75, 0x1, R104, P4 ;  /* 0x000000014b687824 */ /* 0x000fc800020e0668 */
[----:B------:R0:W-:Y:S01]  /*12e80*/  STL [R1+0x494], R82 ;  /* 0x0004945201007387 */ /* 0x0001e20000100800 */
[----:B------:R-:W-:Y:S01]  /*12e90*/  IADD3 R103, P4, PT, R73, R103, RZ ;  /* 0x0000006749677210 */ /* 0x000fe20007f9e0ff */
[----:B------:R-:W-:Y:S02]  /*12ea0*/  IMAD.X R102, R75, 0x1, R102, P5 ;  /* 0x000000014b667824 */ /* 0x000fe400028e0666 */
[----:B0-----:R-:W4:Y:S04]  /*12eb0*/  LDL.LU R82, [R1+0x448] ;  /* 0x0004480001527983 */ /* 0x001f280000300800 */
[----:B------:R-:W-:Y:S04]  /*12ec0*/  STL [R1+0x4b0], R104 ;  /* 0x0004b06801007387 */ /* 0x000fe80000100800 */
[----:B------:R-:W-:Y:S04]  /*12ed0*/  STL [R1+0x48c], R103 ;  /* 0x00048c6701007387 */ /* 0x000fe80000100800 */
[----:B------:R-:W-:Y:S01]  /*12ee0*/  STL [R1+0x4a8], R102 ;  /* 0x0004a86601007387 */ /* 0x000fe20000100800 */
[----:B--2---:R-:W-:Y:S01]  /*12ef0*/  IADD3 R101, P5, PT, R73, R101, RZ ;  /* 0x0000006549657210 */ /* 0x004fe20007fbe0ff */
[----:B------:R-:W-:-:S04]  /*12f00*/  IMAD.X R100, R75, 0x1, R100, P6 ;  /* 0x000000014b647824 */ /* 0x000fc800030e0664 */
        /* <DEDUP_REMOVED lines=34> */
[----:B------:R-:W-:-:S05]  /*13130*/  IMAD.X R81, R75, 0x1, R81, P5 ;  /* 0x000000014b517824 */ /* 0x000fca00028e0651 */
[----:B------:R0:W-:Y:S04]  /*13140*/  STL [R1+0x458], R81 ;  /* 0x0004585101007387 */ /* 0x0001e80000100800 */
[----:B------:R-:W-:Y:S04]  /*13150*/  STL [R1+0x460], R84 ;  /* 0x0004605401007387 */ /* 0x000fe80000100800 */
[----:B0-----:R-:W2:Y:S04]  /*13160*/  LDL.LU R81, [R1+0x424] ;  /* 0x0004240001517983 */ /* 0x001ea80000300800 */
[----:B------:R-:W-:Y:S01]  /*13170*/  STL [R1+0x43c], R83 ;  /* 0x00043c5301007387 */ /* 0x000fe20000100800 */
[----:B---3--:R-:W-:-:S05]  /*13180*/  IADD3 R80, P5, PT, R73, R80, RZ ;  /* 0x0000005049507210 */ /* 0x008fca0007fbe0ff */
[----:B------:R0:W-:Y:S04]  /*13190*/  STL [R1+0x434], R80 ;  /* 0x0004345001007387 */ /* 0x0001e80000100800 */
[----:B0-----:R-:W3:Y:S01]  /*131a0*/  LDL.LU R80, [R1+0x440] ;  /* 0x0004400001507983 */ /* 0x001ee20000300800 */
[----:B----4-:R-:W-:-:S05]  /*131b0*/  IMAD.X R79, R75, 0x1, R79, P6 ;  /* 0x000000014b4f7824 */ /* 0x010fca00030e064f */
[----:B------:R0:W-:Y:S04]  /*131c0*/  STL [R1+0x450], R79 ;  /* 0x0004504f01007387 */ /* 0x0001e80000100800 */
[----:B0-----:R-:W4:Y:S01]  /*131d0*/  LDL.LU R79, [R1+0x41c] ;  /* 0x00041c00014f7983 */ /* 0x001f220000300800 */
[----:B------:R-:W-:-:S05]  /*131e0*/  IADD3 R76, P6, PT, R73, R76, RZ ;  /* 0x0000004c494c7210 */ /* 0x000fca0007fde0ff */
        /* <DEDUP_REMOVED lines=36> */
[----:B------:R-:W-:Y:S01]  /*13430*/  IMAD.X R76, R75, 0x1, R76, P4 ;  /* 0x000000014b4c7824 */ /* 0x000fe200020e064c */
[----:B------:R-:W-:-:S04]  /*13440*/  IADD3 R104, P4, PT, R73, R104, RZ ;  /* 0x0000006849687210 */ /* 0x000fc80007f9e0ff */
[----:B------:R0:W-:Y:S01]  /*13450*/  STL [R1+0x438], R76 ;  /* 0x0004384c01007387 */ /* 0x0001e20000100800 */
[----:B------:R-:W-:Y:S01]  /*13460*/  IMAD.X R103, R75, 0x1, R103, P5 ;  /* 0x000000014b677824 */ /* 0x000fe200028e0667 */
[----:B------:R-:W-:Y:S02]  /*13470*/  IADD3 R102, P5, PT, R73, R102, RZ ;  /* 0x0000006649667210 */ /* 0x000fe40007fbe0ff */
[----:B0-----:R-:W4:Y:S01]  /*13480*/  LDL.LU R76, [R1+0x2ac] ;  /* 0x0002ac00014c7983 */ /* 0x001f220000300800 */
        /* <DEDUP_REMOVED lines=52> */
[----:B0-----:R-:W4:Y:S04]  /*137d0*/  LDL.LU R79, [R1+0x29c] ;  /* 0x00029c00014f7983 */ /* 0x001f280000300800 */
[----:B------:R-:W4:Y:S01]  /*137e0*/  LDL.LU R104, [R1+0x2b8] ;  /* 0x0002b80001687983 */ /* 0x000f220000300800 */
[----:B------:R-:W-:-:S03]  /*137f0*/  IADD3 R76, P2, PT, R73, R76, RZ ;  /* 0x0000004c494c7210 */ /* 0x000fc60007f5e0ff */
        /* <DEDUP_REMOVED lines=36> */
[----:B------:R-:W-:Y:S01]  /*13a40*/  IADD3 R103, P5, PT, R73, R103, RZ ;  /* 0x0000006749677210 */ /* 0x000fe20007fbe0ff */
[----:B------:R-:W-:Y:S01]  /*13a50*/  IMAD.X R102, R75, 0x1, R102, P6 ;  /* 0x000000014b667824 */ /* 0x000fe200030e0666 */
[----:B------:R-:W-:Y:S02]  /*13a60*/  IADD3 R101, P6, PT, R73, R101, RZ ;  /* 0x0000006549657210 */ /* 0x000fe40007fde0ff */
        /* <DEDUP_REMOVED lines=50> */
[----:B------:R0:W-:Y:S04]  /*13d90*/  STL [R1+0x234], R80 ;  /* 0x0002345001007387 */ /* 0x0001e80000100800 */
[----:B0-----:R-:W3:Y:S04]  /*13da0*/  LDL.LU R80, [R1+0x240] ;  /* 0x0002400001507983 */ /* 0x001ee80000300800 */
[----:B------:R-:W3:Y:S04]  /*13db0*/  LDL.LU R104, [R1+0x21c] ;  /* 0x00021c0001687983 */ /* 0x000ee80000300800 */
[----:B------:R-:W3:Y:S01]  /*13dc0*/  LDL.LU R103, [R1+0x238] ;  /* 0x0002380001677983 */ /* 0x000ee20000300800 */
[----:B----4-:R-:W-:-:S03]  /*13dd0*/  IMAD.X R79, R75, 0x1, R79, P3 ;  /* 0x000000014b4f7824 */ /* 0x010fc600018e064f */
        /* <DEDUP_REMOVED lines=32> */
[----:B------:R-:W-:-:S04]  /*13fe0*/  IADD3 R104, P5, PT, R73, R104, RZ ;  /* 0x0000006849687210 */ /* 0x000fc80007fbe0ff */
[----:B------:R0:W-:Y:S01]  /*13ff0*/  STL [R1+0x240], R80 ;  /* 0x0002405001007387 */ /* 0x0001e20000100800 */
[----:B------:R-:W-:Y:S01]  /*14000*/  IMAD.X R103, R75, 0x1, R103, P6 ;  /* 0x000000014b677824 */ /* 0x000fe200030e0667 */
[----:B----4-:R-:W-:Y:S02]  /*14010*/  IADD3 R102, P6, PT, R73, R102, RZ ;  /* 0x0000006649667210 */ /* 0x010fe40007fde0ff */
[----:B0-----:R-:W3:Y:S01]  /*14020*/  LDL.LU R80, [R1+0x1b4] ;  /* 0x0001b40001507983 */ /* 0x001ee20000300800 */
        /* <DEDUP_REMOVED lines=52> */
[----:B0-----:R-:W2:Y:S04]  /*14370*/  LDL.LU R81, [R1+0x1a4] ;  /* 0x0001a40001517983 */ /* 0x001ea80000300800 */
[----:B------:R-:W2:Y:S04]  /*14380*/  LDL.LU R104, [R1+0x1c0] ;  /* 0x0001c00001687983 */ /* 0x000ea80000300800 */
[----:B------:R-:W2:Y:S01]  /*14390*/  LDL.LU R103, [R1+0x19c] ;  /* 0x00019c0001677983 */ /* 0x000ea20000300800 */
[----:B---3--:R-:W-:-:S03]  /*143a0*/  IADD3 R80, P3, PT, R73, R80, RZ ;  /* 0x0000005049507210 */ /* 0x008fc60007f7e0ff */
        /* <DEDUP_REMOVED lines=30> */
[----:B0-----:R-:W4:Y:S01]  /*14590*/  LDL.LU R82, [R1+0x13c] ;  /* 0x00013c0001527983 */ /* 0x001f220000300800 */
[----:B--2---:R-:W-:Y:S01]  /*145a0*/  IADD3 R81, P5, PT, R73, R81, RZ ;  /* 0x0000005149517210 */ /* 0x004fe20007fbe0ff */
[----:B------:R-:W-:-:S04]  /*145b0*/  IMAD.X R104, R75, 0x1, R104, P6 ;  /* 0x000000014b687824 */ /* 0x000fc800030e0668 */
[----:B------:R0:W-:Y:S01]  /*145c0*/  STL [R1+0x1a4], R81 ;  /* 0x0001a45101007387 */ /* 0x0001e20000100800 */
[----:B------:R-:W-:Y:S01]  /*145d0*/  IADD3 R103, P6, PT, R73, R103, RZ ;  /* 0x0000006749677210 */ /* 0x000fe20007fde0ff */
[----:B---3--:R-:W-:Y:S02]  /*145e0*/  IMAD.X R102, R75, 0x1, R102, P2 ;  /* 0x000000014b667824 */ /* 0x008fe400010e0666 */
[----:B0-----:R-:W2:Y:S01]  /*145f0*/  LDL.LU R81, [R1+0x158] ;  /* 0x0001580001517983 */ /* 0x001ea20000300800 */
        /* <DEDUP_REMOVED lines=42> */
[----:B0-----:R-:W3:Y:S04]  /*148a0*/  LDL.LU R80, [R1+0x134] ;  /* 0x0001340001507983 */ /* 0x001ee80000300800 */
[----:B------:R-:W-:Y:S01]  /*148b0*/  STL [R1+0x14c], R83 ;  /* 0x00014c5301007387 */ /* 0x000fe20000100800 */
        /* <DEDUP_REMOVED lines=43> */
[----:B------:R-:W-:Y:S01]  /*14b70*/  IMAD.X R82, R75, 0x1, R82, P6 ;  /* 0x000000014b527824 */ /* 0x000fe200030e0652 */
[----:B------:R-:W-:-:S04]  /*14b80*/  IADD3 R104, P6, PT, R73, R104, RZ ;  /* 0x0000006849687210 */ /* 0x000fc80007fde0ff */
        /* <DEDUP_REMOVED lines=137> */
[----:B------:R-:W-:Y:S04]  /*15420*/  STL [R1+0x78], R84 ;  /* 0x0000785401007387 */ /* 0x000fe80000100800 */
[----:B------:R-:W-:Y:S04]  /*15430*/  STL [R1+0x54], R83 ;  /* 0x0000545301007387 */ /* 0x000fe80000100800 */
[----:B------:R-:W-:Y:S01]  /*15440*/  STL [R1+0x70], R82 ;  /* 0x0000705201007387 */ /* 0x000fe20000100800 */
[----:B--2---:R-:W-:-:S05]  /*15450*/  IMAD.X R81, R75, 0x1, R81, P4 ;  /* 0x000000014b517824 */ /* 0x004fca00020e0651 */
[----:B------:R-:W-:Y:S01]  /*15460*/  STL [R1+0x68], R81 ;  /* 0x0000685101007387 */ /* 0x000fe20000100800 */
[----:B---3--:R-:W-:-:S05]  /*15470*/  IMAD.X R80, R75, 0x1, R80, P5 ;  /* 0x000000014b507824 */ /* 0x008fca00028e0650 */
[----:B------:R-:W-:Y:S01]  /*15480*/  STL [R1+0x60], R80 ;  /* 0x0000605001007387 */ /* 0x000fe20000100800 */
[----:B----4-:R-:W-:-:S05]  /*15490*/  IMAD.X R79, R75, 0x1, R79, P6 ;  /* 0x000000014b4f7824 */ /* 0x010fca00030e064f */
[----:B------:R0:W-:Y:S04]  /*154a0*/  STL [R1+0x58], R79 ;  /* 0x0000584f01007387 */ /* 0x0001e80000100800 */
[----:B0-----:R-:W2:Y:S01]  /*154b0*/  LDL R79, [R1+0x850] ;  /* 0x00085000014f7983 */ /* 0x001ea20000100800 */
[----:B------:R-:W-:-:S05]  /*154c0*/  IADD3 R66, P5, PT, R73, R66, RZ ;  /* 0x0000004249427210 */ /* 0x000fca0007fbe0ff */
[----:B------:R-:W-:Y:S01]  /*154d0*/  IMAD.X R67, R75, 0x1, R67, P5 ;  /* 0x000000014b437824 */ /* 0x000fe200028e0643 */
[----:B------:R-:W-:-:S05]  /*154e0*/  IADD3 R51, P5, PT, R73, R51, RZ ;  /* 0x0000003349337210 */ /* 0x000fca0007fbe0ff */
[----:B------:R-:W-:Y:S01]  /*154f0*/  IMAD.X R52, R75, 0x1, R52, P5 ;  /* 0x000000014b347824 */ /* 0x000fe200028e0634 */
[----:B------:R-:W-:-:S05]  /*15500*/  IADD3 R29, P5, PT, R73, R29, RZ ;  /* 0x0000001d491d7210 */ /* 0x000fca0007fbe0ff */
[----:B------:R-:W-:Y:S01]  /*15510*/  IMAD.X R30, R75, 0x1, R30, P5 ;  /* 0x000000014b1e7824 */ /* 0x000fe200028e061e */
[----:B-----5:R-:W-:Y:S01]  /*15520*/  IADD3 R7, P5, PT, R73, R7, RZ ;  /* 0x0000000749077210 */ /* 0x020fe20007fbe0ff */
[----:B------:R-:W-:Y:S01]  /*15530*/  IMAD.X R76, R75, 0x1, R76, P2 ;  /* 0x000000014b4c7824 */ /* 0x000fe200010e064c */
[C---:B------:R-:W-:Y:S02]  /*15540*/  IADD3 R13, P3, PT, R73.reuse, R13, RZ ;  /* 0x0000000d490d7210 */ /* 0x040fe40007f7e0ff */
[----:B------:R-:W-:Y:S01]  /*15550*/  IADD3 R61, P2, PT, R73, R61, RZ ;  /* 0x0000003d493d7210 */ /* 0x000fe20007f5e0ff */
[----:B------:R-:W-:Y:S01]  /*15560*/  IMAD.X R8, R75, 0x1, R8, P5 ;  /* 0x000000014b087824 */ /* 0x000fe200028e0608 */
[----:B------:R-:W-:Y:S01]  /*15570*/  IADD3 R11, P4, PT, R73, R11, RZ ;  /* 0x0000000b490b7210 */ /* 0x000fe20007f9e0ff */
[----:B------:R-:W-:Y:S01]  /*15580*/  IMAD.X R14, R75, 0x1, R14, P3 ;  /* 0x000000014b0e7824 */ /* 0x000fe200018e060e */
[----:B------:R-:W-:Y:S01]  /*15590*/  IADD3 R64, P6, PT, R73, R64, RZ ;  /* 0x0000004049407210 */ /* 0x000fe20007fde0ff */
[----:B------:R-:W-:Y:S01]  /*155a0*/  IMAD.X R62, R75, 0x1, R62, P2 ;  /* 0x000000014b3e7824 */ /* 0x000fe200010e063e */
[----:B------:R-:W-:-:S02]  /*155b0*/  IADD3 R57, P3, PT, R73, R57, RZ ;  /* 0x0000003949397210 */ /* 0x000fc40007f7e0ff */
[----:B------:R-:W0:Y:S01]  /*155c0*/  SYNCS.PHASECHK.TRANS64.TRYWAIT P5, [UR6], R77 ;  /* 0x0000004dff0075a7 */ /* 0x000e2200080a1106 */
[----:B------:R-:W-:Y:S01]  /*155d0*/  IADD3 R43, P2, PT, R73, R43, RZ ;  /* 0x0000002b492b7210 */ /* 0x000fe20007f5e0ff */
[----:B------:R-:W-:Y:S01]  /*155e0*/  IMAD.X R12, R75, 0x1, R12, P4 ;  /* 0x000000014b0c7824 */ /* 0x000fe200020e060c */
[----:B------:R-:W-:Y:S01]  /*155f0*/  IADD3 R53, P4, PT, R73, R53, RZ ;  /* 0x0000003549357210 */ /* 0x000fe20007f9e0ff */
[----:B------:R-:W-:Y:S01]  /*15600*/  IMAD.X R65, R75, 0x1, R65, P6 ;  /* 0x000000014b417824 */ /* 0x000fe200030e0641 */
[----:B------:R-:W-:Y:S01]  /*15610*/  IADD3 R45, P6, PT, R73, R45, RZ ;  /* 0x0000002d492d7210 */ /* 0x000fe20007fde0ff */
[----:B------:R-:W-:Y:S01]  /*15620*/  IMAD.X R58, R75, 0x1, R58, P3 ;  /* 0x000000014b3a7824 */ /* 0x000fe200018e063a */
[----:B------:R-:W-:Y:S01]  /*15630*/  IADD3 R37, P3, PT, R73, R37, RZ ;  /* 0x0000002549257210 */ /* 0x000fe20007f7e0ff */
[----:B------:R-:W-:Y:S01]  /*15640*/  IMAD.X R44, R75, 0x1, R44, P2 ;  /* 0x000000014b2c7824 */ /* 0x000fe200010e062c */
[----:B------:R-:W-:Y:S01]  /*15650*/  IADD3 R21, P2, PT, R73, R21, RZ ;  /* 0x0000001549157210 */ /* 0x000fe20007f5e0ff */
[C---:B------:R-:W-:Y:S01]  /*15660*/  IMAD.X R54, R75.reuse, 0x1, R54, P4 ;  /* 0x000000014b367824 */ /* 0x040fe200020e0636 */
[----:B------:R1:W-:Y:S01]  /*15670*/  STL [R1+0x50], R76 ;  /* 0x0000504c01007387 */ /* 0x0003e20000100800 */
[----:B------:R-:W-:Y:S01]  /*15680*/  IMAD.X R46, R75, 0x1, R46, P6 ;  /* 0x000000014b2e7824 */ /* 0x000fe200030e062e */
[----:B------:R-:W-:Y:S01]  /*15690*/  IADD3 R35, P4, PT, R73, R35, RZ ;  /* 0x0000002349237210 */ /* 0x000fe20007f9e0ff */
[----:B------:R-:W-:Y:S01]  /*156a0*/  IMAD.X R38, R75, 0x1, R38, P3 ;  /* 0x000000014b267824 */ /* 0x000fe200018e0626 */
[----:B------:R-:W-:Y:S01]  /*156b0*/  IADD3 R27, P6, PT, R73, R27, RZ ;  /* 0x0000001b491b7210 */ /* 0x000fe20007fde0ff */
[----:B------:R-:W-:Y:S01]  /*156c0*/  IMAD.X R22, R75, 0x1, R22, P2 ;  /* 0x000000014b167824 */ /* 0x000fe200010e0616 */
[----:B------:R-:W-:-:S02]  /*156d0*/  IADD3 R19, P3, PT, R73, R19, RZ ;  /* 0x0000001349137210 */ /* 0x000fc40007f7e0ff */
[----:B------:R-:W-:Y:S01]  /*156e0*/  IADD3 R68, P2, PT, R73, R68, RZ ;  /* 0x0000004449447210 */ /* 0x000fe20007f5e0ff */
[----:B-1----:R-:W1:Y:S01]  /*156f0*/  LDC R76, c[0x0][0x3a0] ;  /* 0x0000e800ff4c7b82 */ /* 0x002e620000000800 */
[C---:B------:R-:W-:Y:S01]  /*15700*/  IMAD.X R36, R75.reuse, 0x1, R36, P4 ;  /* 0x000000014b247824 */ /* 0x040fe200020e0624 */
[----:B------:R-:W-:Y:S01]  /*15710*/  PRMT R78, RZ, 0x7610, R78 ;  /* 0x00007610ff4e7816 */ /* 0x000fe2000000004e */
[----:B------:R-:W-:Y:S01]  /*15720*/  IMAD.X R28, R75, 0x1, R28, P6 ;  /* 0x000000014b1c7824 */ /* 0x000fe200030e061c */
[----:B------:R-:W-:Y:S01]  /*15730*/  IADD3 R9, P4, PT, R73, R9, RZ ;  /* 0x0000000949097210 */ /* 0x000fe20007f9e0ff */
[----:B------:R-:W-:Y:S01]  /*15740*/  IMAD.X R20, R75, 0x1, R20, P3 ;  /* 0x000000014b147824 */ /* 0x000fe200018e0614 */
[----:B------:R-:W-:Y:S01]  /*15750*/  IADD3 R70, P6, PT, R73, R70, RZ ;  /* 0x0000004649467210 */ /* 0x000fe20007fde0ff */
        /* <DEDUP_REMOVED lines=27> */
[----:B------:R-:W-:-:S02]  /*15910*/  IMAD.X R24, R75, 0x1, R24, P4 ;  /* 0x000000014b187824 */ /* 0x000fc400020e0618 */
[C---:B------:R-:W-:Y:S02]  /*15920*/  IMAD.X R18, R75.reuse, 0x1, R18, P6 ;  /* 0x000000014b127824 */ /* 0x040fe400030e0612 */
[C---:B------:R-:W-:Y:S02]  /*15930*/  IMAD.X R6, R75.reuse, 0x1, R6, P3 ;  /* 0x000000014b067824 */ /* 0x040fe400018e0606 */
[----:B------:R-:W-:Y:S02]  /*15940*/  IMAD.X R4, R75, 0x1, R4, P2 ;  /* 0x000000014b047824 */ /* 0x000fe400010e0604 */
[----:B--2---:R-:W-:-:S05]  /*15950*/  VIADD R79, R79, 0x1 ;  /* 0x000000014f4f7836 */ /* 0x004fca0000000000 */
[----:B------:R2:W-:Y:S04]  /*15960*/  STL [R1+0x858], R79 ;  /* 0x0008584f01007387 */ /* 0x0005e80000100800 */
[----:B------:R2:W-:Y:S01]  /*15970*/  STL.S16 [R1+0x4c], R78 ;  /* 0x00004c4e01007387 */ /* 0x0005e20000100600 */
[----:B-1----:R-:W-:-:S05]  /*15980*/  IMAD R76, R79, -0x80, R76 ;  /* 0xffffff804f4c7824 */ /* 0x002fca00078e024c */
[C---:B------:R-:W-:Y:S02]  /*15990*/  ISETP.GT.AND P4, PT, R76.reuse, RZ, PT ;  /* 0x000000ff4c00720c */ /* 0x040fe40003f84270 */
[----:B------:R-:W-:Y:S01]  /*159a0*/  ISETP.GT.AND P6, PT, R76, 0x1, PT ;  /* 0x000000014c00780c */ /* 0x000fe20003fc4270 */
[----:B0-----:R-:W-:-:S12]  /*159b0*/  @!P5 BRA `(.L_x_8) ;  /* 0x000000dc0060d947 */ /* 0x001fd80003800000 */
.L_x_16:
[----:B------:R-:W3:Y:S01]  /*159c0*/  LDL R97, [R1+0x4c] ;  /* 0x00004c0001617983 */ /* 0x000ee20000100800 */
[----:B--2---:R-:W-:Y:S01]  /*159d0*/  @P4 IMAD.MOV.U32 R78, RZ, RZ, R3 ;  /* 0x000000ffff4e4224 */ /* 0x004fe200078e0003 */
[----:B------:R-:W-:Y:S01]  /*159e0*/  PRMT R96, RZ, 0x7610, R96 ;  /* 0x00007610ff607816 */ /* 0x000fe20000000060 */
[----:B------:R-:W-:Y:S01]  /*159f0*/  @P4 IMAD.MOV.U32 R79, RZ, RZ, R4 ;  /* 0x000000ffff4f4224 */ /* 0x000fe200078e0004 */
[----:B------:R-:W-:Y:S01]  /*15a00*/  ISETP.GT.AND P2, PT, R76, 0x2, PT ;  /* 0x000000024c00780c */ /* 0x000fe20003f44270 */
[----:B------:R-:W-:Y:S01]  /*15a10*/  STL [R1+0x8a0], R72 ;  /* 0x0008a04801007387 */ /* 0x000fe20000100800 */
[----:B------:R-:W-:Y:S02]  /*15a20*/  PRMT R95, RZ, 0x7610, R95 ;  /* 0x00007610ff5f7816 */ /* 0x000fe4000000005f */
[----:B------:R-:W-:Y:S01]  /*15a30*/  PRMT R94, RZ, 0x7610, R94 ;  /* 0x00007610ff5e7816 */ /* 0x000fe2000000005e */
[----:B------:R-:W-:Y:S01]  /*15a40*/  STL [R1+0x89c], R160 ;  /* 0x00089ca001007387 */ /* 0x000fe20000100800 */
[----:B------:R-:W-:-:S03]  /*15a50*/  PRMT R93, RZ, 0x7610, R93 ;  /* 0x00007610ff5d7816 */ /* 0x000fc6000000005d */
[----:B------:R-:W-:Y:S01]  /*15a60*/  STL [R1+0x898], R145 ;  /* 0x0008989101007387 */ /* 0x000fe20000100800 */
[----:B------:R-:W-:-:S03]  /*15a70*/  ISETP.GT.AND P3, PT, R76, 0x3, PT ;  /* 0x000000034c00780c */ /* 0x000fc60003f64270 */
[----:B------:R-:W-:Y:S04]  /*15a80*/  STL [R1+0x894], R75 ;  /* 0x0008944b01007387 */ /* 0x000fe80000100800 */
[----:B------:R-:W-:Y:S04]  /*15a90*/  STL [R1+0x890], R74 ;  /* 0x0008904a01007387 */ /* 0x000fe80000100800 */
[----:B------:R-:W-:Y:S04]  /*15aa0*/  STL [R1+0x88c], R73 ;  /* 0x00088c4901007387 */ /* 0x000fe80000100800 */
[----:B------:R-:W-:Y:S01]  /*15ab0*/  STL [R1+0x888], R2 ;  /* 0x0008880201007387 */ /* 0x000fe20000100800 */
[----:B------:R-:W-:-:S03]  /*15ac0*/  PRMT R92, RZ, 0x7610, R92 ;  /* 0x00007610ff5c7816 */ /* 0x000fc6000000005c */
[----:B------:R-:W-:Y:S04]  /*15ad0*/  STL [R1+0x8a8], R3 ;  /* 0x0008a80301007387 */ /* 0x000fe80000100800 */
[----:B------:R-:W-:Y:S04]  /*15ae0*/  STL [R1+0x8a4], R4 ;  /* 0x0008a40401007387 */ /* 0x000fe80000100800 */
[----:B---3--:R0:W2:Y:S04]  /*15af0*/  @P4 LDG.E.U8 R97, desc[UR14][R78.64] ;  /* 0x0000000e4e614981 */ /* 0x0080a8000c1e1100 */
[----:B------:R-:W-:Y:S04]  /*15b00*/  STL [R1+0x8b0], R5 ;  /* 0x0008b00501007387 */ /* 0x000fe80000100800 */
[----:B------:R-:W-:Y:S01]  /*15b10*/  STL [R1+0x8ac], R6 ;  /* 0x0008ac0601007387 */ /* 0x000fe20000100800 */
[----:B0-----:R-:W-:-:S02]  /*15b20*/  @P4 IMAD.MOV.U32 R78, RZ, RZ, R5 ;  /* 0x000000ffff4e4224 */ /* 0x001fc400078e0005 */
[----:B------:R-:W-:-:S05]  /*15b30*/  @P4 IMAD.MOV.U32 R79, RZ, RZ, R6 ;  /* 0x000000ffff4f4224 */ /* 0x000fca00078e0006 */
[----:B------:R0:W3:Y:S04]  /*15b40*/  @P4 LDG.E.U8 R96, desc[UR14][R78.64] ;  /* 0x0000000e4e604981 */ /* 0x0000e8000c1e1100 */
[----:B------:R-:W-:Y:S04]  /*15b50*/  STL [R1+0x8b8], R15 ;  /* 0x0008b80f01007387 */ /* 0x000fe80000100800 */
[----:B------:R-:W-:Y:S01]  /*15b60*/  STL [R1+0x8b4], R16 ;  /* 0x0008b41001007387 */ /* 0x000fe20000100800 */
[----:B0-----:R-:W-:Y:S02]  /*15b70*/  @P6 IMAD.MOV.U32 R78, RZ, RZ, R15 ;  /* 0x000000ffff4e6224 */ /* 0x001fe400078e000f */
[----:B------:R-:W-:-:S05]  /*15b80*/  @P6 IMAD.MOV.U32 R79, RZ, RZ, R16 ;  /* 0x000000ffff4f6224 */ /* 0x000fca00078e0010 */
[----:B------:R0:W4:Y:S01]  /*15b90*/  @P6 LDG.E.U8 R95, desc[UR14][R78.64] ;  /* 0x0000000e4e5f6981 */ /* 0x000122000c1e1100 */
[----:B------:R-:W-:-:S03]  /*15ba0*/  PRMT R91, RZ, 0x7610, R91 ;  /* 0x00007610ff5b7816 */ /* 0x000fc6000000005b */
[----:B------:R-:W-:Y:S04]  /*15bb0*/  STL [R1+0x8c0], R17 ;  /* 0x0008c01101007387 */ /* 0x000fe80000100800 */
[----:B------:R-:W-:Y:S01]  /*15bc0*/  STL [R1+0x8bc], R18 ;  /* 0x0008bc1201007387 */ /* 0x000fe20000100800 */
[----:B0-----:R-:W-:Y:S02]  /*15bd0*/  @P6 IMAD.MOV.U32 R78, RZ, RZ, R17 ;  /* 0x000000ffff4e6224 */ /* 0x001fe400078e0011 */
[----:B------:R-:W-:-:S05]  /*15be0*/  @P6 IMAD.MOV.U32 R79, RZ, RZ, R18 ;  /* 0x000000ffff4f6224 */ /* 0x000fca00078e0012 */
[----:B------:R0:W4:Y:S02]  /*15bf0*/  @P6 LDG.E.U8 R94, desc[UR14][R78.64] ;  /* 0x0000000e4e5e6981 */ /* 0x000124000c1e1100 */
[----:B0-----:R-:W-:Y:S02]  /*15c00*/  @P2 IMAD.MOV.U32 R78, RZ, RZ, R23 ;  /* 0x000000ffff4e2224 */ /* 0x001fe400078e0017 */
[----:B------:R-:W-:-:S05]  /*15c10*/  @P2 IMAD.MOV.U32 R79, RZ, RZ, R24 ;  /* 0x000000ffff4f2224 */ /* 0x000fca00078e0018 */
[----:B------:R0:W4:Y:S02]  /*15c20*/  @P2 LDG.E.U8 R93, desc[UR14][R78.64] ;  /* 0x0000000e4e5d2981 */ /* 0x000124000c1e1100 */
[----:B0-----:R-:W-:Y:S02]  /*15c30*/  @P2 IMAD.MOV.U32 R78, RZ, RZ, R25 ;  /* 0x000000ffff4e2224 */ /* 0x001fe400078e0019 */
[----:B------:R-:W-:-:S05]  /*15c40*/  @P2 IMAD.MOV.U32 R79, RZ, RZ, R26 ;  /* 0x000000ffff4f2224 */ /* 0x000fca00078e001a */
[----:B------:R0:W4:Y:S01]  /*15c50*/  @P2 LDG.E.U8 R92, desc[UR14][R78.64] ;  /* 0x0000000e4e5c2981 */ /* 0x000122000c1e1100 */
[----:B------:R-:W-:Y:S01]  /*15c60*/  PRMT R90, RZ, 0x7610, R90 ;  /* 0x00007610ff5a7816 */ /* 0x000fe2000000005a */
[----:B0-----:R-:W-:Y:S02]  /*15c70*/  @P3 IMAD.MOV.U32 R78, RZ, RZ, R31 ;  /* 0x000000ffff4e3224 */ /* 0x001fe400078e001f */
[----:B------:R-:W-:-:S05]  /*15c80*/  @P3 IMAD.MOV.U32 R79, RZ, RZ, R32 ;  /* 0x000000ffff4f3224 */ /* 0x000fca00078e0020 */
[----:B------:R0:W4:Y:S01]  /*15c90*/  @P3 LDG.E.U8 R91, desc[UR14][R78.64] ;  /* 0x0000000e4e5b3981 */ /* 0x000122000c1e1100 */
[----:B------:R-:W-:Y:S02]  /*15ca0*/  ISETP.GT.AND P2, PT, R76, 0x5, PT ;  /* 0x000000054c00780c */ /* 0x000fe40003f44270 */
[----:B------:R-:W-:Y:S01]  /*15cb0*/  PRMT R89, RZ, 0x7610, R89 ;  /* 0x00007610ff597816 */ /* 0x000fe20000000059 */
[----:B0-----:R-:W-:Y:S02]  /*15cc0*/  @P3 IMAD.MOV.U32 R78, RZ, RZ, R33 ;  /* 0x000000ffff4e3224 */ /* 0x001fe400078e0021 */
[----:B------:R-:W-:-:S05]  /*15cd0*/  @P3 IMAD.MOV.U32 R79, RZ, RZ, R34 ;  /* 0x000000ffff4f3224 */ /* 0x000fca00078e0022 */
[----:B------:R0:W4:Y:S01]  /*15ce0*/  @P3 LDG.E.U8 R90, desc[UR14][R78.64] ;  /* 0x0000000e4e5a3981 */ /* 0x000122000c1e1100 */
[----:B------:R-:W-:Y:S02]  /*15cf0*/  PRMT R88, RZ, 0x7610, R88 ;  /* 0x00007610ff587816 */ /* 0x000fe40000000058 */
[----:B------:R-:W-:Y:S01]  /*15d00*/  PRMT R87, RZ, 0x7610, R87 ;  /* 0x00007610ff577816 */ /* 0x000fe20000000057 */
[----:B--2---:R-:W-:Y:S01]  /*15d10*/  @P4 STL [R1+0x4c], R97 ;  /* 0x00004c6101004387 */ /* 0x004fe20000100800 */
[----:B------:R-:W-:-:S03]  /*15d20*/  ISETP.GT.AND P4, PT, R76, 0x4, PT ;  /* 0x000000044c00780c */ /* 0x000fc60003f84270 */
[----:B------:R-:W-:Y:S04]  /*15d30*/  STL [R1+0x8c8], R23 ;  /* 0x0008c81701007387 */ /* 0x000fe80000100800 */
[----:B------:R-:W-:Y:S04]  /*15d40*/  STL [R1+0x8c4], R24 ;  /* 0x0008c41801007387 */ /* 0x000fe80000100800 */
[----:B------:R-:W-:Y:S02]  /*15d50*/  STL [R1+0x8d0], R25 ;  /* 0x0008d01901007387 */ /* 0x000fe40000100800 */
[----:B0-----:R-:W-:-:S02]  /*15d60*/  @P4 IMAD.MOV.U32 R78, RZ, RZ, R39 ;  /* 0x000000ffff4e4224 */ /* 0x001fc400078e0027 */
[----:B------:R-:W-:Y:S01]  /*15d70*/  STL [R1+0x8cc], R26 ;  /* 0x0008cc1a01007387 */ /* 0x000fe20000100800 */
[----:B------:R-:W-:-:S03]  /*15d80*/  @P4 IMAD.MOV.U32 R79, RZ, RZ, R40 ;  /* 0x000000ffff4f4224 */ /* 0x000fc600078e0028 */
[----:B------:R-:W-:Y:S04]  /*15d90*/  STL [R1+0x8d8], R31 ;  /* 0x0008d81f01007387 */ /* 0x000fe80000100800 */
[----:B------:R-:W-:Y:S04]  /*15da0*/  STL [R1+0x8d4], R32 ;  /* 0x0008d42001007387 */ /* 0x000fe80000100800 */
[----:B------:R-:W-:Y:S04]  /*15db0*/  STL [R1+0x8e0], R33 ;  /* 0x0008e02101007387 */ /* 0x000fe80000100800 */
[----:B---3--:R-:W-:Y:S04]  /*15dc0*/  STL [R1+0x48], R96 ;  /* 0x0000486001007387 */ /* 0x008fe80000100800 */
[----:B------:R-:W-:Y:S04]  /*15dd0*/  STL [R1+0x8dc], R34 ;  /* 0x0008dc2201007387 */ /* 0x000fe80000100800 */
[----:B------:R-:W-:Y:S04]  /*15de0*/  STL [R1+0x8e8], R39 ;  /* 0x0008e82701007387 */ /* 0x000fe80000100800 */
[----:B------:R-:W-:Y:S04]  /*15df0*/  STL [R1+0x8e4], R40 ;  /* 0x0008e42801007387 */ /* 0x000fe80000100800 */
[----:B------:R0:W2:Y:S04]  /*15e00*/  @P4 LDG.E.U8 R89, desc[UR14][R78.64] ;  /* 0x0000000e4e594981 */ /* 0x0000a8000c1e1100 */
[----:B----4-:R-:W-:Y:S04]  /*15e10*/  STL [R1+0x44], R95 ;  /* 0x0000445f01007387 */ /* 0x010fe80000100800 */
[----:B------:R-:W-:Y:S01]  /*15e20*/  STL [R1+0x8f0], R41 ;  /* 0x0008f02901007387 */ /* 0x000fe20000100800 */
[----:B0-----:R-:W-:-:S02]  /*15e30*/  @P4 IMAD.MOV.U32 R78, RZ, RZ, R41 ;  /* 0x000000ffff4e4224 */ /* 0x001fc400078e0029 */
[----:B------:R-:W-:Y:S01]  /*15e40*/  @P4 IMAD.MOV.U32 R79, RZ, RZ, R42 ;  /* 0x000000ffff4f4224 */ /* 0x000fe200078e002a */
[----:B------:R-:W-:Y:S04]  /*15e50*/  STL [R1+0x40], R94 ;  /* 0x0000405e01007387 */ /* 0x000fe80000100800 */
[----:B------:R-:W-:Y:S04]  /*15e60*/  STL [R1+0x8ec], R42 ;  /* 0x0008ec2a01007387 */ /* 0x000fe80000100800 */
[----:B------:R-:W-:Y:S04]  /*15e70*/  STL.S16 [R1+0x20], R87 ;  /* 0x0000205701007387 */ /* 0x000fe80000100600 */
[----:B------:R0:W3:Y:S04]  /*15e80*/  @P4 LDG.E.U8 R88, desc[UR14][R78.64] ;  /* 0x0000000e4e584981 */ /* 0x0000e8000c1e1100 */
[----:B------:R-:W-:Y:S04]  /*15e90*/  STL [R1+0x3c], R93 ;  /* 0x00003c5d01007387 */ /* 0x000fe80000100800 */
[----:B------:R1:W-:Y:S01]  /*15ea0*/  STL [R1+0x8f8], R47 ;  /* 0x0008f82f01007387 */ /* 0x0003e20000100800 */
[----:B0-----:R-:W-:-:S03]  /*15eb0*/  @P2 IMAD.MOV.U32 R78, RZ, RZ, R47 ;  /* 0x000000ffff4e2224 */ /* 0x001fc600078e002f */
[----:B-1----:R-:W4:Y:S01]  /*15ec0*/  LDL.LU R47, [R1+0x20] ;  /* 0x00002000012f7983 */ /* 0x002f220000300800 */
[----:B------:R-:W-:Y:S01]  /*15ed0*/  ISETP.GT.AND P3, PT, R76, 0x6, PT ;  /* 0x000000064c00780c */ /* 0x000fe20003f64270 */
[----:B------:R-:W-:Y:S01]  /*15ee0*/  @P2 IMAD.MOV.U32 R79, RZ, RZ, R48 ;  /* 0x000000ffff4f2224 */ /* 0x000fe200078e0030 */
[----:B------:R-:W-:-:S06]  /*15ef0*/  PRMT R86, RZ, 0x7610, R86 ;  /* 0x00007610ff567816 */ /* 0x000fcc0000000056 */
[----:B------:R0:W2:Y:S01]  /*15f00*/  @P2 LDG.E.U8 R86, desc[UR14][R78.64] ;  /* 0x0000000e4e562981 */ /* 0x0000a2000c1e1100 */
[----:B------:R-:W-:Y:S02]  /*15f10*/  ISETP.GT.AND P4, PT, R76, 0x7, PT ;  /* 0x000000074c00780c */ /* 0x000fe40003f84270 */
[----:B------:R-:W-:Y:S01]  /*15f20*/  PRMT R32, RZ, 0x7610, R32 ;  /* 0x00007610ff207816 */ /* 0x000fe20000000020 */
[----:B0-----:R-:W-:Y:S02]  /*15f30*/  @P2 IMAD.MOV.U32 R78, RZ, RZ, R49 ;  /* 0x000000ffff4e2224 */ /* 0x001fe400078e0031 */
[----:B------:R-:W-:Y:S01]  /*15f40*/  @P2 IMAD.MOV.U32 R79, RZ, RZ, R50 ;  /* 0x000000ffff4f2224 */ /* 0x000fe200078e0032 */
[----:B------:R-:W-:Y:S02]  /*15f50*/  PRMT R25, RZ, 0x7610, R25 ;  /* 0x00007610ff197816 */ /* 0x000fe40000000019 */
[----:B------:R-:W-:Y:S02]  /*15f60*/  PRMT R6, RZ, 0x7610, R6 ;  /* 0x00007610ff067816 */ /* 0x000fe40000000006 */
[----:B------:R-:W-:-:S04]  /*15f70*/  PRMT R3, RZ, 0x7610, R3 ;  /* 0x00007610ff037816 */ /* 0x000fc80000000003 */
[----:B------:R-:W2:Y:S04]  /*15f80*/  @P4 LDG.E.U8 R6, desc[UR14][R68.64] ;  /* 0x0000000e44064981 */ /* 0x000ea8000c1e1100 */
[----:B------:R-:W2:Y:S01]  /*15f90*/  @P4 LDG.E.U8 R3, desc[UR14][R70.64] ;  /* 0x0000000e46034981 */ /* 0x000ea2000c1e1100 */
[----:B------:R-:W-:Y:S02]  /*15fa0*/  PRMT R84, RZ, 0x7610, R84 ;  /* 0x00007610ff547816 */ /* 0x000fe40000000054 */
[----:B------:R-:W-:Y:S02]  /*15fb0*/  PRMT R83, RZ, 0x7610, R83 ;  /* 0x00007610ff537816 */ /* 0x000fe40000000053 */
[----:B------:R-:W-:Y:S02]  /*15fc0*/  PRMT R82, RZ, 0x7610, R82 ;  /* 0x00007610ff527816 */ /* 0x000fe40000000052 */
[----:B------:R-:W-:-:S02]  /*15fd0*/  ISETP.GT.AND P4, PT, R76, 0xa, PT ;  /* 0x0000000a4c00780c */ /* 0x000fc40003f84270 */
[----:B------:R-:W-:Y:S02]  /*15fe0*/  PRMT R81, RZ, 0x7610, R81 ;  /* 0x00007610ff517816 */ /* 0x000fe40000000051 */
[----:B------:R-:W-:Y:S01]  /*15ff0*/  PRMT R80, RZ, 0x7610, R80 ;  /* 0x00007610ff507816 */ /* 0x000fe20000000050 */
[----:B----4-:R0:W4:Y:S02]  /*16000*/  @P2 LDG.E.U8 R47, desc[UR14][R78.64] ;  /* 0x0000000e4e2f2981 */ /* 0x010124000c1e1100 */
[----:B0-----:R-:W-:Y:S02]  /*16010*/  @P3 IMAD.MOV.U32 R78, RZ, RZ, R55 ;  /* 0x000000ffff4e3224 */ /* 0x001fe400078e0037 */
[----:B------:R-:W-:-:S05]  /*16020*/  @P3 IMAD.MOV.U32 R79, RZ, RZ, R56 ;  /* 0x000000ffff4f3224 */ /* 0x000fca00078e0038 */
[----:B------:R0:W2:Y:S02]  /*16030*/  @P3 LDG.E.U8 R32, desc[UR14][R78.64] ;  /* 0x0000000e4e203981 */ /* 0x0000a4000c1e1100 */
[----:B0-----:R-:W-:Y:S02]  /*16040*/  @P3 IMAD.MOV.U32 R78, RZ, RZ, R59 ;  /* 0x000000ffff4e3224 */ /* 0x001fe400078e003b */
[----:B------:R-:W-:-:S05]  /*16050*/  @P3 IMAD.MOV.U32 R79, RZ, RZ, R60 ;  /* 0x000000ffff4f3224 */ /* 0x000fca00078e003c */
[----:B------:R0:W3:Y:S01]  /*16060*/  @P3 LDG.E.U8 R25, desc[UR14][R78.64] ;  /* 0x0000000e4e193981 */ /* 0x0000e2000c1e1100 */
[C---:B------:R-:W-:Y:S02]  /*16070*/  ISETP.GT.AND P2, PT, R76.reuse, 0x8, PT ;  /* 0x000000084c00780c */ /* 0x040fe40003f44270 */
[----:B------:R-:W-:-:S11]  /*16080*/  ISETP.GT.AND P3, PT, R76, 0x9, PT ;  /* 0x000000094c00780c */ /* 0x000fd60003f64270 */
[----:B0-----:R-:W-:Y:S02]  /*16090*/  @P2 IMAD.MOV.U32 R78, RZ, RZ, R7 ;  /* 0x000000ffff4e2224 */ /* 0x001fe400078e0007 */
[----:B------:R-:W-:-:S05]  /*160a0*/  @P2 IMAD.MOV.U32 R79, RZ, RZ, R8 ;  /* 0x000000ffff4f2224 */ /* 0x000fca00078e0008 */
[----:B------:R0:W3:Y:S02]  /*160b0*/  @P2 LDG.E.U8 R84, desc[UR14][R78.64] ;  /* 0x0000000e4e542981 */ /* 0x0000e4000c1e1100 */
        /* <DEDUP_REMOVED lines=11> */
[----:B------:R0:W3:Y:S04]  /*16170*/  @P4 LDG.E.U8 R80, desc[UR14][R78.64] ;  /* 0x0000000e4e504981 */ /* 0x0000e8000c1e1100 */
[----:B------:R-:W-:Y:S04]  /*16180*/  STL [R1+0x8f4], R48 ;  /* 0x0008f43001007387 */ /* 0x000fe80000100800 */
[----:B------:R-:W-:Y:S04]  /*16190*/  STL [R1+0x38], R92 ;  /* 0x0000385c01007387 */ /* 0x000fe80000100800 */
[----:B------:R-:W-:Y:S04]  /*161a0*/  STL [R1+0x900], R49 ;  /* 0x0009003101007387 */ /* 0x000fe80000100800 */
[----:B------:R-:W-:Y:S01]  /*161b0*/  STL [R1+0x8fc], R50 ;  /* 0x0008fc3201007387 */ /* 0x000fe20000100800 */
[----:B------:R-:W-:Y:S01]  /*161c0*/  ISETP.GT.AND P2, PT, R76, 0xb, PT ;  /* 0x0000000b4c00780c */ /* 0x000fe20003f44270 */
[----:B0-----:R-:W-:-:S02]  /*161d0*/  @P4 IMAD.MOV.U32 R78, RZ, RZ, R29 ;  /* 0x000000ffff4e4224 */ /* 0x001fc400078e001d */
[----:B------:R-:W-:Y:S01]  /*161e0*/  @P4 IMAD.MOV.U32 R79, RZ, RZ, R30 ;  /* 0x000000ffff4f4224 */ /* 0x000fe200078e001e */
[----:B------:R-:W-:Y:S01]  /*161f0*/  ISETP.GT.AND P3, PT, R76, 0xc, PT ;  /* 0x0000000c4c00780c */ /* 0x000fe20003f64270 */
[----:B----4-:R-:W-:Y:S04]  /*16200*/  STL [R1+0x904], R47 ;  /* 0x0009042f01007387 */ /* 0x010fe80000100800 */
[----:B------:R-:W-:Y:S04]  /*16210*/  STL [R1+0x34], R91 ;  /* 0x0000345b01007387 */ /* 0x000fe80000100800 */
[----:B------:R-:W-:Y:S04]  /*16220*/  STL [R1+0x90c], R55 ;  /* 0x00090c3701007387 */ /* 0x000fe80000100800 */
[----:B------:R-:W-:Y:S04]  /*16230*/  STL [R1+0x908], R56 ;  /* 0x0009083801007387 */ /* 0x000fe80000100800 */
[----:B------:R-:W-:Y:S04]  /*16240*/  STL [R1+0x30], R90 ;  /* 0x0000305a01007387 */ /* 0x000fe80000100800 */
[----:B--2---:R-:W-:Y:S04]  /*16250*/  STL [R1+0x910], R32 ;  /* 0x0009102001007387 */ /* 0x004fe80000100800 */
[----:B------:R-:W-:Y:S04]  /*16260*/  STL [R1+0x918], R59 ;  /* 0x0009183b01007387 */ /* 0x000fe80000100800 */
[----:B------:R-:W-:Y:S04]  /*16270*/  STL [R1+0x914], R60 ;  /* 0x0009143c01007387 */ /* 0x000fe80000100800 */
[----:B------:R-:W-:Y:S04]  /*16280*/  STL [R1+0x2c], R89 ;  /* 0x00002c5901007387 */ /* 0x000fe80000100800 */
[----:B---3--:R-:W-:Y:S04]  /*16290*/  STL [R1+0x91c], R25 ;  /* 0x00091c1901007387 */ /* 0x008fe80000100800 */
[----:B------:R-:W-:Y:S04]  /*162a0*/  STL [R1+0x928], R6 ;  /* 0x0009280601007387 */ /* 0x000fe80000100800 */
        /* <DEDUP_REMOVED lines=8> */
[----:B------:R0:W-:Y:S04]  /*16330*/  STL [R1+0x938], R8 ;  /* 0x0009380801007387 */ /* 0x0001e80000100800 */
[----:B------:R-:W-:Y:S04]  /*16340*/  STL [R1+0x944], R9 ;  /* 0x0009440901007387 */ /* 0x000fe80000100800 */
[----:B------:R-:W-:Y:S04]  /*16350*/  STL [R1+0x940], R10 ;  /* 0x0009400a01007387 */ /* 0x000fe80000100800 */
[----:B------:R-:W-:Y:S04]  /*16360*/  STL [R1+0x94c], R19 ;  /* 0x00094c1301007387 */ /* 0x000fe80000100800 */
[----:B------:R-:W-:Y:S04]  /*16370*/  STL [R1+0x948], R20 ;  /* 0x0009481401007387 */ /* 0x000fe80000100800 */
[----:B------:R1:W-:Y:S01]  /*16380*/  STL [R1+0x954], R21 ;  /* 0x0009541501007387 */ /* 0x0003e20000100800 */
[----:B0-----:R-:W-:-:S02]  /*16390*/  PRMT R8, RZ, 0x7610, R8 ;  /* 0x00007610ff087816 */ /* 0x001fc40000000008 */
[----:B-1----:R-:W-:-:S06]  /*163a0*/  PRMT R21, RZ, 0x7610, R21 ;  /* 0x00007610ff157816 */ /* 0x002fcc0000000015 */
[----:B------:R0:W2:Y:S01]  /*163b0*/  @P4 LDG.E.U8 R21, desc[UR14][R78.64] ;  /* 0x0000000e4e154981 */ /* 0x0000a2000c1e1100 */
[----:B------:R-:W-:Y:S01]  /*163c0*/  PRMT R3, RZ, 0x7610, R3 ;  /* 0x00007610ff037816 */ /* 0x000fe20000000003 */
[----:B0-----:R-:W-:Y:S02]  /*163d0*/  @P2 IMAD.MOV.U32 R78, RZ, RZ, R35 ;  /* 0x000000ffff4e2224 */ /* 0x001fe400078e0023 */
[----:B------:R-:W-:-:S05]  /*163e0*/  @P2 IMAD.MOV.U32 R79, RZ, RZ, R36 ;  /* 0x000000ffff4f2224 */ /* 0x000fca00078e0024 */
[----:B------:R0:W3:Y:S01]  /*163f0*/  @P2 LDG.E.U8 R8, desc[UR14][R78.64] ;  /* 0x0000000e4e082981 */ /* 0x0000e2000c1e1100 */
[----:B------:R-:W-:Y:S01]  /*16400*/  PRMT R59, RZ, 0x7610, R59 ;  /* 0x00007610ff3b7816 */ /* 0x000fe2000000003b */
[----:B0-----:R-:W-:Y:S02]  /*16410*/  @P2 IMAD.MOV.U32 R78, RZ, RZ, R37 ;  /* 0x000000ffff4e2224 */ /* 0x001fe400078e0025 */
[----:B------:R-:W-:-:S05]  /*16420*/  @P2 IMAD.MOV.U32 R79, RZ, RZ, R38 ;  /* 0x000000ffff4f2224 */ /* 0x000fca00078e0026 */
[----:B------:R0:W4:Y:S02]  /*16430*/  @P2 LDG.E.U8 R3, desc[UR14][R78.64] ;  /* 0x0000000e4e032981 */ /* 0x000124000c1e1100 */
[----:B0-----:R-:W-:Y:S02]  /*16440*/  @P3 IMAD.MOV.U32 R78, RZ, RZ, R43 ;  /* 0x000000ffff4e3224 */ /* 0x001fe400078e002b */
[----:B------:R-:W-:-:S05]  /*16450*/  @P3 IMAD.MOV.U32 R79, RZ, RZ, R44 ;  /* 0x000000ffff4f3224 */ /* 0x000fca00078e002c */
[----:B------:R0:W4:Y:S04]  /*16460*/  @P3 LDG.E.U8 R59, desc[UR14][R78.64] ;  /* 0x0000000e4e3b3981 */ /* 0x000128000c1e1100 */
[----:B------:R-:W-:Y:S04]  /*16470*/  STL [R1+0x950], R22 ;  /* 0x0009501601007387 */ /* 0x000fe80000100800 */
[----:B------:R-:W-:Y:S04]  /*16480*/  STL [R1+0x95c], R27 ;  /* 0x00095c1b01007387 */ /* 0x000fe80000100800 */
[----:B------:R-:W-:Y:S04]  /*16490*/  STL [R1+0x958], R28 ;  /* 0x0009581c01007387 */ /* 0x000fe80000100800 */
[----:B------:R-:W4:Y:S04]  /*164a0*/  LDL R94, [R1+0x50] ;  /* 0x00005000015e7983 */ /* 0x000f280000100800 */
[----:B------:R-:W4:Y:S04]  /*164b0*/  LDL R93, [R1+0x54] ;  /* 0x00005400015d7983 */ /* 0x000f280000100800 */
[----:B------:R1:W-:Y:S04]  /*164c0*/  STL [R1+0x1c], R84 ;  /* 0x00001c5401007387 */ /* 0x0003e80000100800 */
[----:B-1----:R-:W4:Y:S04]  /*164d0*/  LDL R84, [R1+0x58] ;  /* 0x0000580001547983 */ /* 0x002f280000100800 */
[----:B------:R1:W-:Y:S04]  /*164e0*/  STL [R1+0x10], R81 ;  /* 0x0000105101007387 */ /* 0x0003e80000100800 */
[----:B------:R-:W4:Y:S04]  /*164f0*/  LDL R92, [R1+0x60] ;  /* 0x00006000015c7983 */ /* 0x000f280000100800 */
[----:B------:R-:W4:Y:S04]  /*16500*/  LDL R91, [R1+0x64] ;  /* 0x00006400015b7983 */ /* 0x000f280000100800 */
[----:B-1----:R-:W4:Y:S04]  /*16510*/  LDL R81, [R1+0x5c] ;  /* 0x00005c0001517983 */ /* 0x002f280000100800 */
[----:B------:R-:W4:Y:S04]  /*16520*/  LDL R90, [R1+0x68] ;  /* 0x00006800015a7983 */ /* 0x000f280000100800 */
[----:B------:R1:W-:Y:S04]  /*16530*/  STL [R1+0xc], R80 ;  /* 0x00000c5001007387 */ /* 0x0003e80000100800 */
[----:B------:R-:W4:Y:S04]  /*16540*/  LDL R89, [R1+0x70] ;  /* 0x0000700001597983 */ /* 0x000f280000100800 */
[----:B------:R-:W4:Y:S04]  /*16550*/  LDL R88, [R1+0x74] ;  /* 0x0000740001587983 */ /* 0x000f280000100800 */
[----:B-1----:R-:W4:Y:S04]  /*16560*/  LDL R80, [R1+0x6c] ;  /* 0x00006c0001507983 */ /* 0x002f280000100800 */
[----:B------:R1:W-:Y:S04]  /*16570*/  STL [R1+0x18], R83 ;  /* 0x0000185301007387 */ /* 0x0003e80000100800 */
[----:B-1----:R-:W4:Y:S04]  /*16580*/  LDL R83, [R1+0x78] ;  /* 0x0000780001537983 */ /* 0x002f280000100800 */
[----:B------:R1:W-:Y:S01]  /*16590*/  STL [R1+0x14], R82 ;  /* 0x0000145201007387 */ /* 0x0003e20000100800 */
[C---:B------:R-:W-:Y:S01]  /*165a0*/  ISETP.GT.AND P4, PT, R76.reuse, 0xd, PT ;  /* 0x0000000d4c00780c */ /* 0x040fe20003f84270 */
[----:B0-----:R-:W-:Y:S01]  /*165b0*/  @P3 IMAD.MOV.U32 R78, RZ, RZ, R45 ;  /* 0x000000ffff4e3224 */ /* 0x001fe200078e002d */
[----:B------:R-:W-:Y:S01]  /*165c0*/  PRMT R60, RZ, 0x7610, R60 ;  /* 0x00007610ff3c7816 */ /* 0x000fe2000000003c */
[----:B------:R-:W-:Y:S01]  /*165d0*/  @P3 IMAD.MOV.U32 R79, RZ, RZ, R46 ;  /* 0x000000ffff4f3224 */ /* 0x000fe200078e002e */
[----:B------:R-:W-:Y:S01]  /*165e0*/  ISETP.GT.AND P2, PT, R76, 0xe, PT ;  /* 0x0000000e4c00780c */ /* 0x000fe20003f44270 */
[----:B------:R-:W4:Y:S04]  /*165f0*/  LDL R87, [R1+0x80] ;  /* 0x0000800001577983 */ /* 0x000f280000100800 */
[----:B-1----:R-:W4:Y:S01]  /*16600*/  LDL R82, [R1+0x7c] ;  /* 0x00007c0001527983 */ /* 0x002f220000100800 */
[----:B------:R-:W-:-:S03]  /*16610*/  PRMT R48, RZ, 0x7610, R48 ;  /* 0x00007610ff307816 */ /* 0x000fc60000000030 */
[----:B------:R0:W4:Y:S01]  /*16620*/  @P3 LDG.E.U8 R60, desc[UR14][R78.64] ;  /* 0x0000000e4e3c3981 */ /* 0x000122000c1e1100 */
[----:B------:R-:W-:-:S03]  /*16630*/  PRMT R41, RZ, 0x7610, R41 ;  /* 0x00007610ff297816 */ /* 0x000fc60000000029 */
[----:B------:R-:W4:Y:S01]  /*16640*/  LDL R86, [R1+0x84] ;  /* 0x0000840001567983 */ /* 0x000f220000100800 */
[----:B0-----:R-:W-:Y:S02]  /*16650*/  @P4 IMAD.MOV.U32 R78, RZ, RZ, R51 ;  /* 0x000000ffff4e4224 */ /* 0x001fe400078e0033 */
[----:B------:R-:W-:-:S05]  /*16660*/  @P4 IMAD.MOV.U32 R79, RZ, RZ, R52 ;  /* 0x000000ffff4f4224 */ /* 0x000fca00078e0034 */
[----:B------:R0:W4:Y:S01]  /*16670*/  @P4 LDG.E.U8 R48, desc[UR14][R78.64] ;  /* 0x0000000e4e304981 */ /* 0x000122000c1e1100 */
[----:B------:R-:W-:-:S03]  /*16680*/  PRMT R26, RZ, 0x7610, R26 ;  /* 0x00007610ff1a7816 */ /* 0x000fc6000000001a */
[----:B------:R-:W-:Y:S01]  /*16690*/  STL [R1+0x964], R29 ;  /* 0x0009641d01007387 */ /* 0x000fe20000100800 */
[----:B0-----:R-:W-:Y:S02]  /*166a0*/  @P4 IMAD.MOV.U32 R78, RZ, RZ, R53 ;  /* 0x000000ffff4e4224 */ /* 0x001fe400078e0035 */
[----:B------:R-:W-:Y:S01]  /*166b0*/  @P4 IMAD.MOV.U32 R79, RZ, RZ, R54 ;  /* 0x000000ffff4f4224 */ /* 0x000fe200078e0036 */
[----:B------:R-:W-:Y:S04]  /*166c0*/  STL [R1+0x960], R30 ;  /* 0x0009601e01007387 */ /* 0x000fe80000100800 */
[----:B------:R0:W4:Y:S01]  /*166d0*/  @P4 LDG.E.U8 R41, desc[UR14][R78.64] ;  /* 0x0000000e4e294981 */ /* 0x000122000c1e1100 */
[----:B------:R-:W-:Y:S02]  /*166e0*/  ISETP.GT.AND P4, PT, R76, 0x10, PT ;  /* 0x000000104c00780c */ /* 0x000fe40003f84270 */
[----:B------:R-:W-:Y:S01]  /*166f0*/  PRMT R23, RZ, 0x7610, R23 ;  /* 0x00007610ff177816 */ /* 0x000fe20000000017 */
[----:B0-----:R-:W-:-:S02]  /*16700*/  @P2 IMAD.MOV.U32 R78, RZ, RZ, R57 ;  /* 0x000000ffff4e2224 */ /* 0x001fc400078e0039 */
[----:B------:R-:W-:-:S05]  /*16710*/  @P2 IMAD.MOV.U32 R79, RZ, RZ, R58 ;  /* 0x000000ffff4f2224 */ /* 0x000fca00078e003a */
[----:B------:R0:W4:Y:S01]  /*16720*/  @P2 LDG.E.U8 R26, desc[UR14][R78.64] ;  /* 0x0000000e4e1a2981 */ /* 0x000122000c1e1100 */
[----:B------:R-:W-:Y:S01]  /*16730*/  ISETP.GT.AND P3, PT, R76, 0xf, PT ;  /* 0x0000000f4c00780c */ /* 0x000fe20003f64270 */
[----:B0-----:R-:W-:Y:S02]  /*16740*/  @P2 IMAD.MOV.U32 R78, RZ, RZ, R61 ;  /* 0x000000ffff4e2224 */ /* 0x001fe400078e003d */
[----:B------:R-:W-:-:S05]  /*16750*/  @P2 IMAD.MOV.U32 R79, RZ, RZ, R62 ;  /* 0x000000ffff4f2224 */ /* 0x000fca00078e003e */
[----:B------:R0:W4:Y:S01]  /*16760*/  @P2 LDG.E.U8 R23, desc[UR14][R78.64] ;  /* 0x0000000e4e172981 */ /* 0x000122000c1e1100 */
[----:B------:R-:W-:Y:S02]  /*16770*/  ISETP.GT.AND P2, PT, R76, 0x11, PT ;  /* 0x000000114c00780c */ /* 0x000fe40003f44270 */
[----:B------:R-:W-:Y:S02]  /*16780*/  PRMT R4, RZ, 0x7610, R4 ;  /* 0x00007610ff047816 */ /* 0x000fe40000000004 */
[----:B------:R-:W-:-:S04]  /*16790*/  PRMT R72, RZ, 0x7610, R72 ;  /* 0x00007610ff487816 */ /* 0x000fc80000000048 */
[----:B------:R-:W4:Y:S01]  /*167a0*/  @P3 LDG.E.U8 R4, desc[UR14][R64.64] ;  /* 0x0000000e40043981 */ /* 0x000f22000c1e1100 */
[----:B0-----:R-:W-:Y:S02]  /*167b0*/  @P4 IMAD.MOV.U32 R78, RZ, RZ, R11 ;  /* 0x000000ffff4e4224 */ /* 0x001fe400078e000b */
[----:B------:R-:W-:Y:S01]  /*167c0*/  @P4 IMAD.MOV.U32 R79, RZ, RZ, R12 ;  /* 0x000000ffff4f4224 */ /* 0x000fe200078e000c */
[----:B------:R-:W4:Y:S01]  /*167d0*/  @P3 LDG.E.U8 R72, desc[UR14][R66.64] ;  /* 0x0000000e42483981 */ /* 0x000f22000c1e1100 */
[----:B------:R-:W-:Y:S02]  /*167e0*/  ISETP.GT.AND P3, PT, R76, 0x12, PT ;  /* 0x000000124c00780c */ /* 0x000fe40003f64270 */
[----:B------:R-:W-:Y:S02]  /*167f0*/  PRMT R22, RZ, 0x7610, R22 ;  /* 0x00007610ff167816 */ /* 0x000fe40000000016 */
[----:B------:R-:W-:Y:S02]  /*16800*/  PRMT R19, RZ, 0x7610, R19 ;  /* 0x00007610ff137816 */ /* 0x000fe40000000013 */
[----:B------:R-:W-:Y:S01]  /*16810*/  PRMT R70, RZ, 0x7610, R70 ;  /* 0x00007610ff467816 */ /* 0x000fe20000000046 */
[----:B--2---:R-:W-:Y:S04]  /*16820*/  STL [R1+0x968], R21 ;  /* 0x0009681501007387 */ /* 0x004fe80000100800 */
[----:B------:R-:W-:Y:S04]  /*16830*/  STL [R1+0x970], R35 ;  /* 0x0009702301007387 */ /* 0x000fe80000100800 */
[----:B------:R-:W-:Y:S04]  /*16840*/  STL [R1+0x96c], R36 ;  /* 0x00096c2401007387 */ /* 0x000fe80000100800 */
[----:B---3--:R-:W-:Y:S04]  /*16850*/  STL [R1+0x974], R8 ;  /* 0x0009740801007387 */ /* 0x008fe80000100800 */
[----:B------:R-:W-:Y:S04]  /*16860*/  STL [R1+0x97c], R37 ;  /* 0x00097c2501007387 */ /* 0x000fe80000100800 */
[----:B------:R-:W-:Y:S04]  /*16870*/  STL [R1+0x978], R38 ;  /* 0x0009782601007387 */ /* 0x000fe80000100800 */
[----:B----4-:R-:W-:Y:S04]  /*16880*/  STL [R1+0x980], R3 ;  /* 0x0009800301007387 */ /* 0x010fe80000100800 */
[----:B------:R-:W-:Y:S04]  /*16890*/  STL [R1+0x988], R43 ;  /* 0x0009882b01007387 */ /* 0x000fe80000100800 */
[----:B------:R-:W-:Y:S04]  /*168a0*/  STL [R1+0x984], R44 ;  /* 0x0009842c01007387 */ /* 0x000fe80000100800 */
[----:B------:R0:W-:Y:S04]  /*168b0*/  STL [R1+0x98c], R59 ;  /* 0x00098c3b01007387 */ /* 0x0001e80000100800 */
[----:B------:R1:W-:Y:S04]  /*168c0*/  STL [R1+0x994], R45 ;  /* 0x0009942d01007387 */ /* 0x0003e80000100800 */
[----:B------:R2:W-:Y:S01]  /*168d0*/  STL [R1+0x990], R46 ;  /* 0x0009902e01007387 */ /* 0x0005e20000100800 */
[----:B0-----:R-:W-:-:S02]  /*168e0*/  PRMT R59, RZ, 0x7610, R59 ;  /* 0x00007610ff3b7816 */ /* 0x001fc4000000003b */
[----:B------:R-:W-:Y:S02]  /*168f0*/  PRMT R8, RZ, 0x7610, R8 ;  /* 0x00007610ff087816 */ /* 0x000fe40000000008 */
[----:B------:R-:W-:Y:S01]  /*16900*/  PRMT R35, RZ, 0x7610, R35 ;  /* 0x00007610ff237816 */ /* 0x000fe20000000023 */
[----:B-1----:R-:W3:Y:S01]  /*16910*/  LDL R45, [R1+0x9c] ;  /* 0x00009c00012d7983 */ /* 0x002ee20000100800 */
[----:B--2---:R-:W-:-:S06]  /*16920*/  PRMT R46, RZ, 0x7610, R46 ;  /* 0x00007610ff2e7816 */ /* 0x004fcc000000002e */
[----:B------:R0:W2:Y:S02]  /*16930*/  @P4 LDG.E.U8 R46, desc[UR14][R78.64] ;  /* 0x0000000e4e2e4981 */ /* 0x0000a4000c1e1100 */
[----:B0-----:R-:W-:Y:S02]  /*16940*/  @P4 IMAD.MOV.U32 R78, RZ, RZ, R13 ;  /* 0x000000ffff4e4224 */ /* 0x001fe400078e000d */
[----:B------:R-:W-:-:S05]  /*16950*/  @P4 IMAD.MOV.U32 R79, RZ, RZ, R14 ;  /* 0x000000ffff4f4224 */ /* 0x000fca00078e000e */
[----:B------:R0:W4:Y:S02]  /*16960*/  @P4 LDG.E.U8 R59, desc[UR14][R78.64] ;  /* 0x0000000e4e3b4981 */ /* 0x000124000c1e1100 */
[----:B0-----:R-:W-:Y:S02]  /*16970*/  @P2 IMAD.MOV.U32 R78, RZ, RZ, R93 ;  /* 0x000000ffff4e2224 */ /* 0x001fe400078e005d */
[----:B------:R-:W-:Y:S01]  /*16980*/  @P2 IMAD.MOV.U32 R79, RZ, RZ, R94 ;  /* 0x000000ffff4f2224 */ /* 0x000fe200078e005e */
[----:B------:R-:W-:Y:S01]  /*16990*/  ISETP.GT.AND P4, PT, R76, 0x13, PT ;  /* 0x000000134c00780c */ /* 0x000fe20003f84270 */
[----:B------:R-:W2:Y:S04]  /*169a0*/  LDL R93, [R1+0x90] ;  /* 0x00009000015d7983 */ /* 0x000ea80000100800 */
[----:B------:R0:W2:Y:S02]  /*169b0*/  @P2 LDG.E.U8 R8, desc[UR14][R78.64] ;  /* 0x0000000e4e082981 */ /* 0x0000a4000c1e1100 */
[----:B0-----:R-:W-:-:S02]  /*169c0*/  @P2 IMAD.MOV.U32 R78, RZ, RZ, R81 ;  /* 0x000000ffff4e2224 */ /* 0x001fc400078e0051 */
[----:B------:R-:W-:Y:S01]  /*169d0*/  @P2 IMAD.MOV.U32 R79, RZ, RZ, R84 ;  /* 0x000000ffff4f2224 */ /* 0x000fe200078e0054 */
[----:B------:R-:W2:Y:S04]  /*169e0*/  LDL R81, [R1+0x8c] ;  /* 0x00008c0001517983 */ /* 0x000ea80000100800 */
[----:B------:R-:W3:Y:S04]  /*169f0*/  LDL R84, [R1+0x88] ;  /* 0x0000880001547983 */ /* 0x000ee80000100800 */
[----:B------:R0:W4:Y:S02]  /*16a00*/  @P2 LDG.E.U8 R35, desc[UR14][R78.64] ;  /* 0x0000000e4e232981 */ /* 0x000124000c1e1100 */
[----:B0-----:R-:W-:-:S02]  /*16a10*/  @P3 IMAD.MOV.U32 R78, RZ, RZ, R91 ;  /* 0x000000ffff4e3224 */ /* 0x001fc400078e005b */
[----:B------:R-:W-:Y:S01]  /*16a20*/  @P3 IMAD.MOV.U32 R79, RZ, RZ, R92 ;  /* 0x000000ffff4f3224 */ /* 0x000fe200078e005c */
[----:B------:R-:W4:Y:S04]  /*16a30*/  LDL R91, [R1+0xa0] ;  /* 0x0000a000015b7983 */ /* 0x000f280000100800 */
[----:B------:R-:W4:Y:S04]  /*16a40*/  LDL R92, [R1+0x94] ;  /* 0x00009400015c7983 */ /* 0x000f280000100800 */
[----:B------:R0:W4:Y:S02]  /*16a50*/  @P3 LDG.E.U8 R22, desc[UR14][R78.64] ;  /* 0x0000000e4e163981 */ /* 0x000124000c1e1100 */
[----:B0-----:R-:W-:-:S02]  /*16a60*/  @P3 IMAD.MOV.U32 R78, RZ, RZ, R80 ;  /* 0x000000ffff4e3224 */ /* 0x001fc400078e0050 */
[----:B------:R-:W-:Y:S01]  /*16a70*/  @P3 IMAD.MOV.U32 R79, RZ, RZ, R90 ;  /* 0x000000ffff4f3224 */ /* 0x000fe200078e005a */
[----:B------:R-:W4:Y:S04]  /*16a80*/  LDL R80, [R1+0x98] ;  /* 0x0000980001507983 */ /* 0x000f280000100800 */
[----:B------:R0:W4:Y:S04]  /*16a90*/  @P3 LDG.E.U8 R19, desc[UR14][R78.64] ;  /* 0x0000000e4e133981 */ /* 0x000128000c1e1100 */
[----:B------:R-:W4:Y:S01]  /*16aa0*/  LDL R90, [R1+0xa4] ;  /* 0x0000a400015a7983 */ /* 0x000f220000100800 */
[----:B0-----:R-:W-:-:S02]  /*16ab0*/  @P4 IMAD.MOV.U32 R78, RZ, RZ, R88 ;  /* 0x000000ffff4e4224 */ /* 0x001fc400078e0058 */
[----:B------:R-:W-:Y:S01]  /*16ac0*/  @P4 IMAD.MOV.U32 R79, RZ, RZ, R89 ;  /* 0x000000ffff4f4224 */ /* 0x000fe200078e0059 */
[C---:B------:R-:W-:Y:S01]  /*16ad0*/  ISETP.GT.AND P2, PT, R76.reuse, 0x14, PT ;  /* 0x000000144c00780c */ /* 0x040fe20003f44270 */
[----:B------:R-:W4:Y:S04]  /*16ae0*/  LDL R89, [R1+0xb0] ;  /* 0x0000b00001597983 */ /* 0x000f280000100800 */
[----:B------:R0:W4:Y:S01]  /*16af0*/  @P4 LDG.E.U8 R70, desc[UR14][R78.64] ;  /* 0x0000000e4e464981 */ /* 0x000122000c1e1100 */
[----:B------:R-:W-:Y:S02]  /*16b00*/  PRMT R71, RZ, 0x7610, R71 ;  /* 0x00007610ff477816 */ /* 0x000fe40000000047 */
[----:B------:R-:W-:Y:S01]  /*16b10*/  ISETP.GT.AND P3, PT, R76, 0x15, PT ;  /* 0x000000154c00780c */ /* 0x000fe20003f64270 */
[----:B------:R-:W4:Y:S01]  /*16b20*/  LDL R88, [R1+0xb4] ;  /* 0x0000b40001587983 */ /* 0x000f220000100800 */
[----:B0-----:R-:W-:-:S02]  /*16b30*/  @P4 IMAD.MOV.U32 R78, RZ, RZ, R82 ;  /* 0x000000ffff4e4224 */ /* 0x001fc400078e0052 */
[----:B------:R-:W-:Y:S01]  /*16b40*/  @P4 IMAD.MOV.U32 R79, RZ, RZ, R83 ;  /* 0x000000ffff4f4224 */ /* 0x000fe200078e0053 */
[----:B------:R-:W4:Y:S04]  /*16b50*/  LDL R82, [R1+0xac] ;  /* 0x0000ac0001527983 */ /* 0x000f280000100800 */
[----:B------:R-:W4:Y:S01]  /*16b60*/  LDL R83, [R1+0xa8] ;  /* 0x0000a80001537983 */ /* 0x000f220000100800 */
[----:B------:R-:W-:-:S03]  /*16b70*/  PRMT R32, RZ, 0x7610, R32 ;  /* 0x00007610ff207816 */ /* 0x000fc60000000020 */
[----:B------:R0:W4:Y:S01]  /*16b80*/  @P4 LDG.E.U8 R71, desc[UR14][R78.64] ;  /* 0x0000000e4e474981 */ /* 0x000122000c1e1100 */
[----:B------:R-:W-:Y:S01]  /*16b90*/  PRMT R55, RZ, 0x7610, R55 ;  /* 0x00007610ff377816 */ /* 0x000fe20000000037 */
[----:B0-----:R-:W-:Y:S02]  /*16ba0*/  @P2 IMAD.MOV.U32 R78, RZ, RZ, R86 ;  /* 0x000000ffff4e2224 */ /* 0x001fe400078e0056 */
[----:B------:R-:W-:Y:S01]  /*16bb0*/  @P2 IMAD.MOV.U32 R79, RZ, RZ, R87 ;  /* 0x000000ffff4f2224 */ /* 0x000fe200078e0057 */
[----:B------:R-:W-:Y:S01]  /*16bc0*/  ISETP.GT.AND P4, PT, R76, 0x16, PT ;  /* 0x000000164c00780c */ /* 0x000fe20003f84270 */
[----:B------:R-:W4:Y:S04]  /*16bd0*/  LDL R87, [R1+0xc0] ;  /* 0x0000c00001577983 */ /* 0x000f280000100800 */
[----:B------:R2:W4:Y:S01]  /*16be0*/  @P2 LDG.E.U8 R32, desc[UR14][R78.64] ;  /* 0x0000000e4e202981 */ /* 0x000522000c1e1100 */
[----:B------:R-:W-:-:S03]  /*16bf0*/  PRMT R42, RZ, 0x7610, R42 ;  /* 0x00007610ff2a7816 */ /* 0x000fc6000000002a */
[----:B------:R-:W4:Y:S01]  /*16c00*/  LDL R86, [R1+0xc4] ;  /* 0x0000c40001567983 */ /* 0x000f220000100800 */
[----:B------:R-:W-:Y:S02]  /*16c10*/  PRMT R39, RZ, 0x7610, R39 ;  /* 0x00007610ff277816 */ /* 0x000fe40000000027 */
[----:B------:R-:W-:Y:S01]  /*16c20*/  PRMT R24, RZ, 0x7610, R24 ;  /* 0x00007610ff187816 */ /* 0x000fe20000000018 */
[----:B--2---:R-:W-:Y:S02]  /*16c30*/  @P2 IMAD.MOV.U32 R78, RZ, RZ, R81 ;  /* 0x000000ffff4e2224 */ /* 0x004fe400078e0051 */
[----:B------:R-:W2:Y:S01]  /*16c40*/  LDL R81, [R1+0xbc] ;  /* 0x0000bc0001517983 */ /* 0x000ea20000100800 */
[----:B---3--:R-:W-:-:S03]  /*16c50*/  @P2 IMAD.MOV.U32 R79, RZ, RZ, R84 ;  /* 0x000000ffff4f2224 */ /* 0x008fc600078e0054 */
[----:B------:R-:W3:Y:S04]  /*16c60*/  LDL R84, [R1+0xb8] ;  /* 0x0000b80001547983 */ /* 0x000ee80000100800 */
[----:B------:R0:W3:Y:S02]  /*16c70*/  @P2 LDG.E.U8 R55, desc[UR14][R78.64] ;  /* 0x0000000e4e372981 */ /* 0x0000e4000c1e1100 */
[----:B0-----:R-:W-:Y:S02]  /*16c80*/  @P3 IMAD.MOV.U32 R79, RZ, RZ, R93 ;  /* 0x000000ffff4f3224 */ /* 0x001fe400078e005d */
[----:B------:R-:W3:Y:S01]  /*16c90*/  LDL R93, [R1+0xd0] ;  /* 0x0000d000015d7983 */ /* 0x000ee20000100800 */
[----:B----4-:R-:W-:-:S03]  /*16ca0*/  @P3 IMAD.MOV.U32 R78, RZ, RZ, R92 ;  /* 0x000000ffff4e3224 */ /* 0x010fc600078e005c */
[----:B------:R-:W4:Y:S04]  /*16cb0*/  LDL R92, [R1+0xd4] ;  /* 0x0000d400015c7983 */ /* 0x000f280000100800 */
[----:B------:R0:W4:Y:S02]  /*16cc0*/  @P3 LDG.E.U8 R42, desc[UR14][R78.64] ;  /* 0x0000000e4e2a3981 */ /* 0x000124000c1e1100 */
[----:B0-----:R-:W-:Y:S02]  /*16cd0*/  @P3 IMAD.MOV.U32 R78, RZ, RZ, R45 ;  /* 0x000000ffff4e3224 */ /* 0x001fe400078e002d */
[----:B------:R-:W-:Y:S01]  /*16ce0*/  @P3 IMAD.MOV.U32 R79, RZ, RZ, R80 ;  /* 0x000000ffff4f3224 */ /* 0x000fe200078e0050 */
[----:B------:R-:W4:Y:S04]  /*16cf0*/  LDL R45, [R1+0xcc] ;  /* 0x0000cc00012d7983 */ /* 0x000f280000100800 */
[----:B------:R-:W4:Y:S04]  /*16d00*/  LDL R80, [R1+0xc8] ;  /* 0x0000c80001507983 */ /* 0x000f280000100800 */
[----:B------:R0:W4:Y:S02]  /*16d10*/  @P3 LDG.E.U8 R39, desc[UR14][R78.64] ;  /* 0x0000000e4e273981 */ /* 0x000124000c1e1100 */
        /* <DEDUP_REMOVED lines=30> */
[----:B------:R-:W-:Y:S01]  /*16f00*/  @P3 IMAD.MOV.U32 R79, RZ, RZ, R87 ;  /* 0x000000ffff4f3224 */ /* 0x000fe200078e0057 */
[----:B------:R-:W3:Y:S04]  /*16f10*/  LDL R86, [R1+0x104] ;  /* 0x0001040001567983 */ /* 0x000ee80000100800 */
[----:B------:R4:W3:Y:S04]  /*16f20*/  @P3 LDG.E.U8 R43, desc[UR14][R78.64] ;  /* 0x0000000e4e2b3981 */ /* 0x0008e8000c1e1100 */
[----:B------:R-:W3:Y:S01]  /*16f30*/  LDL R87, [R1+0x100] ;  /* 0x0001000001577983 */ /* 0x000ee20000100800 */
[----:B----4-:R-:W-:-:S03]  /*16f40*/  @P3 IMAD.MOV.U32 R78, RZ, RZ, R45 ;  /* 0x000000ffff4e3224 */ /* 0x010fc600078e002d */
[----:B------:R-:W4:Y:S01]  /*16f50*/  LDL R45, [R1+0xfc] ;  /* 0x0000fc00012d7983 */ /* 0x000f220000100800 */
[----:B------:R-:W-:-:S03]  /*16f60*/  @P3 IMAD.MOV.U32 R79, RZ, RZ, R80 ;  /* 0x000000ffff4f3224 */ /* 0x000fc600078e0050 */
[----:B------:R-:W4:Y:S04]  /*16f70*/  LDL R80, [R1+0xf8] ;  /* 0x0000f80001507983 */ /* 0x000f280000100800 */
[----:B------:R0:W4:Y:S02]  /*16f80*/  @P3 LDG.E.U8 R44, desc[UR14][R78.64] ;  /* 0x0000000e4e2c3981 */ /* 0x000124000c1e1100 */
[----:B0-----:R-:W-:Y:S02]  /*16f90*/  @P4 IMAD.MOV.U32 R78, RZ, RZ, R92 ;  /* 0x000000ffff4e4224 */ /* 0x001fe400078e005c */
[----:B------:R-:W-:Y:S01]  /*16fa0*/  @P4 IMAD.MOV.U32 R79, RZ, RZ, R93 ;  /* 0x000000ffff4f4224 */ /* 0x000fe200078e005d */
[----:B------:R-:W-:Y:S01]  /*16fb0*/  ISETP.GT.AND P2, PT, R76, 0x1a, PT ;  /* 0x0000001a4c00780c */ /* 0x000fe20003f44270 */
[----:B------:R-:W4:Y:S04]  /*16fc0*/  LDL R93, [R1+0x110] ;  /* 0x00011000015d7983 */ /* 0x000f280000100800 */
[----:B------:R0:W4:Y:S01]  /*16fd0*/  @P4 LDG.E.U8 R36, desc[UR14][R78.64] ;  /* 0x0000000e4e244981 */ /* 0x000122000c1e1100 */
[----:B------:R-:W-:-:S02]  /*16fe0*/  PRMT R21, RZ, 0x7610, R21 ;  /* 0x00007610ff157816 */ /* 0x000fc40000000015 */
[----:B------:R-:W-:Y:S01]  /*16ff0*/  ISETP.GT.AND P3, PT, R76, 0x1b, PT ;  /* 0x0000001b4c00780c */ /* 0x000fe20003f64270 */
[----:B------:R-:W4:Y:S01]  /*17000*/  LDL R92, [R1+0x114] ;  /* 0x00011400015c7983 */ /* 0x000f220000100800 */
[----:B0-----:R-:W-:-:S03]  /*17010*/  @P4 IMAD.MOV.U32 R78, RZ, RZ, R82 ;  /* 0x000000ffff4e4224 */ /* 0x001fc600078e0052 */
[----:B------:R-:W4:Y:S01]  /*17020*/  LDL R82, [R1+0x10c] ;  /* 0x00010c0001527983 */ /* 0x000f220000100800 */
[----:B------:R-:W-:-:S03]  /*17030*/  @P4 IMAD.MOV.U32 R79, RZ, RZ, R83 ;  /* 0x000000ffff4f4224 */ /* 0x000fc600078e0053 */
        /* <DEDUP_REMOVED lines=149> */
[----:B------:R0:W4:Y:S02]  /*17990*/  @P4 LDG.E.U8 R34, desc[UR14][R78.64] ;  /* 0x0000000e4e224981 */ /* 0x000124000c1e1100 */
[----:B0-----:R-:W-:-:S02]  /*179a0*/  @P4 IMAD.MOV.U32 R78, RZ, RZ, R82 ;  /* 0x000000ffff4e4224 */ /* 0x001fc400078e0052 */
[----:B------:R-:W4:Y:S01]  /*179b0*/  LDL R82, [R1+0x1cc] ;  /* 0x0001cc0001527983 */ /* 0x000f220000100800 */
[----:B------:R-:W-:-:S03]  /*179c0*/  @P4 IMAD.MOV.U32 R79, RZ, RZ, R83 ;  /* 0x000000ffff4f4224 */ /* 0x000fc600078e0053 */
[----:B------:R-:W4:Y:S01]  /*179d0*/  LDL R83, [R1+0x1c8] ;  /* 0x0001c80001537983 */ /* 0x000f220000100800 */
[----:B------:R-:W-:Y:S02]  /*179e0*/  PRMT R31, RZ, 0x7610, R31 ;  /* 0x00007610ff1f7816 */ /* 0x000fe4000000001f */
[C---:B------:R-:W-:Y:S02]  /*179f0*/  ISETP.GT.AND P3, PT, R76.reuse, 0x27, PT ;  /* 0x000000274c00780c */ /* 0x040fe40003f64270 */
[----:B------:R-:W-:Y:S02]  /*17a00*/  PRMT R16, RZ, 0x7610, R16 ;  /* 0x00007610ff107816 */ /* 0x000fe40000000010 */
[----:B------:R0:W4:Y:S01]  /*17a10*/  @P4 LDG.E.U8 R31, desc[UR14][R78.64] ;  /* 0x0000000e4e1f4981 */ /* 0x000122000c1e1100 */
[----:B------:R-:W-:Y:S01]  /*17a20*/  PRMT R5, RZ, 0x7610, R5 ;  /* 0x00007610ff057816 */ /* 0x000fe20000000005 */
[----:B0-----:R-:W-:Y:S02]  /*17a30*/  @P2 IMAD.MOV.U32 R78, RZ, RZ, R90 ;  /* 0x000000ffff4e2224 */ /* 0x001fe400078e005a */
[----:B------:R-:W-:Y:S01]  /*17a40*/  @P2 IMAD.MOV.U32 R79, RZ, RZ, R91 ;  /* 0x000000ffff4f2224 */ /* 0x000fe200078e005b */
[----:B------:R-:W-:Y:S01]  /*17a50*/  ISETP.GT.AND P4, PT, R76, 0x28, PT ;  /* 0x000000284c00780c */ /* 0x000fe20003f84270 */
[----:B------:R-:W4:Y:S04]  /*17a60*/  LDL R91, [R1+0x1d4] ;  /* 0x0001d400015b7983 */ /* 0x000f280000100800 */
[----:B------:R2:W4:Y:S01]  /*17a70*/  @P2 LDG.E.U8 R16, desc[UR14][R78.64] ;  /* 0x0000000e4e102981 */ /* 0x000522000c1e1100 */
[----:B------:R-:W-:-:S02]  /*17a80*/  PRMT R73, RZ, 0x7610, R73 ;  /* 0x00007610ff497816 */ /* 0x000fc40000000049 */
[----:B------:R-:W-:Y:S01]  /*17a90*/  PRMT R2, RZ, 0x7610, R2 ;  /* 0x00007610ff027816 */ /* 0x000fe20000000002 */
        /* <DEDUP_REMOVED lines=10> */
[----:B------:R-:W-:Y:S01]  /*17b40*/  ISETP.GT.AND P2, PT, R76, 0x29, PT ;  /* 0x000000294c00780c */ /* 0x000fe20003f44270 */
        /* <DEDUP_REMOVED lines=13> */
[----:B------:R-:W-:-:S03]  /*17c20*/  PRMT R27, RZ, 0x7610, R27 ;  /* 0x00007610ff1b7816 */ /* 0x000fc6000000001b */
[----:B------:R-:W4:Y:S01]  /*17c30*/  LDL R86, [R1+0x200] ;  /* 0x0002000001567983 */ /* 0x000f220000100800 */
[----:B0-----:R-:W-:-:S03]  /*17c40*/  @P4 IMAD.MOV.U32 R78, RZ, RZ, R82 ;  /* 0x000000ffff4e4224 */ /* 0x001fc600078e0052 */
[----:B------:R-:W4:Y:S01]  /*17c50*/  LDL R82, [R1+0x1fc] ;  /* 0x0001fc0001527983 */ /* 0x000f220000100800 */
[----:B------:R-:W-:-:S03]  /*17c60*/  @P4 IMAD.MOV.U32 R79, RZ, RZ, R83 ;  /* 0x000000ffff4f4224 */ /* 0x000fc600078e0053 */
[----:B------:R-:W4:Y:S04]  /*17c70*/  LDL R83, [R1+0x1f8] ;  /* 0x0001f80001537983 */ /* 0x000f280000100800 */
[----:B------:R0:W4:Y:S01]  /*17c80*/  @P4 LDG.E.U8 R85, desc[UR14][R78.64] ;  /* 0x0000000e4e554981 */ /* 0x000122000c1e1100 */
[----:B------:R-:W-:Y:S01]  /*17c90*/  PRMT R28, RZ, 0x7610, R28 ;  /* 0x00007610ff1c7816 */ /* 0x000fe2000000001c */
[----:B0-----:R-:W-:Y:S02]  /*17ca0*/  @P2 IMAD.MOV.U32 R79, RZ, RZ, R92 ;  /* 0x000000ffff4f2224 */ /* 0x001fe400078e005c */
[----:B------:R-:W-:-:S05]  /*17cb0*/  @P2 IMAD.MOV.U32 R78, RZ, RZ, R91 ;  /* 0x000000ffff4e2224 */ /* 0x000fca00078e005b */
[----:B------:R2:W4:Y:S01]  /*17cc0*/  @P2 LDG.E.U8 R27, desc[UR14][R78.64] ;  /* 0x0000000e4e1b2981 */ /* 0x000522000c1e1100 */
[----:B------:R-:W-:Y:S01]  /*17cd0*/  PRMT R251, RZ, 0x7610, R251 ;  /* 0x00007610fffb7816 */ /* 0x000fe200000000fb */
[----:B--2---:R-:W-:Y:S02]  /*17ce0*/  @P2 IMAD.MOV.U32 R78, RZ, RZ, R81 ;  /* 0x000000ffff4e2224 */ /* 0x004fe400078e0051 */
[----:B---3--:R-:W-:-:S05]  /*17cf0*/  @P2 IMAD.MOV.U32 R79, RZ, RZ, R84 ;  /* 0x000000ffff4f2224 */ /* 0x008fca00078e0054 */
[----:B------:R0:W2:Y:S02]  /*17d00*/  @P2 LDG.E.U8 R28, desc[UR14][R78.64] ;  /* 0x0000000e4e1c2981 */ /* 0x0000a4000c1e1100 */
[----:B0-----:R-:W-:Y:S02]  /*17d10*/  @P3 IMAD.MOV.U32 R79, RZ, RZ, R90 ;  /* 0x000000ffff4f3224 */ /* 0x001fe400078e005a */
[----:B------:R-:W-:-:S05]  /*17d20*/  @P3 IMAD.MOV.U32 R78, RZ, RZ, R89 ;  /* 0x000000ffff4e3224 */ /* 0x000fca00078e0059 */
[----:B------:R4:W3:Y:S02]  /*17d30*/  @P3 LDG.E.U8 R251, desc[UR14][R78.64] ;  /* 0x0000000e4efb3981 */ /* 0x0008e4000c1e1100 */
[----:B----4-:R-:W-:Y:S02]  /*17d40*/  @P3 IMAD.MOV.U32 R78, RZ, RZ, R45 ;  /* 0x000000ffff4e3224 */ /* 0x010fe400078e002d */
[----:B------:R0:W-:Y:S04]  /*17d50*/  STL [R1+0x8], R85 ;  /* 0x0000085501007387 */ /* 0x0001e80000100800 */
[----:B------:R-:W4:Y:S04]  /*17d60*/  LDL R84, [R1+0x208] ;  /* 0x0002080001547983 */ /* 0x000f280000100800 */
[----:B------:R-:W2:Y:S04]  /*17d70*/  LDL R81, [R1+0x20c] ;  /* 0x00020c0001517983 */ /* 0x000ea80000100800 */
[----:B0-----:R-:W2:Y:S04]  /*17d80*/  LDL R85, [R1+0x204] ;  /* 0x0002040001557983 */ /* 0x001ea80000100800 */
[----:B------:R-:W3:Y:S04]  /*17d90*/  LDL R92, [R1+0x210] ;  /* 0x00021000015c7983 */ /* 0x000ee80000100800 */
[----:B------:R-:W3:Y:S04]  /*17da0*/  LDL R91, [R1+0x214] ;  /* 0x00021400015b7983 */ /* 0x000ee80000100800 */
[----:B------:R-:W3:Y:S01]  /*17db0*/  LDL R45, [R1+0x21c] ;  /* 0x00021c00012d7983 */ /* 0x000ee20000100800 */
[C---:B------:R-:W-:Y:S01]  /*17dc0*/  ISETP.GT.AND P4, PT, R76.reuse, 0x2b, PT ;  /* 0x0000002b4c00780c */ /* 0x040fe20003f84270 */
[----:B------:R-:W-:Y:S01]  /*17dd0*/  @P3 IMAD.MOV.U32 R79, RZ, RZ, R80 ;  /* 0x000000ffff4f3224 */ /* 0x000fe200078e0050 */
[----:B------:R-:W-:Y:S01]  /*17de0*/  PRMT R249, RZ, 0x7610, R249 ;  /* 0x00007610fff97816 */ /* 0x000fe200000000f9 */
[----:B------:R-:W3:Y:S01]  /*17df0*/  LDL R80, [R1+0x218] ;  /* 0x0002180001507983 */ /* 0x000ee20000100800 */
[----:B------:R-:W-:-:S02]  /*17e00*/  ISETP.GT.AND P2, PT, R76, 0x2c, PT ;  /* 0x0000002c4c00780c */ /* 0x000fc40003f44270 */
[----:B------:R-:W-:Y:S01]  /*17e10*/  PRMT R247, RZ, 0x7610, R247 ;  /* 0x00007610fff77816 */ /* 0x000fe200000000f7 */
[----:B------:R-:W3:Y:S04]  /*17e20*/  LDL R90, [R1+0x220] ;  /* 0x00022000015a7983 */ /* 0x000ee80000100800 */
[----:B------:R0:W3:Y:S04]  /*17e30*/  @P3 LDG.E.U8 R249, desc[UR14][R78.64] ;  /* 0x0000000e4ef93981 */ /* 0x0000e8000c1e1100 */
[----:B------:R-:W3:Y:S01]  /*17e40*/  LDL R89, [R1+0x224] ;  /* 0x0002240001597983 */ /* 0x000ee20000100800 */
[----:B------:R-:W-:-:S02]  /*17e50*/  PRMT R245, RZ, 0x7610, R245 ;  /* 0x00007610fff57816 */ /* 0x000fc400000000f5 */
[----:B------:R-:W-:Y:S01]  /*17e60*/  PRMT R243, RZ, 0x7610, R243 ;  /* 0x00007610fff37816 */ /* 0x000fe200000000f3 */
[----:B------:R-:W3:Y:S01]  /*17e70*/  LDL R95, [R1+0x508] ;  /* 0x00050800015f7983 */ /* 0x000ee20000100800 */
[----:B0-----:R-:W-:Y:S02]  /*17e80*/  @P4 IMAD.MOV.U32 R78, RZ, RZ, R87 ;  /* 0x000000ffff4e4224 */ /* 0x001fe400078e0057 */
[----:B------:R-:W-:Y:S01]  /*17e90*/  @P4 IMAD.MOV.U32 R79, RZ, RZ, R88 ;  /* 0x000000ffff4f4224 */ /* 0x000fe200078e0058 */
[----:B------:R-:W-:Y:S01]  /*17ea0*/  ISETP.GT.AND P3, PT, R76, 0x2d, PT ;  /* 0x0000002d4c00780c */ /* 0x000fe20003f64270 */
        /* <DEDUP_REMOVED lines=8> */
[----:B------:R-:W3:Y:S04]  /*17f30*/  LDL R82, [R1+0x22c] ;  /* 0x00022c0001527983 */ /* 0x000ee80000100800 */
[----:B------:R-:W3:Y:S04]  /*17f40*/  LDL R83, [R1+0x228] ;  /* 0x0002280001537983 */ /* 0x000ee80000100800 */
[----:B------:R0:W3:Y:S01]  /*17f50*/  @P4 LDG.E.U8 R245, desc[UR14][R78.64] ;  /* 0x0000000e4ef54981 */ /* 0x0000e2000c1e1100 */
[----:B------:R-:W-:-:S02]  /*17f60*/  PRMT R237, RZ, 0x7610, R237 ;  /* 0x00007610ffed7816 */ /* 0x000fc400000000ed */
[----:B------:R-:W-:Y:S01]  /*17f70*/  PRMT R235, RZ, 0x7610, R235 ;  /* 0x00007610ffeb7816 */ /* 0x000fe200000000eb */
[----:B------:R-:W3:Y:S01]  /*17f80*/  LDL R97, [R1+0x518] ;  /* 0x0005180001617983 */ /* 0x000ee20000100800 */
[----:B------:R-:W-:Y:S02]  /*17f90*/  PRMT R233, RZ, 0x7610, R233 ;  /* 0x00007610ffe97816 */ /* 0x000fe400000000e9 */
[----:B------:R-:W-:Y:S01]  /*17fa0*/  PRMT R231, RZ, 0x7610, R231 ;  /* 0x00007610ffe77816 */ /* 0x000fe200000000e7 */
[----:B------:R-:W3:Y:S01]  /*17fb0*/  LDL R96, [R1+0x51c] ;  /* 0x00051c0001607983 */ /* 0x000ee20000100800 */
[----:B0-----:R-:W-:-:S03]  /*17fc0*/  @P2 IMAD.MOV.U32 R79, RZ, RZ, R86 ;  /* 0x000000ffff4f2224 */ /* 0x001fc600078e0056 */
[----:B------:R-:W3:Y:S01]  /*17fd0*/  LDL R86, [R1+0x240] ;  /* 0x0002400001567983 */ /* 0x000ee20000100800 */
[----:B------:R-:W-:Y:S02]  /*17fe0*/  PRMT R229, RZ, 0x7610, R229 ;  /* 0x00007610ffe57816 */ /* 0x000fe400000000e5 */
[----:B------:R-:W-:Y:S01]  /*17ff0*/  PRMT R227, RZ, 0x7610, R227 ;  /* 0x00007610ffe37816 */ /* 0x000fe200000000e3 */
[----:B------:R-:W3:Y:S01]  /*18000*/  LDL R98, [R1+0x528] ;  /* 0x0005280001627983 */ /* 0x000ee20000100800 */
[----:B------:R-:W-:Y:S02]  /*18010*/  PRMT R225, RZ, 0x7610, R225 ;  /* 0x00007610ffe17816 */ /* 0x000fe400000000e1 */
[----:B------:R-:W-:Y:S01]  /*18020*/  PRMT R223, RZ, 0x7610, R223 ;  /* 0x00007610ffdf7816 */ /* 0x000fe200000000df */
[----:B------:R-:W3:Y:S01]  /*18030*/  LDL R93, [R1+0x530] ;  /* 0x00053000015d7983 */ /* 0x000ee20000100800 */
[----:B------:R-:W-:Y:S02]  /*18040*/  PRMT R221, RZ, 0x7610, R221 ;  /* 0x00007610ffdd7816 */ /* 0x000fe400000000dd */
[----:B------:R-:W-:Y:S01]  /*18050*/  PRMT R219, RZ, 0x7610, R219 ;  /* 0x00007610ffdb7816 */ /* 0x000fe200000000db */
[----:B------:R-:W3:Y:S01]  /*18060*/  LDL R103, [R1+0x538] ;  /* 0x0005380001677983 */ /* 0x000ee20000100800 */
[----:B------:R-:W-:-:S02]  /*18070*/  PRMT R217, RZ, 0x7610, R217 ;  /* 0x00007610ffd97816 */ /* 0x000fc400000000d9 */
        /* <DEDUP_REMOVED lines=67> */
[----:B------:R-:W3:Y:S04]  /*184b0*/  LDL R119, [R1+0x600] ;  /* 0x0006000001777983 */ /* 0x000ee80000100800 */
[----:B------:R-:W3:Y:S04]  /*184c0*/  LDL R127, [R1+0x608] ;  /* 0x00060800017f7983 */ /* 0x000ee80000100800 */
[----:B------:R-:W3:Y:S04]  /*184d0*/  LDL R126, [R1+0x60c] ;  /* 0x00060c00017e7983 */ /* 0x000ee80000100800 */
[----:B------:R-:W3:Y:S01]  /*184e0*/  LDL R123, [R1+0x620] ;  /* 0x00062000017b7983 */ /* 0x000ee20000100800 */
[----:B--2---:R-:W-:-:S03]  /*184f0*/  @P2 IMAD.MOV.U32 R78, RZ, RZ, R85 ;  /* 0x000000ffff4e2224 */ /* 0x004fc600078e0055 */
[----:B------:R-:W2:Y:S04]  /*18500*/  LDL R85, [R1+0x244] ;  /* 0x0002440001557983 */ /* 0x000ea80000100800 */
[----:B------:R0:W2:Y:S02]  /*18510*/  @P2 LDG.E.U8 R243, desc[UR14][R78.64] ;  /* 0x0000000e4ef32981 */ /* 0x0000a4000c1e1100 */
[----:B0-----:R-:W-:Y:S02]  /*18520*/  @P2 IMAD.MOV.U32 R78, RZ, RZ, R81 ;  /* 0x000000ffff4e2224 */ /* 0x001fe400078e0051 */
[----:B----4-:R-:W-:Y:S01]  /*18530*/  @P2 IMAD.MOV.U32 R79, RZ, RZ, R84 ;  /* 0x000000ffff4f2224 */ /* 0x010fe200078e0054 */
[----:B------:R-:W4:Y:S04]  /*18540*/  LDL R81, [R1+0x23c] ;  /* 0x00023c0001517983 */ /* 0x000f280000100800 */
[----:B------:R-:W2:Y:S04]  /*18550*/  LDL R84, [R1+0x238] ;  /* 0x0002380001547983 */ /* 0x000ea80000100800 */
[----:B------:R3:W2:Y:S02]  /*18560*/  @P2 LDG.E.U8 R241, desc[UR14][R78.64] ;  /* 0x0000000e4ef12981 */ /* 0x0006a4000c1e1100 */
[----:B---3--:R-:W-:-:S02]  /*18570*/  @P3 IMAD.MOV.U32 R78, RZ, RZ, R91 ;  /* 0x000000ffff4e3224 */ /* 0x008fc400078e005b */
[----:B------:R-:W-:Y:S01]  /*18580*/  @P3 IMAD.MOV.U32 R79, RZ, RZ, R92 ;  /* 0x000000ffff4f3224 */ /* 0x000fe200078e005c */
[C---:B------:R-:W-:Y:S01]  /*18590*/  ISETP.GT.AND P4, PT, R76.reuse, 0x2e, PT ;  /* 0x0000002e4c00780c */ /* 0x040fe20003f84270 */
[----:B------:R-:W3:Y:S04]  /*185a0*/  LDL R92, [R1+0x250] ;  /* 0x00025000015c7983 */ /* 0x000ee80000100800 */
[----:B------:R0:W3:Y:S01]  /*185b0*/  @P3 LDG.E.U8 R239, desc[UR14][R78.64] ;  /* 0x0000000e4eef3981 */ /* 0x0000e2000c1e1100 */
[----:B------:R-:W-:-:S03]  /*185c0*/  ISETP.GT.AND P2, PT, R76, 0x2f, PT ;  /* 0x0000002f4c00780c */ /* 0x000fc60003f44270 */
[----:B------:R-:W3:Y:S01]  /*185d0*/  LDL R91, [R1+0x254] ;  /* 0x00025400015b7983 */ /* 0x000ee20000100800 */
[----:B0-----:R-:W-:-:S03]  /*185e0*/  @P3 IMAD.MOV.U32 R78, RZ, RZ, R45 ;  /* 0x000000ffff4e3224 */ /* 0x001fc600078e002d */
[----:B------:R-:W3:Y:S01]  /*185f0*/  LDL R45, [R1+0x24c] ;  /* 0x00024c00012d7983 */ /* 0x000ee20000100800 */
[----:B------:R-:W-:-:S03]  /*18600*/  @P3 IMAD.MOV.U32 R79, RZ, RZ, R80 ;  /* 0x000000ffff4f3224 */ /* 0x000fc600078e0050 */
        /* <DEDUP_REMOVED lines=8> */
[----:B0-----:R-:W-:-:S02]  /*18690*/  @P4 IMAD.MOV.U32 R78, RZ, RZ, R82 ;  /* 0x000000ffff4e4224 */ /* 0x001fc400078e0052 */
[----:B------:R-:W-:Y:S01]  /*186a0*/  @P4 IMAD.MOV.U32 R79, RZ, RZ, R83 ;  /* 0x000000ffff4f4224 */ /* 0x000fe200078e0053 */
[----:B------:R-:W3:Y:S04]  /*186b0*/  LDL R82, [R1+0x25c] ;  /* 0x00025c0001527983 */ /* 0x000ee80000100800 */
[----:B------:R-:W3:Y:S04]  /*186c0*/  LDL R83, [R1+0x258] ;  /* 0x0002580001537983 */ /* 0x000ee80000100800 */
[----:B------:R0:W3:Y:S02]  /*186d0*/  @P4 LDG.E.U8 R233, desc[UR14][R78.64] ;  /* 0x0000000e4ee94981 */ /* 0x0000e4000c1e1100 */
[----:B0-----:R-:W-:-:S02]  /*186e0*/  @P2 IMAD.MOV.U32 R78, RZ, RZ, R87 ;  /* 0x000000ffff4e2224 */ /* 0x001fc400078e0057 */
[----:B------:R-:W-:Y:S01]  /*186f0*/  @P2 IMAD.MOV.U32 R79, RZ, RZ, R88 ;  /* 0x000000ffff4f2224 */ /* 0x000fe200078e0058 */
[----:B------:R-:W3:Y:S04]  /*18700*/  LDL R87, [R1+0x274] ;  /* 0x0002740001577983 */ /* 0x000ee80000100800 */
[----:B------:R4:W3:Y:S04]  /*18710*/  @P2 LDG.E.U8 R231, desc[UR14][R78.64] ;  /* 0x0000000e4ee72981 */ /* 0x0008e8000c1e1100 */
[----:B------:R-:W3:Y:S01]  /*18720*/  LDL R88, [R1+0x270] ;  /* 0x0002700001587983 */ /* 0x000ee20000100800 */
[----:B----4-:R-:W-:-:S03]  /*18730*/  @P2 IMAD.MOV.U32 R78, RZ, RZ, R81 ;  /* 0x000000ffff4e2224 */ /* 0x010fc600078e0051 */
[----:B------:R-:W4:Y:S01]  /*18740*/  LDL R81, [R1+0x26c] ;  /* 0x00026c0001517983 */ /* 0x000f220000100800 */
[----:B--2---:R-:W-:-:S03]  /*18750*/  @P2 IMAD.MOV.U32 R79, RZ, RZ, R84 ;  /* 0x000000ffff4f2224 */ /* 0x004fc600078e0054 */
[----:B------:R-:W2:Y:S04]  /*18760*/  LDL R84, [R1+0x268] ;  /* 0x0002680001547983 */ /* 0x000ea80000100800 */
[----:B------:R0:W2:Y:S02]  /*18770*/  @P2 LDG.E.U8 R229, desc[UR14][R78.64] ;  /* 0x0000000e4ee52981 */ /* 0x0000a4000c1e1100 */
[----:B0-----:R-:W-:Y:S02]  /*18780*/  @P3 IMAD.MOV.U32 R78, RZ, RZ, R85 ;  /* 0x000000ffff4e3224 */ /* 0x001fe400078e0055 */
[----:B------:R-:W-:Y:S01]  /*18790*/  @P3 IMAD.MOV.U32 R79, RZ, RZ, R86 ;  /* 0x000000ffff4f3224 */ /* 0x000fe200078e0056 */
[C---:B------:R-:W-:Y:S01]  /*187a0*/  ISETP.GT.AND P4, PT, R76.reuse, 0x31, PT ;  /* 0x000000314c00780c */ /* 0x040fe20003f84270 */
[----:B------:R-:W2:Y:S04]  /*187b0*/  LDL R86, [R1+0x280] ;  /* 0x0002800001567983 */ /* 0x000ea80000100800 */
[----:B------:R3:W2:Y:S01]  /*187c0*/  @P3 LDG.E.U8 R227, desc[UR14][R78.64] ;  /* 0x0000000e4ee33981 */ /* 0x0006a2000c1e1100 */
[----:B------:R-:W-:-:S03]  /*187d0*/  ISETP.GT.AND P2, PT, R76, 0x32, PT ;  /* 0x000000324c00780c */ /* 0x000fc60003f44270 */
[----:B------:R-:W2:Y:S01]  /*187e0*/  LDL R85, [R1+0x284] ;  /* 0x0002840001557983 */ /* 0x000ea20000100800 */
[----:B---3--:R-:W-:-:S03]  /*187f0*/  @P3 IMAD.MOV.U32 R78, RZ, RZ, R45 ;  /* 0x000000ffff4e3224 */ /* 0x008fc600078e002d */
        /* <DEDUP_REMOVED lines=90> */
[----:B------:R0:W4:Y:S02]  /*18da0*/  @P2 LDG.E.U8 R193, desc[UR14][R78.64] ;  /* 0x0000000e4ec12981 */ /* 0x000124000c1e1100 */
[----:B0-----:R-:W-:Y:S02]  /*18db0*/  @P3 IMAD.MOV.U32 R78, RZ, RZ, R91 ;  /* 0x000000ffff4e3224 */ /* 0x001fe400078e005b */
[----:B------:R-:W-:Y:S01]  /*18dc0*/  @P3 IMAD.MOV.U32 R79, RZ, RZ, R92 ;  /* 0x000000ffff4f3224 */ /* 0x000fe200078e005c */
[C---:B------:R-:W-:Y:S01]  /*18dd0*/  ISETP.GT.AND P4, PT, R76.reuse, 0x3a, PT ;  /* 0x0000003a4c00780c */ /* 0x040fe20003f84270 */
[----:B------:R-:W4:Y:S04]  /*18de0*/  LDL R92, [R1+0x410] ;  /* 0x00041000015c7983 */ /* 0x000f280000100800 */
[----:B------:R3:W4:Y:S01]  /*18df0*/  @P3 LDG.E.U8 R191, desc[UR14][R78.64] ;  /* 0x0000000e4ebf3981 */ /* 0x000722000c1e1100 */
[----:B------:R-:W-:-:S03]  /*18e00*/  ISETP.GT.AND P2, PT, R76, 0x3b, PT ;  /* 0x0000003b4c00780c */ /* 0x000fc60003f44270 */
[----:B------:R-:W4:Y:S01]  /*18e10*/  LDL R91, [R1+0x414] ;  /* 0x00041400015b7983 */ /* 0x000f220000100800 */
        /* <DEDUP_REMOVED lines=21> */
[----:B0-----:R-:W-:-:S03]  /*18f70*/  @P2 IMAD.MOV.U32 R79, RZ, RZ, R85 ;  /* 0x000000ffff4f2224 */ /* 0x001fc600078e0055 */
[----:B------:R-:W3:Y:S01]  /*18f80*/  LDL R85, [R1+0x428] ;  /* 0x0004280001557983 */ /* 0x000ee20000100800 */
[----:B--2---:R-:W-:-:S03]  /*18f90*/  @P2 IMAD.MOV.U32 R78, RZ, RZ, R84 ;  /* 0x000000ffff4e2224 */ /* 0x004fc600078e0054 */
[----:B------:R-:W2:Y:S04]  /*18fa0*/  LDL R84, [R1+0x42c] ;  /* 0x00042c0001547983 */ /* 0x000ea80000100800 */
[----:B------:R4:W2:Y:S02]  /*18fb0*/  @P2 LDG.E.U8 R181, desc[UR14][R78.64] ;  /* 0x0000000e4eb52981 */ /* 0x0008a4000c1e1100 */
[----:B----4-:R-:W-:Y:S02]  /*18fc0*/  @P3 IMAD.MOV.U32 R78, RZ, RZ, R81 ;  /* 0x000000ffff4e3224 */ /* 0x010fe400078e0051 */
        /* <DEDUP_REMOVED lines=9> */
[----:B------:R-:W4:Y:S04]  /*19060*/  LDL R80, [R1+0x444] ;  /* 0x0004440001507983 */ /* 0x000f280000100800 */
[----:B------:R0:W4:Y:S02]  /*19070*/  @P3 LDG.E.U8 R177, desc[UR14][R78.64] ;  /* 0x0000000e4eb13981 */ /* 0x000124000c1e1100 */
[----:B0-----:R-:W-:Y:S02]  /*19080*/  @P4 IMAD.MOV.U32 R78, RZ, RZ, R91 ;  /* 0x000000ffff4e4224 */ /* 0x001fe400078e005b */
[----:B------:R-:W-:Y:S01]  /*19090*/  @P4 IMAD.MOV.U32 R79, RZ, RZ, R92 ;  /* 0x000000ffff4f4224 */ /* 0x000fe200078e005c */
[----:B------:R-:W-:Y:S01]  /*190a0*/  ISETP.GT.AND P3, PT, R76, 0x3f, PT ;  /* 0x0000003f4c00780c */ /* 0x000fe20003f64270 */
[----:B------:R-:W4:Y:S04]  /*190b0*/  LDL R92, [R1+0x450] ;  /* 0x00045000015c7983 */ /* 0x000f280000100800 */
[----:B------:R0:W4:Y:S04]  /*190c0*/  @P4 LDG.E.U8 R175, desc[UR14][R78.64] ;  /* 0x0000000e4eaf4981 */ /* 0x000128000c1e1100 */
[----:B------:R-:W4:Y:S01]  /*190d0*/  LDL R91, [R1+0x454] ;  /* 0x00045400015b7983 */ /* 0x000f220000100800 */
[----:B0-----:R-:W-:-:S03]  /*190e0*/  @P4 IMAD.MOV.U32 R78, RZ, RZ, R82 ;  /* 0x000000ffff4e4224 */ /* 0x001fc600078e0052 */
[----:B------:R-:W4:Y:S01]  /*190f0*/  LDL R82, [R1+0x44c] ;  /* 0x00044c0001527983 */ /* 0x000f220000100800 */
[----:B------:R-:W-:-:S03]  /*19100*/  @P4 IMAD.MOV.U32 R79, RZ, RZ, R83 ;  /* 0x000000ffff4f4224 */ /* 0x000fc600078e0053 */
[----:B------:R-:W4:Y:S04]  /*19110*/  LDL R83, [R1+0x448] ;  /* 0x0004480001537983 */ /* 0x000f280000100800 */
[----:B------:R0:W4:Y:S02]  /*19120*/  @P4 LDG.E.U8 R173, desc[UR14][R78.64] ;  /* 0x0000000e4ead4981 */ /* 0x000124000c1e1100 */
[----:B0-----:R-:W-:Y:S02]  /*19130*/  @P2 IMAD.MOV.U32 R78, RZ, RZ, R89 ;  /* 0x000000ffff4e2224 */ /* 0x001fe400078e0059 */
[----:B------:R-:W-:Y:S01]  /*19140*/  @P2 IMAD.MOV.U32 R79, RZ, RZ, R90 ;  /* 0x000000ffff4f2224 */ /* 0x000fe200078e005a */
[----:B------:R-:W4:Y:S04]  /*19150*/  LDL R89, [R1+0x464] ;  /* 0x0004640001597983 */ /* 0x000f280000100800 */
[----:B------:R0:W4:Y:S04]  /*19160*/  @P2 LDG.E.U8 R171, desc[UR14][R78.64] ;  /* 0x0000000e4eab2981 */ /* 0x000128000c1e1100 */
[----:B------:R-:W4:Y:S01]  /*19170*/  LDL R90, [R1+0x460] ;  /* 0x00046000015a7983 */ /* 0x000f220000100800 */
[----:B0-----:R-:W-:-:S03]  /*19180*/  @P2 IMAD.MOV.U32 R79, RZ, RZ, R85 ;  /* 0x000000ffff4f2224 */ /* 0x001fc600078e0055 */
        /* <DEDUP_REMOVED lines=20> */
[----:B------:R0:W4:Y:S01]  /*192d0*/  @P4 LDG.E.U8 R163, desc[UR14][R78.64] ;  /* 0x0000000e4ea34981 */ /* 0x000122000c1e1100 */
[----:B------:R-:W-:Y:S01]  /*192e0*/  ISETP.GT.AND P3, PT, R76, 0x42, PT ;  /* 0x000000424c00780c */ /* 0x000fe20003f64270 */
[----:B0-----:R-:W-:-:S02]  /*192f0*/  @P4 IMAD.MOV.U32 R78, RZ, RZ, R82 ;  /* 0x000000ffff4e4224 */ /* 0x001fc400078e0052 */
[----:B------:R-:W-:Y:S01]  /*19300*/  @P4 IMAD.MOV.U32 R79, RZ, RZ, R83 ;  /* 0x000000ffff4f4224 */ /* 0x000fe200078e0053 */
[----:B------:R-:W4:Y:S04]  /*19310*/  LDL R82, [R1+0x484] ;  /* 0x0004840001527983 */ /* 0x000f280000100800 */
[----:B------:R0:W4:Y:S04]  /*19320*/  @P4 LDG.E.U8 R161, desc[UR14][R78.64] ;  /* 0x0000000e4ea14981 */ /* 0x000128000c1e1100 */
[----:B------:R-:W4:Y:S01]  /*19330*/  LDL R83, [R1+0x480] ;  /* 0x0004800001537983 */ /* 0x000f220000100800 */
[----:B0-----:R-:W-:-:S02]  /*19340*/  @P2 IMAD.MOV.U32 R78, RZ, RZ, R91 ;  /* 0x000000ffff4e2224 */ /* 0x001fc400078e005b */
        /* <DEDUP_REMOVED lines=22> */
[----:B------:R-:W4:Y:S01]  /*194b0*/  LDL R80, [R1+0x4a4] ;  /* 0x0004a40001507983 */ /* 0x000f220000100800 */
[----:B------:R-:W-:-:S03]  /*194c0*/  @P4 IMAD.MOV.U32 R79, RZ, RZ, R81 ;  /* 0x000000ffff4f4224 */ /* 0x000fc600078e0051 */
[----:B------:R-:W4:Y:S04]  /*194d0*/  LDL R81, [R1+0x4a0] ;  /* 0x0004a00001517983 */ /* 0x000f280000100800 */
[----:B------:R0:W4:Y:S01]  /*194e0*/  @P4 LDG.E.U8 R151, desc[UR14][R78.64] ;  /* 0x0000000e4e974981 */ /* 0x000122000c1e1100 */
[----:B------:R-:W-:Y:S01]  /*194f0*/  ISETP.GT.AND P3, PT, R76, 0x45, PT ;  /* 0x000000454c00780c */ /* 0x000fe20003f64270 */
[----:B0-----:R-:W-:Y:S02]  /*19500*/  @P4 IMAD.MOV.U32 R78, RZ, RZ, R87 ;  /* 0x000000ffff4e4224 */ /* 0x001fe400078e0057 */
[----:B------:R-:W-:Y:S01]  /*19510*/  @P4 IMAD.MOV.U32 R79, RZ, RZ, R88 ;  /* 0x000000ffff4f4224 */ /* 0x000fe200078e0058 */
[----:B------:R-:W4:Y:S04]  /*19520*/  LDL R87, [R1+0x4bc] ;  /* 0x0004bc0001577983 */ /* 0x000f280000100800 */
[----:B------:R-:W4:Y:S04]  /*19530*/  LDL R88, [R1+0x4ac] ;  /* 0x0004ac0001587983 */ /* 0x000f280000100800 */
[----:B------:R0:W4:Y:S02]  /*19540*/  @P4 LDG.E.U8 R149, desc[UR14][R78.64] ;  /* 0x0000000e4e954981 */ /* 0x000124000c1e1100 */
[----:B0-----:R-:W-:-:S02]  /*19550*/  @P2 IMAD.MOV.U32 R78, RZ, RZ, R82 ;  /* 0x000000ffff4e2224 */ /* 0x001fc400078e0052 */
[----:B------:R-:W-:Y:S01]  /*19560*/  @P2 IMAD.MOV.U32 R79, RZ, RZ, R83 ;  /* 0x000000ffff4f2224 */ /* 0x000fe200078e0053 */
[----:B------:R-:W4:Y:S04]  /*19570*/  LDL R82, [R1+0x4b4] ;  /* 0x0004b40001527983 */ /* 0x000f280000100800 */
[----:B------:R-:W4:Y:S04]  /*19580*/  LDL R83, [R1+0x4b0] ;  /* 0x0004b00001537983 */ /* 0x000f280000100800 */
[----:B------:R0:W4:Y:S02]  /*19590*/  @P2 LDG.E.U8 R147, desc[UR14][R78.64] ;  /* 0x0000000e4e932981 */ /* 0x000124000c1e1100 */
[----:B0-----:R-:W-:-:S02]  /*195a0*/  @P2 IMAD.MOV.U32 R79, RZ, RZ, R85 ;  /* 0x000000ffff4f2224 */ /* 0x001fc400078e0055 */
        /* <DEDUP_REMOVED lines=43> */
[----:B---3--:R-:W-:Y:S02]  /*19860*/  @P3 IMAD.MOV.U32 R78, RZ, RZ, R45 ;  /* 0x000000ffff4e3224 */ /* 0x008fe400078e002d */
[----:B------:R-:W3:Y:S01]  /*19870*/  LDL R45, [R1+0x4fc] ;  /* 0x0004fc00012d7983 */ /* 0x000ee20000100800 */
[----:B----4-:R-:W-:Y:S01]  /*19880*/  @P3 IMAD.MOV.U32 R79, RZ, RZ, R86 ;  /* 0x000000ffff4f3224 */ /* 0x010fe200078e0056 */
[----:B------:R-:W-:-:S02]  /*19890*/  ISETP.GT.AND P2, PT, R76, 0x4a, PT ;  /* 0x0000004a4c00780c */ /* 0x000fc40003f44270 */
[----:B------:R-:W4:Y:S04]  /*198a0*/  LDL R86, [R1+0x504] ;  /* 0x0005040001567983 */ /* 0x000f280000100800 */
[----:B------:R0:W4:Y:S01]  /*198b0*/  @P3 LDG.E.U8 R125, desc[UR14][R78.64] ;  /* 0x0000000e4e7d3981 */ /* 0x000122000c1e1100 */
[----:B------:R-:W-:Y:S02]  /*198c0*/  ISETP.GT.AND P3, PT, R76, 0x4b, PT ;  /* 0x0000004b4c00780c */ /* 0x000fe40003f64270 */
[----:B0-----:R-:W-:Y:S02]  /*198d0*/  PRMT R78, RZ, 0x7610, R78 ;  /* 0x00007610ff4e7816 */ /* 0x001fe4000000004e */
[----:B------:R-:W-:Y:S01]  /*198e0*/  PRMT R79, RZ, 0x7610, R79 ;  /* 0x00007610ff4f7816 */ /* 0x000fe2000000004f */
[----:B------:R0:W4:Y:S02]  /*198f0*/  @P4 LDG.E.U8 R77, desc[UR14][R80.64] ;  /* 0x0000000e504d4981 */ /* 0x000124000c1e1100 */
[----:B0-----:R-:W-:-:S02]  /*19900*/  @P4 IMAD.MOV.U32 R81, RZ, RZ, R89 ;  /* 0x000000ffff514224 */ /* 0x001fc400078e0059 */
[----:B------:R-:W4:Y:S01]  /*19910*/  LDL R89, [R1+0x510] ;  /* 0x0005100001597983 */ /* 0x000f220000100800 */
[----:B------:R-:W-:-:S03]  /*19920*/  @P4 IMAD.MOV.U32 R80, RZ, RZ, R88 ;  /* 0x000000ffff504224 */ /* 0x000fc600078e0058 */
[----:B------:R-:W4:Y:S04]  /*19930*/  LDL R88, [R1+0x514] ;  /* 0x0005140001587983 */ /* 0x000f280000100800 */
[----:B------:R0:W4:Y:S02]  /*19940*/  @P4 LDG.E.U8 R78, desc[UR14][R80.64] ;  /* 0x0000000e504e4981 */ /* 0x000124000c1e1100 */
[----:B0-----:R-:W-:Y:S02]  /*19950*/  PRMT R81, RZ, 0x7610, R81 ;  /* 0x00007610ff517816 */ /* 0x001fe40000000051 */
[----:B------:R0:W4:Y:S02]  /*19960*/  @P2 LDG.E.U8 R79, desc[UR14][R82.64] ;  /* 0x0000000e524f2981 */ /* 0x000124000c1e1100 */
[----:B0-----:R-:W-:-:S02]  /*19970*/  @P2 IMAD.MOV.U32 R83, RZ, RZ, R91 ;  /* 0x000000ffff532224 */ /* 0x001fc400078e005b */
[----:B------:R-:W4:Y:S01]  /*19980*/  LDL R91, [R1+0x520] ;  /* 0x00052000015b7983 */ /* 0x000f220000100800 */
[----:B------:R-:W-:-:S03]  /*19990*/  @P2 IMAD.MOV.U32 R82, RZ, RZ, R90 ;  /* 0x000000ffff522224 */ /* 0x000fc600078e005a */
[----:B------:R-:W4:Y:S04]  /*199a0*/  LDL R90, [R1+0x524] ;  /* 0x00052400015a7983 */ /* 0x000f280000100800 */
[----:B--2---:R3:W2:Y:S02]  /*199b0*/  @P3 LDG.E.U8 R81, desc[UR14][R84.64] ;  /* 0x0000000e54513981 */ /* 0x0046a4000c1e1100 */
[----:B---3--:R-:W-:Y:S02]  /*199c0*/  @P3 IMAD.MOV.U32 R84, RZ, RZ, R45 ;  /* 0x000000ffff543224 */ /* 0x008fe400078e002d */
[----:B------:R-:W3:Y:S01]  /*199d0*/  LDL R45, [R1+0x52c] ;  /* 0x00052c00012d7983 */ /* 0x000ee20000100800 */
[----:B------:R-:W-:Y:S02]  /*199e0*/  PRMT R80, RZ, 0x7610, R80 ;  /* 0x00007610ff507816 */ /* 0x000fe40000000050 */
[----:B------:R-:W-:Y:S01]  /*199f0*/  ISETP.GT.AND P4, PT, R76, 0x4c, PT ;  /* 0x0000004c4c00780c */ /* 0x000fe20003f84270 */
[----:B------:R-:W-:-:S02]  /*19a00*/  @P3 IMAD.MOV.U32 R85, RZ, RZ, R92 ;  /* 0x000000ffff553224 */ /* 0x000fc400078e005c */
[----:B------:R-:W2:Y:S04]  /*19a10*/  LDL R92, [R1+0x534] ;  /* 0x00053400015c7983 */ /* 0x000ea80000100800 */
[----:B------:R0:W2:Y:S01]  /*19a20*/  @P2 LDG.E.U8 R80, desc[UR14][R82.64] ;  /* 0x0000000e52502981 */ /* 0x0000a2000c1e1100 */
[----:B------:R-:W-:Y:S02]  /*19a30*/  ISETP.GT.AND P2, PT, R76, 0x4d, PT ;  /* 0x0000004d4c00780c */ /* 0x000fe40003f44270 */
[----:B0-----:R-:W-:Y:S02]  /*19a40*/  PRMT R82, RZ, 0x7610, R82 ;  /* 0x00007610ff527816 */ /* 0x001fe40000000052 */
[----:B------:R-:W-:-:S04]  /*19a50*/  PRMT R83, RZ, 0x7610, R83 ;  /* 0x00007610ff537816 */ /* 0x000fc80000000053 */
[----:B------:R0:W2:Y:S01]  /*19a60*/  @P3 LDG.E.U8 R82, desc[UR14][R84.64] ;  /* 0x0000000e54523981 */ /* 0x0000a2000c1e1100 */
[----:B------:R-:W-:-:S03]  /*19a70*/  ISETP.GT.AND P3, PT, R76, 0x4e, PT ;  /* 0x0000004e4c00780c */ /* 0x000fc60003f64270 */
[----:B----4-:R1:W4:Y:S01]  /*19a80*/  @P4 LDG.E.U8 R83, desc[UR14][R86.64] ;  /* 0x0000000e56534981 */ /* 0x010322000c1e1100 */
[----:B0-----:R-:W-:Y:S01]  /*19a90*/  PRMT R84, RZ, 0x7610, R84 ;  /* 0x00007610ff547816 */ /* 0x001fe20000000054 */
[----:B-1----:R-:W-:Y:S02]  /*19aa0*/  @P4 IMAD.MOV.U32 R86, RZ, RZ, R94 ;  /* 0x000000ffff564224 */ /* 0x002fe400078e005e */
[----:B------:R-:W-:Y:S01]  /*19ab0*/  @P4 IMAD.MOV.U32 R87, RZ, RZ, R95 ;  /* 0x000000ffff574224 */ /* 0x000fe200078e005f */
[----:B------:R-:W-:Y:S01]  /*19ac0*/  PRMT R85, RZ, 0x7610, R85 ;  /* 0x00007610ff557816 */ /* 0x000fe20000000055 */
[----:B------:R-:W4:Y:S04]  /*19ad0*/  LDL R94, [R1+0x544] ;  /* 0x00054400015e7983 */ /* 0x000f280000100800 */
[----:B------:R0:W4:Y:S04]  /*19ae0*/  @P4 LDG.E.U8 R84, desc[UR14][R86.64] ;  /* 0x0000000e56544981 */ /* 0x000128000c1e1100 */
[----:B------:R-:W4:Y:S04]  /*19af0*/  LDL R95, [R1+0x540] ;  /* 0x00054000015f7983 */ /* 0x000f280000100800 */
[----:B------:R1:W4:Y:S01]  /*19b00*/  @P2 LDG.E.U8 R85, desc[UR14][R88.64] ;  /* 0x0000000e58552981 */ /* 0x000322000c1e1100 */
[----:B0-----:R-:W-:Y:S01]  /*19b10*/  PRMT R87, RZ, 0x7610, R87 ;  /* 0x00007610ff577816 */ /* 0x001fe20000000057 */
[----:B-1----:R-:W-:-:S02]  /*19b20*/  @P2 IMAD.MOV.U32 R88, RZ, RZ, R96 ;  /* 0x000000ffff582224 */ /* 0x002fc400078e0060 */
[----:B------:R-:W-:Y:S01]  /*19b30*/  @P2 IMAD.MOV.U32 R89, RZ, RZ, R97 ;  /* 0x000000ffff592224 */ /* 0x000fe200078e0061 */
[----:B------:R-:W4:Y:S04]  /*19b40*/  LDL R96, [R1+0x554] ;  /* 0x0005540001607983 */ /* 0x000f280000100800 */
[----:B------:R-:W4:Y:S04]  /*19b50*/  LDL R97, [R1+0x550] ;  /* 0x0005500001617983 */ /* 0x000f280000100800 */
[----:B------:R3:W4:Y:S02]  /*19b60*/  @P3 LDG.E.U8 R87, desc[UR14][R90.64] ;  /* 0x0000000e5a573981 */ /* 0x000724000c1e1100 */
[----:B---3--:R-:W-:-:S02]  /*19b70*/  @P3 IMAD.MOV.U32 R90, RZ, RZ, R45 ;  /* 0x000000ffff5a3224 */ /* 0x008fc400078e002d */
[----:B------:R-:W3:Y:S01]  /*19b80*/  LDL R45, [R1+0x55c] ;  /* 0x00055c00012d7983 */ /* 0x000ee20000100800 */
[----:B------:R-:W-:Y:S02]  /*19b90*/  PRMT R86, RZ, 0x7610, R86 ;  /* 0x00007610ff567816 */ /* 0x000fe40000000056 */
[C---:B------:R-:W-:Y:S01]  /*19ba0*/  ISETP.GT.AND P4, PT, R76.reuse, 0x4f, PT ;  /* 0x0000004f4c00780c */ /* 0x040fe20003f84270 */
[----:B------:R-:W-:Y:S02]  /*19bb0*/  @P3 IMAD.MOV.U32 R91, RZ, RZ, R98 ;  /* 0x000000ffff5b3224 */ /* 0x000fe400078e0062 */
[----:B------:R-:W3:Y:S04]  /*19bc0*/  LDL R98, [R1+0x564] ;  /* 0x0005640001627983 */ /* 0x000ee80000100800 */
[----:B------:R0:W3:Y:S01]  /*19bd0*/  @P2 LDG.E.U8 R86, desc[UR14][R88.64] ;  /* 0x0000000e58562981 */ /* 0x0000e2000c1e1100 */
[----:B------:R-:W-:-:S02]  /*19be0*/  ISETP.GT.AND P2, PT, R76, 0x50, PT ;  /* 0x000000504c00780c */ /* 0x000fc40003f44270 */
[----:B0-----:R-:W-:Y:S02]  /*19bf0*/  PRMT R88, RZ, 0x7610, R88 ;  /* 0x00007610ff587816 */ /* 0x001fe40000000058 */
[----:B------:R-:W-:-:S04]  /*19c00*/  PRMT R89, RZ, 0x7610, R89 ;  /* 0x00007610ff597816 */ /* 0x000fc80000000059 */
[----:B------:R0:W3:Y:S01]  /*19c10*/  @P3 LDG.E.U8 R88, desc[UR14][R90.64] ;  /* 0x0000000e5a583981 */ /* 0x0000e2000c1e1100 */
[----:B------:R-:W-:-:S03]  /*19c20*/  ISETP.GT.AND P3, PT, R76, 0x51, PT ;  /* 0x000000514c00780c */ /* 0x000fc60003f64270 */
[----:B--2---:R1:W2:Y:S01]  /*19c30*/  @P4 LDG.E.U8 R89, desc[UR14][R92.64] ;  /* 0x0000000e5c594981 */ /* 0x0042a2000c1e1100 */
[----:B0-----:R-:W-:Y:S01]  /*19c40*/  PRMT R90, RZ, 0x7610, R90 ;  /* 0x00007610ff5a7816 */ /* 0x001fe2000000005a */
[----:B-1----:R-:W-:Y:S02]  /*19c50*/  @P4 IMAD.MOV.U32 R92, RZ, RZ, R99 ;  /* 0x000000ffff5c4224 */ /* 0x002fe400078e0063 */
[----:B------:R-:W-:Y:S01]  /*19c60*/  @P4 IMAD.MOV.U32 R93, RZ, RZ, R103 ;  /* 0x000000ffff5d4224 */ /* 0x000fe200078e0067 */
[----:B------:R-:W-:Y:S01]  /*19c70*/  PRMT R91, RZ, 0x7610, R91 ;  /* 0x00007610ff5b7816 */ /* 0x000fe2000000005b */
[----:B------:R-:W2:Y:S04]  /*19c80*/  LDL R99, [R1+0x560] ;  /* 0x0005600001637983 */ /* 0x000ea80000100800 */
[----:B------:R0:W2:Y:S04]  /*19c90*/  @P4 LDG.E.U8 R90, desc[UR14][R92.64] ;  /* 0x0000000e5c5a4981 */ /* 0x0000a8000c1e1100 */
[----:B----4-:R1:W4:Y:S04]  /*19ca0*/  @P2 LDG.E.U8 R91, desc[UR14][R94.64] ;  /* 0x0000000e5e5b2981 */ /* 0x010328000c1e1100 */
[----:B------:R-:W4:Y:S01]  /*19cb0*/  LDL R103, [R1+0x57c] ;  /* 0x00057c0001677983 */ /* 0x000f220000100800 */
[----:B0-----:R-:W-:Y:S01]  /*19cc0*/  PRMT R93, RZ, 0x7610, R93 ;  /* 0x00007610ff5d7816 */ /* 0x001fe2000000005d */
[----:B-1----:R-:W-:-:S02]  /*19cd0*/  @P2 IMAD.MOV.U32 R94, RZ, RZ, R100 ;  /* 0x000000ffff5e2224 */ /* 0x002fc400078e0064 */
[----:B------:R-:W-:Y:S01]  /*19ce0*/  @P2 IMAD.MOV.U32 R95, RZ, RZ, R101 ;  /* 0x000000ffff5f2224 */ /* 0x000fe200078e0065 */
[----:B------:R-:W4:Y:S04]  /*19cf0*/  LDL R100, [R1+0x574] ;  /* 0x0005740001647983 */ /* 0x000f280000100800 */
[----:B------:R-:W4:Y:S04]  /*19d00*/  LDL R101, [R1+0x570] ;  /* 0x0005700001657983 */ /* 0x000f280000100800 */
[----:B------:R0:W4:Y:S02]  /*19d10*/  @P3 LDG.E.U8 R93, desc[UR14][R96.64] ;  /* 0x0000000e605d3981 */ /* 0x000124000c1e1100 */
[----:B0-----:R-:W-:-:S02]  /*19d20*/  @P3 IMAD.MOV.U32 R97, RZ, RZ, R102 ;  /* 0x000000ffff613224 */ /* 0x001fc400078e0066 */
[----:B------:R-:W4:Y:S01]  /*19d30*/  LDL R102, [R1+0x580] ;  /* 0x0005800001667983 */ /* 0x000f220000100800 */
[----:B---3--:R-:W-:-:S03]  /*19d40*/  @P3 IMAD.MOV.U32 R96, RZ, RZ, R45 ;  /* 0x000000ffff603224 */ /* 0x008fc600078e002d */
[----:B------:R-:W3:Y:S01]  /*19d50*/  LDL R45, [R1+0x584] ;  /* 0x00058400012d7983 */ /* 0x000ee20000100800 */
[----:B------:R-:W-:-:S06]  /*19d60*/  PRMT R92, RZ, 0x7610, R92 ;  /* 0x00007610ff5c7816 */ /* 0x000fcc000000005c */
[----:B------:R0:W3:Y:S01]  /*19d70*/  @P2 LDG.E.U8 R92, desc[UR14][R94.64] ;  /* 0x0000000e5e5c2981 */ /* 0x0000e2000c1e1100 */
[C---:B------:R-:W-:Y:S02]  /*19d80*/  ISETP.GT.AND P4, PT, R76.reuse, 0x52, PT ;  /* 0x000000524c00780c */ /* 0x040fe40003f84270 */
[----:B------:R-:W-:Y:S02]  /*19d90*/  ISETP.GT.AND P2, PT, R76, 0x53, PT ;  /* 0x000000534c00780c */ /* 0x000fe40003f44270 */
[----:B0-----:R-:W-:-:S06]  /*19da0*/  PRMT R94, RZ, 0x7610, R94 ;  /* 0x00007610ff5e7816 */ /* 0x001fcc000000005e */
[----:B------:R0:W3:Y:S01]  /*19db0*/  @P3 LDG.E.U8 R94, desc[UR14][R96.64] ;  /* 0x0000000e605e3981 */ /* 0x0000e2000c1e1100 */
[----:B------:R-:W-:Y:S02]  /*19dc0*/  ISETP.GT.AND P3, PT, R76, 0x54, PT ;  /* 0x000000544c00780c */ /* 0x000fe40003f64270 */
[----:B------:R-:W-:Y:S02]  /*19dd0*/  PRMT R95, RZ, 0x7610, R95 ;  /* 0x00007610ff5f7816 */ /* 0x000fe4000000005f */
[----:B0-----:R-:W-:-:S04]  /*19de0*/  PRMT R97, RZ, 0x7610, R97 ;  /* 0x00007610ff617816 */ /* 0x001fc80000000061 */
[----:B--2---:R0:W2:Y:S02]  /*19df0*/  @P4 LDG.E.U8 R95, desc[UR14][R98.64] ;  /* 0x0000000e625f4981 */ /* 0x0040a4000c1e1100 */
[----:B0-----:R-:W-:Y:S02]  /*19e00*/  @P4 IMAD.MOV.U32 R98, RZ, RZ, R104 ;  /* 0x000000ffff624224 */ /* 0x001fe400078e0068 */
[----:B------:R-:W-:Y:S01]  /*19e10*/  @P4 IMAD.MOV.U32 R99, RZ, RZ, R105 ;  /* 0x000000ffff634224 */ /* 0x000fe200078e0069 */
[----:B------:R-:W2:Y:S04]  /*19e20*/  LDL R104, [R1+0x594] ;  /* 0x0005940001687983 */ /* 0x000ea80000100800 */
[----:B------:R-:W2:Y:S04]  /*19e30*/  LDL R105, [R1+0x590] ;  /* 0x0005900001697983 */ /* 0x000ea80000100800 */
[----:B----4-:R0:W4:Y:S02]  /*19e40*/  @P2 LDG.E.U8 R97, desc[UR14][R100.64] ;  /* 0x0000000e64612981 */ /* 0x010124000c1e1100 */
[----:B0-----:R-:W-:-:S02]  /*19e50*/  @P2 IMAD.MOV.U32 R100, RZ, RZ, R103 ;  /* 0x000000ffff642224 */ /* 0x001fc400078e0067 */
[----:B------:R-:W-:Y:S02]  /*19e60*/  @P2 IMAD.MOV.U32 R101, RZ, RZ, R106 ;  /* 0x000000ffff652224 */ /* 0x000fe400078e006a */
[----:B------:R-:W4:Y:S01]  /*19e70*/  LDL R106, [R1+0x5a0] ;  /* 0x0005a000016a7983 */ /* 0x000f220000100800 */
[----:B------:R-:W-:Y:S02]  /*19e80*/  @P3 IMAD.MOV.U32 R103, RZ, RZ, R102 ;  /* 0x000000ffff673224 */ /* 0x000fe400078e0066 */
[----:B---3--:R-:W-:Y:S02]  /*19e90*/  @P3 IMAD.MOV.U32 R102, RZ, RZ, R45 ;  /* 0x000000ffff663224 */ /* 0x008fe400078e002d */
[----:B------:R-:W3:Y:S01]  /*19ea0*/  LDL R45, [R1+0x5a4] ;  /* 0x0005a400012d7983 */ /* 0x000ee20000100800 */
[----:B------:R-:W-:-:S06]  /*19eb0*/  PRMT R96, RZ, 0x7610, R96 ;  /* 0x00007610ff607816 */ /* 0x000fcc0000000060 */
[----:B------:R0:W3:Y:S01]  /*19ec0*/  @P4 LDG.E.U8 R96, desc[UR14][R98.64] ;  /* 0x0000000e62604981 */ /* 0x0000e2000c1e1100 */
[----:B------:R-:W-:Y:S02]  /*19ed0*/  ISETP.GT.AND P4, PT, R76, 0x55, PT ;  /* 0x000000554c00780c */ /* 0x000fe40003f84270 */
[----:B0-----:R-:W-:-:S06]  /*19ee0*/  PRMT R98, RZ, 0x7610, R98 ;  /* 0x00007610ff627816 */ /* 0x001fcc0000000062 */
[----:B------:R0:W3:Y:S01]  /*19ef0*/  @P2 LDG.E.U8 R98, desc[UR14][R100.64] ;  /* 0x0000000e64622981 */ /* 0x0000e2000c1e1100 */
[----:B------:R-:W-:Y:S02]  /*19f00*/  ISETP.GT.AND P2, PT, R76, 0x56, PT ;  /* 0x000000564c00780c */ /* 0x000fe40003f44270 */
[----:B------:R-:W-:-:S06]  /*19f10*/  PRMT R99, RZ, 0x7610, R99 ;  /* 0x00007610ff637816 */ /* 0x000fcc0000000063 */
[----:B------:R1:W3:Y:S01]  /*19f20*/  @P3 LDG.E.U8 R99, desc[UR14][R102.64] ;  /* 0x0000000e66633981 */ /* 0x0002e2000c1e1100 */
[----:B0-----:R-:W-:Y:S02]  /*19f30*/  PRMT R101, RZ, 0x7610, R101 ;  /* 0x00007610ff657816 */ /* 0x001fe40000000065 */
[----:B------:R-:W-:Y:S01]  /*19f40*/  PRMT R100, RZ, 0x7610, R100 ;  /* 0x00007610ff647816 */ /* 0x000fe20000000064 */
[----:B-1----:R-:W-:Y:S02]  /*19f50*/  @P3 IMAD.MOV.U32 R102, RZ, RZ, R108 ;  /* 0x000000ffff663224 */ /* 0x002fe400078e006c */
[----:B------:R-:W-:Y:S01]  /*19f60*/  @P3 IMAD.MOV.U32 R103, RZ, RZ, R109 ;  /* 0x000000ffff673224 */ /* 0x000fe200078e006d */
[----:B------:R-:W3:Y:S04]  /*19f70*/  LDL R108, [R1+0x5b4] ;  /* 0x0005b400016c7983 */ /* 0x000ee80000100800 */
[----:B------:R-:W3:Y:S04]  /*19f80*/  LDL R109, [R1+0x5b0] ;  /* 0x0005b000016d7983 */ /* 0x000ee80000100800 */
[----:B------:R-:W3:Y:S04]  /*19f90*/  @P3 LDG.E.U8 R100, desc[UR14][R102.64] ;  /* 0x0000000e66643981 */ /* 0x000ee8000c1e1100 */
[----:B--2---:R0:W2:Y:S02]  /*19fa0*/  @P4 LDG.E.U8 R101, desc[UR14][R104.64] ;  /* 0x0000000e68654981 */ /* 0x0040a4000c1e1100 */
[----:B0-----:R-:W-:-:S02]  /*19fb0*/  @P4 IMAD.MOV.U32 R104, RZ, RZ, R107 ;  /* 0x000000ffff684224 */ /* 0x001fc400078e006b */
[----:B------:R-:W-:Y:S02]  /*19fc0*/  @P4 IMAD.MOV.U32 R105, RZ, RZ, R110 ;  /* 0x000000ffff694224 */ /* 0x000fe400078e006e */
[----:B------:R-:W2:Y:S01]  /*19fd0*/  LDL R110, [R1+0x5c0] ;  /* 0x0005c000016e7983 */ /* 0x000ea20000100800 */
[----:B------:R-:W-:Y:S01]  /*19fe0*/  PRMT R103, RZ, 0x7610, R103 ;  /* 0x00007610ff677816 */ /* 0x000fe20000000067 */
[----:B----4-:R-:W-:Y:S02]  /*19ff0*/  @P2 IMAD.MOV.U32 R107, RZ, RZ, R106 ;  /* 0x000000ffff6b2224 */ /* 0x010fe400078e006a */
[----:B---3--:R-:W-:Y:S02]  /*1a000*/  @P2 IMAD.MOV.U32 R106, RZ, RZ, R45 ;  /* 0x000000ffff6a2224 */ /* 0x008fe400078e002d */
[----:B------:R-:W3:Y:S04]  /*1a010*/  LDL R45, [R1+0x5c4] ;  /* 0x0005c400012d7983 */ /* 0x000ee80000100800 */
[----:B------:R0:W4:Y:S02]  /*1a020*/  @P2 LDG.E.U8 R103, desc[UR14][R106.64] ;  /* 0x0000000e6a672981 */ /* 0x000124000c1e1100 */
[----:B0-----:R-:W-:-:S02]  /*1a030*/  @P2 IMAD.MOV.U32 R107, RZ, RZ, R114 ;  /* 0x000000ffff6b2224 */ /* 0x001fc400078e0072 */
[----:B------:R-:W4:Y:S01]  /*1a040*/  LDL R114, [R1+0x5cc] ;  /* 0x0005cc0001727983 */ /* 0x000f220000100800 */
[----:B------:R-:W-:Y:S02]  /*1a050*/  PRMT R102, RZ, 0x7610, R102 ;  /* 0x00007610ff667816 */ /* 0x000fe40000000066 */
[----:B------:R-:W-:-:S04]  /*1a060*/  ISETP.GT.AND P3, PT, R76, 0x57, PT ;  /* 0x000000574c00780c */ /* 0x000fc80003f64270 */
[----:B------:R0:W4:Y:S01]  /*1a070*/  @P4 LDG.E.U8 R102, desc[UR14][R104.64] ;  /* 0x0000000e68664981 */ /* 0x000122000c1e1100 */
[----:B------:R-:W-:Y:S01]  /*1a080*/  ISETP.GT.AND P4, PT, R76, 0x58, PT ;  /* 0x000000584c00780c */ /* 0x000fe20003f84270 */
[----:B------:R-:W-:Y:S02]  /*1a090*/  @P2 IMAD.MOV.U32 R106, RZ, RZ, R113 ;  /* 0x000000ffff6a2224 */ /* 0x000fe400078e0071 */
[----:B------:R-:W4:Y:S01]  /*1a0a0*/  LDL R113, [R1+0x5d0] ;  /* 0x0005d00001717983 */ /* 0x000f220000100800 */
[----:B0-----:R-:W-:Y:S02]  /*1a0b0*/  PRMT R105, RZ, 0x7610, R105 ;  /* 0x00007610ff697816 */ /* 0x001fe40000000069 */
[----:B------:R-:W-:-:S06]  /*1a0c0*/  PRMT R104, RZ, 0x7610, R104 ;  /* 0x00007610ff687816 */ /* 0x000fcc0000000068 */
[----:B------:R0:W4:Y:S04]  /*1a0d0*/  @P2 LDG.E.U8 R104, desc[UR14][R106.64] ;  /* 0x0000000e6a682981 */ /* 0x000128000c1e1100 */
[----:B------:R1:W4:Y:S01]  /*1a0e0*/  @P3 LDG.E.U8 R105, desc[UR14][R108.64] ;  /* 0x0000000e6c693981 */ /* 0x000322000c1e1100 */
[----:B0-----:R-:W-:Y:S01]  /*1a0f0*/  PRMT R107, RZ, 0x7610, R107 ;  /* 0x00007610ff6b7816 */ /* 0x001fe2000000006b */
[----:B-1----:R-:W-:Y:S02]  /*1a100*/  @P3 IMAD.MOV.U32 R108, RZ, RZ, R111 ;  /* 0x000000ffff6c3224 */ /* 0x002fe400078e006f */
[----:B------:R-:W-:Y:S02]  /*1a110*/  @P3 IMAD.MOV.U32 R109, RZ, RZ, R112 ;  /* 0x000000ffff6d3224 */ /* 0x000fe400078e0070 */
[----:B------:R-:W4:Y:S01]  /*1a120*/  LDL R112, [R1+0x5d4] ;  /* 0x0005d40001707983 */ /* 0x000f220000100800 */
[----:B--2---:R-:W-:-:S02]  /*1a130*/  @P4 IMAD.MOV.U32 R111, RZ, RZ, R110 ;  /* 0x000000ffff6f4224 */ /* 0x004fc400078e006e */
[----:B---3--:R-:W-:Y:S02]  /*1a140*/  @P4 IMAD.MOV.U32 R110, RZ, RZ, R45 ;  /* 0x000000ffff6e4224 */ /* 0x008fe400078e002d */
[----:B------:R-:W2:Y:S04]  /*1a150*/  LDL R45, [R1+0x5dc] ;  /* 0x0005dc00012d7983 */ /* 0x000ea80000100800 */
[----:B------:R4:W3:Y:S02]  /*1a160*/  @P4 LDG.E.U8 R107, desc[UR14][R110.64] ;  /* 0x0000000e6e6b4981 */ /* 0x0008e4000c1e1100 */
[----:B----4-:R-:W-:Y:S02]  /*1a170*/  @P4 IMAD.MOV.U32 R110, RZ, RZ, R114 ;  /* 0x000000ffff6e4224 */ /* 0x010fe400078e0072 */
[----:B------:R-:W-:Y:S01]  /*1a180*/  @P4 IMAD.MOV.U32 R111, RZ, RZ, R115 ;  /* 0x000000ffff6f4224 */ /* 0x000fe200078e0073 */
[----:B------:R-:W4:Y:S04]  /*1a190*/  LDL R114, [R1+0x5e4] ;  /* 0x0005e40001727983 */ /* 0x000f280000100800 */
[----:B------:R-:W4:Y:S01]  /*1a1a0*/  LDL R115, [R1+0x5e0] ;  /* 0x0005e00001737983 */ /* 0x000f220000100800 */
[----:B------:R-:W-:-:S02]  /*1a1b0*/  PRMT R106, RZ, 0x7610, R106 ;  /* 0x00007610ff6a7816 */ /* 0x000fc4000000006a */
[----:B------:R-:W-:-:S04]  /*1a1c0*/  ISETP.GT.AND P2, PT, R76, 0x59, PT ;  /* 0x000000594c00780c */ /* 0x000fc80003f44270 */
[----:B------:R0:W3:Y:S01]  /*1a1d0*/  @P3 LDG.E.U8 R106, desc[UR14][R108.64] ;  /* 0x0000000e6c6a3981 */ /* 0x0000e2000c1e1100 */
[----:B------:R-:W-:Y:S02]  /*1a1e0*/  ISETP.GT.AND P3, PT, R76, 0x5a, PT ;  /* 0x0000005a4c00780c */ /* 0x000fe40003f64270 */
[----:B0-----:R-:W-:Y:S02]  /*1a1f0*/  PRMT R109, RZ, 0x7610, R109 ;  /* 0x00007610ff6d7816 */ /* 0x001fe4000000006d */
[----:B------:R-:W-:-:S06]  /*1a200*/  PRMT R108, RZ, 0x7610, R108 ;  /* 0x00007610ff6c7816 */ /* 0x000fcc000000006c */
[----:B------:R0:W3:Y:S04]  /*1a210*/  @P4 LDG.E.U8 R108, desc[UR14][R110.64] ;  /* 0x0000000e6e6c4981 */ /* 0x0000e8000c1e1100 */
[----:B------:R1:W3:Y:S01]  /*1a220*/  @P2 LDG.E.U8 R109, desc[UR14][R112.64] ;  /* 0x0000000e706d2981 */ /* 0x0002e2000c1e1100 */
[----:B0-----:R-:W-:Y:S01]  /*1a230*/  PRMT R111, RZ, 0x7610, R111 ;  /* 0x00007610ff6f7816 */ /* 0x001fe2000000006f */
[----:B-1----:R-:W-:Y:S02]  /*1a240*/  @P2 IMAD.MOV.U32 R113, RZ, RZ, R118 ;  /* 0x000000ffff712224 */ /* 0x002fe400078e0076 */
[----:B------:R-:W3:Y:S01]  /*1a250*/  LDL R118, [R1+0x604] ;  /* 0x0006040001767983 */ /* 0x000ee20000100800 */
[----:B--2---:R-:W-:-:S03]  /*1a260*/  @P2 IMAD.MOV.U32 R112, RZ, RZ, R45 ;  /* 0x000000ffff702224 */ /* 0x004fc600078e002d */
[----:B------:R-:W2:Y:S04]  /*1a270*/  LDL R45, [R1+0x5fc] ;  /* 0x0005fc00012d7983 */ /* 0x000ea80000100800 */
[----:B----4-:R0:W4:Y:S02]  /*1a280*/  @P3 LDG.E.U8 R111, desc[UR14][R114.64] ;  /* 0x0000000e726f3981 */ /* 0x010124000c1e1100 */
[----:B0-----:R-:W-:Y:S02]  /*1a290*/  @P3 IMAD.MOV.U32 R114, RZ, RZ, R120 ;  /* 0x000000ffff723224 */ /* 0x001fe400078e0078 */
[----:B------:R-:W-:Y:S01]  /*1a2a0*/  @P3 IMAD.MOV.U32 R115, RZ, RZ, R121 ;  /* 0x000000ffff733224 */ /* 0x000fe200078e0079 */
[----:B------:R-:W4:Y:S04]  /*1a2b0*/  LDL R120, [R1+0x614] ;  /* 0x0006140001787983 */ /* 0x000f280000100800 */
[----:B------:R-:W4:Y:S01]  /*1a2c0*/  LDL R121, [R1+0x610] ;  /* 0x0006100001797983 */ /* 0x000f220000100800 */
[----:B------:R-:W-:-:S02]  /*1a2d0*/  PRMT R110, RZ, 0x7610, R110 ;  /* 0x00007610ff6e7816 */ /* 0x000fc4000000006e */
[----:B------:R-:W-:-:S04]  /*1a2e0*/  ISETP.GT.AND P4, PT, R76, 0x5b, PT ;  /* 0x0000005b4c00780c */ /* 0x000fc80003f84270 */
[----:B------:R0:W4:Y:S02]  /*1a2f0*/  @P2 LDG.E.U8 R110, desc[UR14][R112.64] ;  /* 0x0000000e706e2981 */ /* 0x000124000c1e1100 */
[----:B0-----:R-:W-:Y:S02]  /*1a300*/  PRMT R112, RZ, 0x7610, R112 ;  /* 0x00007610ff707816 */ /* 0x001fe40000000070 */
[----:B------:R-:W-:-:S04]  /*1a310*/  PRMT R113, RZ, 0x7610, R113 ;  /* 0x00007610ff717816 */ /* 0x000fc80000000071 */
[----:B------:R0:W4:Y:S01]  /*1a320*/  @P3 LDG.E.U8 R112, desc[UR14][R114.64] ;  /* 0x0000000e72703981 */ /* 0x000122000c1e1100 */
[----:B------:R-:W-:-:S03]  /*1a330*/  ISETP.GT.AND P3, PT, R76, 0x5d, PT ;  /* 0x0000005d4c00780c */ /* 0x000fc60003f64270 */
[----:B------:R1:W4:Y:S01]  /*1a340*/  @P4 LDG.E.U8 R113, desc[UR14][R116.64] ;  /* 0x0000000e74714981 */ /* 0x000322000c1e1100 */
[----:B0-----:R-:W-:Y:S01]  /*1a350*/  PRMT R114, RZ, 0x7610, R114 ;  /* 0x00007610ff727816 */ /* 0x001fe20000000072 */
[----:B-1----:R-:W-:Y:S01]  /*1a360*/  @P4 IMAD.MOV.U32 R117, RZ, RZ, R122 ;  /* 0x000000ffff754224 */ /* 0x002fe200078e007a */
[----:B------:R-:W-:Y:S01]  /*1a370*/  ISETP.GT.AND P2, PT, R76, 0x5c, PT ;  /* 0x0000005c4c00780c */ /* 0x000fe20003f44270 */
[----:B------:R-:W4:Y:S01]  /*1a380*/  LDL R122, [R1+0x624] ;  /* 0x00062400017a7983 */ /* 0x000f220000100800 */
[----:B------:R-:W-:-:S11]  /*1a390*/  PRMT R115, RZ, 0x7610, R115 ;  /* 0x00007610ff737816 */ /* 0x000fd60000000073 */
[----:B---3--:R0:W3:Y:S02]  /*1a3a0*/  @P2 LDG.E.U8 R115, desc[UR14][R118.64] ;  /* 0x0000000e76732981 */ /* 0x0080e4000c1e1100 */
[----:B0-----:R-:W-:Y:S02]  /*1a3b0*/  @P2 IMAD.MOV.U32 R118, RZ, RZ, R126 ;  /* 0x000000ffff762224 */ /* 0x001fe400078e007e */
[----:B------:R-:W-:Y:S01]  /*1a3c0*/  @P2 IMAD.MOV.U32 R119, RZ, RZ, R127 ;  /* 0x000000ffff772224 */ /* 0x000fe200078e007f */
[----:B------:R-:W3:Y:S04]  /*1a3d0*/  LDL R126, [R1+0x634] ;  /* 0x00063400017e7983 */ /* 0x000ee80000100800 */
[----:B------:R-:W3:Y:S01]  /*1a3e0*/  LDL R127, [R1+0x630] ;  /* 0x00063000017f7983 */ /* 0x000ee20000100800 */
[----:B--2---:R-:W-:-:S03]  /*1a3f0*/  @P4 IMAD.MOV.U32 R116, RZ, RZ, R45 ;  /* 0x000000ffff744224 */ /* 0x004fc600078e002d */
[----:B------:R-:W2:Y:S04]  /*1a400*/  LDL R45, [R1+0x61c] ;  /* 0x00061c00012d7983 */ /* 0x000ea80000100800 */
[----:B------:R0:W3:Y:S02]  /*1a410*/  @P4 LDG.E.U8 R114, desc[UR14][R116.64] ;  /* 0x0000000e74724981 */ /* 0x0000e4000c1e1100 */
[----:B0-----:R-:W-:-:S06]  /*1a420*/  PRMT R117, RZ, 0x7610, R117 ;  /* 0x00007610ff757816 */ /* 0x001fcc0000000075 */
[----:B----4-:R-:W4:Y:S04]  /*1a430*/  @P3 LDG.E.U8 R117, desc[UR14][R120.64] ;  /* 0x0000000e78753981 */ /* 0x010f28000c1e1100 */
[----:B------:R-:W3:Y:S01]  /*1a440*/  LDL R121, [R1+0x618] ;  /* 0x0006180001797983 */ /* 0x000ee20000100800 */
[----:B------:R-:W-:Y:S02]  /*1a450*/  PRMT R116, RZ, 0x7610, R116 ;  /* 0x00007610ff747816 */ /* 0x000fe40000000074 */
[----:B------:R-:W-:-:S04]  /*1a460*/  ISETP.GT.AND P4, PT, R76, 0x5e, PT ;  /* 0x0000005e4c00780c */ /* 0x000fc80003f84270 */
[----:B------:R0:W4:Y:S01]  /*1a470*/  @P2 LDG.E.U8 R116, desc[UR14][R118.64] ;  /* 0x0000000e76742981 */ /* 0x000122000c1e1100 */
[----:B------:R-:W-:Y:S02]  /*1a480*/  ISETP.GT.AND P2, PT, R76, 0x5f, PT ;  /* 0x0000005f4c00780c */ /* 0x000fe40003f44270 */
[----:B0-----:R-:W-:Y:S02]  /*1a490*/  PRMT R118, RZ, 0x7610, R118 ;  /* 0x00007610ff767816 */ /* 0x001fe40000000076 */
[----:B------:R-:W-:-:S06]  /*1a4a0*/  PRMT R119, RZ, 0x7610, R119 ;  /* 0x00007610ff777816 */ /* 0x000fcc0000000077 */
[----:B------:R-:W4:Y:S04]  /*1a4b0*/  @P4 LDG.E.U8 R119, desc[UR14][R122.64] ;  /* 0x0000000e7a774981 */ /* 0x000f28000c1e1100 */
[----:B------:R-:W4:Y:S04]  /*1a4c0*/  LDL R122, [R1+0x628] ;  /* 0x00062800017a7983 */ /* 0x000f280000100800 */
[----:B------:R-:W4:Y:S01]  /*1a4d0*/  LDL R123, [R1+0x62c] ;  /* 0x00062c00017b7983 */ /* 0x000f220000100800 */
[----:B--2---:R-:W-:-:S03]  /*1a4e0*/  @P3 IMAD.MOV.U32 R120, RZ, RZ, R45 ;  /* 0x000000ffff783224 */ /* 0x004fc600078e002d */
[----:B------:R-:W2:Y:S04]  /*1a4f0*/  LDL R45, [R1+0x644] ;  /* 0x00064400012d7983 */ /* 0x000ea80000100800 */
[----:B---3--:R0:W3:Y:S02]  /*1a500*/  @P3 LDG.E.U8 R118, desc[UR14][R120.64] ;  /* 0x0000000e78763981 */ /* 0x0080e4000c1e1100 */
[----:B0-----:R-:W-:-:S06]  /*1a510*/  PRMT R121, RZ, 0x7610, R121 ;  /* 0x00007610ff797816 */ /* 0x001fcc0000000079 */
[----:B------:R-:W2:Y:S04]  /*1a520*/  @P2 LDG.E.U8 R121, desc[UR14][R126.64] ;  /* 0x0000000e7e792981 */ /* 0x000ea8000c1e1100 */
[----:B------:R-:W2:Y:S04]  /*1a530*/  LDL R126, [R1+0x638] ;  /* 0x00063800017e7983 */ /* 0x000ea80000100800 */
[----:B------:R-:W2:Y:S01]  /*1a540*/  LDL R127, [R1+0x63c] ;  /* 0x00063c00017f7983 */ /* 0x000ea20000100800 */
[----:B------:R-:W-:Y:S02]  /*1a550*/  PRMT R120, RZ, 0x7610, R120 ;  /* 0x00007610ff787816 */ /* 0x000fe40000000078 */
[----:B----4-:R-:W-:-:S04]  /*1a560*/  @P4 LOP3.LUT R123, R123, R122, RZ, 0x3c, !PT ;  /* 0x0000007a7b7b4212 */ /* 0x010fc800078e3cff */
[----:B------:R-:W-:-:S04]  /*1a570*/  @P4 LOP3.LUT R122, R123, R122, RZ, 0x3c, !PT ;  /* 0x0000007a7b7a4212 */ /* 0x000fc800078e3cff */
[----:B------:R-:W-:-:S05]  /*1a580*/  @P4 LOP3.LUT R123, R123, R122, RZ, 0x3c, !PT ;  /* 0x0000007a7b7b4212 */ /* 0x000fca00078e3cff */
[----:B------:R0:W4:Y:S02]  /*1a590*/  @P4 LDG.E.U8 R120, desc[UR14][R122.64] ;  /* 0x0000000e7a784981 */ /* 0x000124000c1e1100 */
[----:B0-----:R-:W-:Y:S02]  /*1a5a0*/  PRMT R122, RZ, 0x7610, R122 ;  /* 0x00007610ff7a7816 */ /* 0x001fe4000000007a */
[----:B--2---:R-:W-:-:S04]  /*1a5b0*/  @P2 LOP3.LUT R127, R127, R126, RZ, 0x3c, !PT ;  /* 0x0000007e7f7f2212 */ /* 0x004fc800078e3cff */
[----:B------:R-:W-:-:S04]  /*1a5c0*/  @P2 LOP3.LUT R126, R127, R126, RZ, 0x3c, !PT ;  /* 0x0000007e7f7e2212 */ /* 0x000fc800078e3cff */
[----:B------:R-:W-:-:S05]  /*1a5d0*/  @P2 LOP3.LUT R127, R127, R126, RZ, 0x3c, !PT ;  /* 0x0000007e7f7f2212 */ /* 0x000fca00078e3cff */
[----:B------:R0:W2:Y:S04]  /*1a5e0*/  @P2 LDG.E.U8 R122, desc[UR14][R126.64] ;  /* 0x0000000e7e7a2981 */ /* 0x0000a8000c1e1100 */
[----:B------:R-:W2:Y:S01]  /*1a5f0*/  LDL R127, [R1+0x640] ;  /* 0x00064000017f7983 */ /* 0x000ea20000100800 */
[----:B------:R-:W-:Y:S02]  /*1a600*/  ISETP.GT.AND P3, PT, R76, 0x60, PT ;  /* 0x000000604c00780c */ /* 0x000fe40003f64270 */
[----:B------:R-:W-:-:S11]  /*1a610*/  PRMT R123, RZ, 0x7610, R123 ;  /* 0x00007610ff7b7816 */ /* 0x000fd6000000007b */
[----:B0-----:R-:W-:Y:S01]  /*1a620*/  @P3 IMAD.MOV.U32 R126, RZ, RZ, R45 ;  /* 0x000000ffff7e3224 */ /* 0x001fe200078e002d */
[----:B------:R-:W-:Y:S01]  /*1a630*/  PRMT R124, RZ, 0x7610, R124 ;  /* 0x00007610ff7c7816 */ /* 0x000fe2000000007c */
[----:B------:R-:W3:Y:S04]  /*1a640*/  LDL R45, [R1+0x66c] ;  /* 0x00066c00012d7983 */ /* 0x000ee80000100800 */
[----:B--2---:R0:W2:Y:S04]  /*1a650*/  @P3 LDG.E.U8 R123, desc[UR14][R126.64] ;  /* 0x0000000e7e7b3981 */ /* 0x0040a8000c1e1100 */
[----:B------:R-:W0:Y:S04]  /*1a660*/  LDL R126, [R1+0x648] ;  /* 0x00064800017e7983 */ /* 0x000e280000100800 */
[----:B------:R-:W0:Y:S02]  /*1a670*/  LDL R127, [R1+0x64c] ;  /* 0x00064c00017f7983 */ /* 0x000e240000100800 */
[----:B0-----:R-:W-:-:S04]  /*1a680*/  @P3 LOP3.LUT R127, R127, R126, RZ, 0x3c, !PT ;  /* 0x0000007e7f7f3212 */ /* 0x001fc800078e3cff */
[----:B------:R-:W-:-:S04]  /*1a690*/  @P3 LOP3.LUT R126, R127, R126, RZ, 0x3c, !PT ;  /* 0x0000007e7f7e3212 */ /* 0x000fc800078e3cff */
[----:B------:R-:W-:-:S05]  /*1a6a0*/  @P3 LOP3.LUT R127, R127, R126, RZ, 0x3c, !PT ;  /* 0x0000007e7f7f3212 */ /* 0x000fca00078e3cff */
[----:B------:R0:W2:Y:S04]  /*1a6b0*/  @P3 LDG.E.U8 R124, desc[UR14][R126.64] ;  /* 0x0000000e7e7c3981 */ /* 0x0000a8000c1e1100 */
[----:B------:R-:W0:Y:S04]  /*1a6c0*/  LDL R126, [R1+0x650] ;  /* 0x00065000017e7983 */ /* 0x000e280000100800 */
[----:B------:R-:W0:Y:S01]  /*1a6d0*/  LDL R127, [R1+0x654] ;  /* 0x00065400017f7983 */ /* 0x000e220000100800 */
[----:B------:R-:W-:Y:S02]  /*1a6e0*/  ISETP.GT.AND P4, PT, R76, 0x61, PT ;  /* 0x000000614c00780c */ /* 0x000fe40003f84270 */
[----:B------:R-:W-:-:S11]  /*1a6f0*/  PRMT R128, RZ, 0x7610, R128 ;  /* 0x00007610ff807816 */ /* 0x000fd60000000080 */
[----:B0-----:R-:W-:-:S04]  /*1a700*/  @P4 LOP3.LUT R127, R127, R126, RZ, 0x3c, !PT ;  /* 0x0000007e7f7f4212 */ /* 0x001fc800078e3cff */
[----:B------:R-:W-:-:S04]  /*1a710*/  @P4 LOP3.LUT R126, R127, R126, RZ, 0x3c, !PT ;  /* 0x0000007e7f7e4212 */ /* 0x000fc800078e3cff */
[----:B------:R-:W-:-:S05]  /*1a720*/  @P4 LOP3.LUT R127, R127, R126, RZ, 0x3c, !PT ;  /* 0x0000007e7f7f4212 */ /* 0x000fca00078e3cff */
[----:B------:R0:W2:Y:S04]  /*1a730*/  @P4 LDG.E.U8 R128, desc[UR14][R126.64] ;  /* 0x0000000e7e804981 */ /* 0x0000a8000c1e1100 */
[----:B------:R-:W0:Y:S04]  /*1a740*/  LDL R126, [R1+0x658] ;  /* 0x00065800017e7983 */ /* 0x000e280000100800 */
[----:B------:R-:W0:Y:S01]  /*1a750*/  LDL R127, [R1+0x65c] ;  /* 0x00065c00017f7983 */ /* 0x000e220000100800 */
[----:B------:R-:W-:Y:S02]  /*1a760*/  PRMT R130, RZ, 0x7610, R130 ;  /* 0x00007610ff827816 */ /* 0x000fe40000000082 */
        /* <DEDUP_REMOVED lines=12> */
[----:B------:R-:W2:Y:S01]  /*1a830*/  LDL R127, [R1+0x668] ;  /* 0x00066800017f7983 */ /* 0x000ea20000100800 */
[----:B------:R-:W-:Y:S01]  /*1a840*/  PRMT R134, RZ, 0x7610, R134 ;  /* 0x00007610ff867816 */ /* 0x000fe20000000086 */
[----:B---3--:R-:W-:Y:S01]  /*1a850*/  @P2 IMAD.MOV.U32 R126, RZ, RZ, R45 ;  /* 0x000000ffff7e2224 */ /* 0x008fe200078e002d */
[----:B------:R-:W-:Y:S01]  /*1a860*/  ISETP.GT.AND P5, PT, R76, 0x63, PT ;  /* 0x000000634c00780c */ /* 0x000fe20003fa4270 */
[----:B------:R-:W3:Y:S04]  /*1a870*/  LDL R45, [R1+0x694] ;  /* 0x00069400012d7983 */ /* 0x000ee80000100800 */
[----:B--2---:R0:W2:Y:S04]  /*1a880*/  @P2 LDG.E.U8 R134, desc[UR14][R126.64] ;  /* 0x0000000e7e862981 */ /* 0x0040a8000c1e1100 */
[----:B------:R-:W0:Y:S04]  /*1a890*/  LDL R126, [R1+0x670] ;  /* 0x00067000017e7983 */ /* 0x000e280000100800 */
[----:B------:R-:W0:Y:S01]  /*1a8a0*/  LDL R127, [R1+0x674] ;  /* 0x00067400017f7983 */ /* 0x000e220000100800 */
[----:B------:R-:W-:-:S02]  /*1a8b0*/  PRMT R136, RZ, 0x7610, R136 ;  /* 0x00007610ff887816 */ /* 0x000fc40000000088 */
        /* <DEDUP_REMOVED lines=22> */
[----:B------:R-:W-:-:S02]  /*1aa20*/  ISETP.GT.AND P3, PT, R76, 0x65, PT ;  /* 0x000000654c00780c */ /* 0x000fc40003f64270 */
[----:B0-----:R-:W-:-:S04]  /*1aa30*/  @P4 LOP3.LUT R127, R127, R126, RZ, 0x3c, !PT ;  /* 0x0000007e7f7f4212 */ /* 0x001fc800078e3cff */
[----:B------:R-:W-:-:S04]  /*1aa40*/  @P4 LOP3.LUT R126, R127, R126, RZ, 0x3c, !PT ;  /* 0x0000007e7f7e4212 */ /* 0x000fc800078e3cff */
[----:B------:R-:W-:-:S05]  /*1aa50*/  @P4 LOP3.LUT R127, R127, R126, RZ, 0x3c, !PT ;  /* 0x0000007e7f7f4212 */ /* 0x000fca00078e3cff */
[----:B------:R3:W2:Y:S04]  /*1aa60*/  @P4 LDG.E.U8 R142, desc[UR14][R126.64] ;  /* 0x0000000e7e8e4981 */ /* 0x0006a8000c1e1100 */
[----:B------:R-:W2:Y:S01]  /*1aa70*/  LDL R127, [R1+0x690] ;  /* 0x00069000017f7983 */ /* 0x000ea20000100800 */
[----:B------:R-:W-:Y:S01]  /*1aa80*/  PRMT R144, RZ, 0x7610, R144 ;  /* 0x00007610ff907816 */ /* 0x000fe20000000090 */
[----:B---3--:R-:W-:Y:S01]  /*1aa90*/  @P3 IMAD.MOV.U32 R126, RZ, RZ, R45 ;  /* 0x000000ffff7e3224 */ /* 0x008fe200078e002d */
        /* <DEDUP_REMOVED lines=326> */
[----:B---3--:R-:W-:Y:S02]  /*1bf00*/  @P2 IMAD.MOV.U32 R126, RZ, RZ, R45 ;  /* 0x000000ffff7e2224 */ /* 0x008fe400078e002d */
[----:B------:R-:W3:Y:S04]  /*1bf10*/  LDL.LU R45, [R1+0x4c] ;  /* 0x00004c00012d7983 */ /* 0x000ee80000300800 */
        /* <DEDUP_REMOVED lines=49> */
[----:B------:R-:W-:-:S02]  /*1c230*/  ISETP.GE.AND P2, PT, R0, R76, PT ;  /* 0x0000004c0000720c */ /* 0x000fc40003f46270 */
[----:B0-----:R-:W-:-:S04]  /*1c240*/  @P3 LOP3.LUT R127, R127, R126, RZ, 0x3c, !PT ;  /* 0x0000007e7f7f3212 */ /* 0x001fc800078e3cff */
[----:B------:R-:W-:-:S04]  /*1c250*/  @P3 LOP3.LUT R126, R127, R126, RZ, 0x3c, !PT ;  /* 0x0000007e7f7e3212 */ /* 0x000fc800078e3cff */
[----:B------:R-:W-:-:S05]  /*1c260*/  @P3 LOP3.LUT R127, R127, R126, RZ, 0x3c, !PT ;  /* 0x0000007e7f7f3212 */ /* 0x000fca00078e3cff */
[----:B------:R-:W2:Y:S01]  /*1c270*/  @P3 LDG.E.U8 R252, desc[UR14][R126.64] ;  /* 0x0000000e7efc3981 */ /* 0x000ea2000c1e1100 */
[----:B------:R-:W-:Y:S06]  /*1c280*/  BAR.SYNC.DEFER_BLOCKING 0x0 ;  /* 0x0000000000007b1d */ /* 0x000fec0000010000 */
[----:B------:R-:W2:Y:S04]  /*1c290*/  LDL.LU R126, [R1+0x1c] ;  /* 0x00001c00017e7983 */ /* 0x000ea80000300800 */
[----:B------:R-:W4:Y:S04]  /*1c2a0*/  LDL.LU R127, [R1+0x18] ;  /* 0x00001800017f7983 */ /* 0x000f280000300800 */
[----:B------:R-:W4:Y:S04]  /*1c2b0*/  LDL.LU R76, [R1+0x48] ;  /* 0x00004800014c7983 */ /* 0x000f280000300800 */
[----:B------:R-:W4:Y:S04]  /*1c2c0*/  LDL.LU R0, [R1+0x8] ;  /* 0x0000080001007983 */ /* 0x000f280000300800 */
[----:B---3--:R0:W-:Y:S04]  /*1c2d0*/  STS.U8 [R63+UR4+0x10000], R45 ;  /* 0x0100002d3f007988 */ /* 0x0081e80008000004 */
[----:B------:R1:W-:Y:S04]  /*1c2e0*/  STS.U8 [R63+UR4+0x10800], R46 ;  /* 0x0108002e3f007988 */ /* 0x0003e80008000004 */
[----:B------:R3:W-:Y:S04]  /*1c2f0*/  STS.U8 [R63+UR4+0x18800], R59 ;  /* 0x0188003b3f007988 */ /* 0x0007e80008000004 */
[----:B0-----:R-:W5:Y:S04]  /*1c300*/  LDL.LU R45, [R1+0x994] ;  /* 0x00099400012d7983 */ /* 0x001f680000300800 */
[----:B-1----:R-:W5:Y:S04]  /*1c310*/  LDL.LU R46, [R1+0x990] ;  /* 0x00099000012e7983 */ /* 0x002f680000300800 */
[----:B---3--:R-:W3:Y:S04]  /*1c320*/  LDL.LU R59, [R1+0x98c] ;  /* 0x00098c00013b7983 */ /* 0x008ee80000300800 */
[----:B------:R-:W-:Y:S04]  /*1c330*/  STS.U8 [R63+UR4+0x10c00], R43 ;  /* 0x010c002b3f007988 */ /* 0x000fe80008000004 */
[----:B------:R-:W-:Y:S04]  /*1c340*/  STS.U8 [R63+UR4+0x18c00], R44 ;  /* 0x018c002c3f007988 */ /* 0x000fe80008000004 */
[----:B------:R-:W-:Y:S04]  /*1c350*/  STS.U8 [R63+UR4+0x11000], R3 ;  /* 0x011000033f007988 */ /* 0x000fe80008000004 */
[----:B------:R-:W-:Y:S04]  /*1c360*/  STS.U8 [R63+UR4+0x19000], R37 ;  /* 0x019000253f007988 */ /* 0x000fe80008000004 */
[----:B------:R-:W-:Y:S04]  /*1c370*/  STS.U8 [R63+UR4+0x11400], R38 ;  /* 0x011400263f007988 */ /* 0x000fe80008000004 */
[----:B------:R-:W-:Y:S04]  /*1c380*/  STS.U8 [R63+UR4+0x11800], R227 ;  /* 0x011800e33f007988 */ /* 0x000fe80008000004 */
[----:B--2---:R-:W-:Y:S04]  /*1c390*/  STS.U8 [R63+UR4+0x10400], R126 ;  /* 0x0104007e3f007988 */ /* 0x004fe80008000004 */
[----:B----4-:R-:W-:Y:S04]  /*1c3a0*/  STS.U8 [R63+UR4+0x18400], R127 ;  /* 0x0184007f3f007988 */ /* 0x010fe80008000004 */
[----:B------:R0:W-:Y:S04]  /*1c3b0*/  STS.U8 [R63+UR4+0x18000], R76 ;  /* 0x0180004c3f007988 */ /* 0x0001e80008000004 */
[----:B0-----:R-:W2:Y:S04]  /*1c3c0*/  LDL.LU R76, [R1+0x40] ;  /* 0x00004000014c7983 */ /* 0x001ea80000300800 */
[----:B------:R-:W4:Y:S04]  /*1c3d0*/  LDL.LU R126, [R1+0x14] ;  /* 0x00001400017e7983 */ /* 0x000f280000300800 */
[----:B------:R-:W2:Y:S04]  /*1c3e0*/  LDL.LU R127, [R1+0x10] ;  /* 0x00001000017f7983 */ /* 0x000ea80000300800 */
[----:B------:R-:W5:Y:S04]  /*1c3f0*/  LDL.LU R43, [R1+0x988] ;  /* 0x00098800012b7983 */ /* 0x000f680000300800 */
[----:B------:R-:W5:Y:S04]  /*1c400*/  LDL.LU R44, [R1+0x984] ;  /* 0x00098400012c7983 */ /* 0x000f680000300800 */
[----:B------:R-:W2:Y:S04]  /*1c410*/  LDL.LU R3, [R1+0x980] ;  /* 0x0009800001037983 */ /* 0x000ea80000300800 */
[----:B------:R-:W5:Y:S04]  /*1c420*/  LDL.LU R37, [R1+0x97c] ;  /* 0x00097c0001257983 */ /* 0x000f680000300800 */
[----:B------:R-:W5:Y:S04]  /*1c430*/  LDL.LU R38, [R1+0x978] ;  /* 0x0009780001267983 */ /* 0x000f680000300800 */
[----:B------:R-:W2:Y:S04]  /*1c440*/  LDL.LU R227, [R1+0x44] ;  /* 0x0000440001e37983 */ /* 0x000ea80000300800 */
[----:B------:R0:W-:Y:S04]  /*1c450*/  STS.U8 [R63+UR4+0x19800], R225 ;  /* 0x019800e13f007988 */ /* 0x0001e80008000004 */
        /* <DEDUP_REMOVED lines=20> */
[----:B--2---:R-:W-:Y:S04]  /*1c5a0*/  STS.U8 [R225+UR4+0x10080], R227 ;  /* 0x010080e3e1007988 */ /* 0x004fe80008000004 */
[----:B------:R-:W-:Y:S04]  /*1c5b0*/  STS.U8 [R225+UR4+0x18080], R76 ;  /* 0x0180804ce1007988 */ /* 0x000fe80008000004 */
[----:B----4-:R-:W-:Y:S04]  /*1c5c0*/  STS.U8 [R225+UR4+0x10480], R126 ;  /* 0x0104807ee1007988 */ /* 0x010fe80008000004 */
[----:B------:R-:W-:Y:S04]  /*1c5d0*/  STS.U8 [R225+UR4+0x18480], R127 ;  /* 0x0184807fe1007988 */ /* 0x000fe80008000004 */
[----:B------:R0:W-:Y:S04]  /*1c5e0*/  STS.U8 [R225+UR4+0x10880], R8 ;  /* 0x01088008e1007988 */ /* 0x0001e80008000004 */
[----:B------:R1:W-:Y:S04]  /*1c5f0*/  STS.U8 [R225+UR4+0x18880], R35 ;  /* 0x01888023e1007988 */ /* 0x0003e80008000004 */
[----:B0-----:R-:W2:Y:S04]  /*1c600*/  LDL.LU R8, [R1+0x974] ;  /* 0x0009740001087983 */ /* 0x001ea80000300800 */
[----:B------:R-:W4:Y:S04]  /*1c610*/  LDL.LU R227, [R1+0x3c] ;  /* 0x00003c0001e37983 */ /* 0x000f280000300800 */
[----:B------:R-:W2:Y:S04]  /*1c620*/  LDL.LU R126, [R1+0x38] ;  /* 0x00003800017e7983 */ /* 0x000ea80000300800 */
[----:B------:R-:W3:Y:S04]  /*1c630*/  LDL.LU R127, [R1+0xc] ;  /* 0x00000c00017f7983 */ /* 0x000ee80000300800 */
[----:B-1----:R-:W5:Y:S04]  /*1c640*/  LDL.LU R35, [R1+0x970] ;  /* 0x0009700001237983 */ /* 0x002f680000300800 */
[----:B------:R0:W-:Y:S04]  /*1c650*/  STS.U8 [R225+UR4+0x10c80], R36 ;  /* 0x010c8024e1007988 */ /* 0x0001e80008000004 */
[----:B------:R1:W-:Y:S04]  /*1c660*/  STS.U8 [R225+UR4+0x18c80], R21 ;  /* 0x018c8015e1007988 */ /* 0x0003e80008000004 */
[----:B0-----:R-:W5:Y:S04]  /*1c670*/  LDL.LU R36, [R1+0x96c] ;  /* 0x00096c0001247983 */ /* 0x001f680000300800 */
[----:B-1----:R-:W3:Y:S04]  /*1c680*/  LDL.LU R21, [R1+0x968] ;  /* 0x0009680001157983 */ /* 0x002ee80000300800 */
[----:B------:R0:W-:Y:S04]  /*1c690*/  STS.U8 [R225+UR4+0x11080], R29 ;  /* 0x0110801de1007988 */ /* 0x0001e80008000004 */
[----:B------:R1:W-:Y:S04]  /*1c6a0*/  STS.U8 [R225+UR4+0x19080], R30 ;  /* 0x0190801ee1007988 */ /* 0x0003e80008000004 */
[----:B------:R0:W-:Y:S04]  /*1c6b0*/  STS.U8 [R225+UR4+0x11480], R27 ;  /* 0x0114801be1007988 */ /* 0x0001e80008000004 */
        /* <DEDUP_REMOVED lines=22> */
[----:B0-----:R-:W5:Y:S04]  /*1c820*/  LDL.LU R29, [R1+0x964] ;  /* 0x00096400011d7983 */ /* 0x001f680000300800 */
[----:B-1----:R-:W5:Y:S04]  /*1c830*/  LDL.LU R30, [R1+0x960] ;  /* 0x00096000011e7983 */ /* 0x002f680000300800 */
[----:B------:R-:W5:Y:S04]  /*1c840*/  LDL.LU R27, [R1+0x95c] ;  /* 0x00095c00011b7983 */ /* 0x000f680000300800 */
[----:B------:R-:W5:Y:S04]  /*1c850*/  LDL.LU R28, [R1+0x958] ;  /* 0x00095800011c7983 */ /* 0x000f680000300800 */
[----:B----4-:R-:W-:Y:S04]  /*1c860*/  STS.U8 [R76+UR4+0x10100], R227 ;  /* 0x010100e34c007988 */ /* 0x010fe80008000004 */
[----:B--2---:R-:W-:Y:S04]  /*1c870*/  STS.U8 [R76+UR4+0x18100], R126 ;  /* 0x0181007e4c007988 */ /* 0x004fe80008000004 */
[----:B---3--:R-:W-:Y:S04]  /*1c880*/  STS.U8 [R76+UR4+0x10500], R127 ;  /* 0x0105007f4c007988 */ /* 0x008fe80008000004 */
[----:B------:R0:W-:Y:S04]  /*1c890*/  STS.U8 [R76+UR4+0x18500], R21 ;  /* 0x018500154c007988 */ /* 0x0001e80008000004 */
[----:B0-----:R-:W5:Y:S04]  /*1c8a0*/  LDL.LU R21, [R1+0x954] ;  /* 0x0009540001157983 */ /* 0x001f680000300800 */
[----:B------:R-:W2:Y:S04]  /*1c8b0*/  LDL.LU R126, [R1+0x34] ;  /* 0x00003400017e7983 */ /* 0x000ea80000300800 */
[----:B------:R-:W3:Y:S04]  /*1c8c0*/  LDL.LU R127, [R1+0x30] ;  /* 0x00003000017f7983 */ /* 0x000ee80000300800 */
[----:B------:R0:W-:Y:S04]  /*1c8d0*/  STS.U8 [R76+UR4+0x10900], R22 ;  /* 0x010900164c007988 */ /* 0x0001e80008000004 */
[----:B------:R1:W-:Y:S04]  /*1c8e0*/  STS.U8 [R76+UR4+0x18900], R19 ;  /* 0x018900134c007988 */ /* 0x0003e80008000004 */
        /* <DEDUP_REMOVED lines=24> */
[----:B0-----:R-:W5:Y:S04]  /*1ca70*/  LDL.LU R22, [R1+0x950] ;  /* 0x0009500001167983 */ /* 0x001f680000300800 */
[----:B------:R-:W-:Y:S04]  /*1ca80*/  STS.U8 [R76+UR4+0x1b900], R192 ;  /* 0x01b900c04c007988 */ /* 0x000fe80008000004 */
[----:B-1----:R-:W5:Y:S04]  /*1ca90*/  LDL.LU R19, [R1+0x94c] ;  /* 0x00094c0001137983 */ /* 0x002f680000300800 */
[----:B------:R-:W-:Y:S04]  /*1caa0*/  STS.U8 [R76+UR4+0x13d00], R194 ;  /* 0x013d00c24c007988 */ /* 0x000fe80008000004 */
[----:B----4-:R-:W5:Y:S04]  /*1cab0*/  LDL.LU R20, [R1+0x948] ;  /* 0x0009480001147983 */ /* 0x010f680000300800 */
[----:B------:R-:W-:Y:S04]  /*1cac0*/  STS.U8 [R76+UR4+0x1bd00], R196 ;  /* 0x01bd00c44c007988 */ /* 0x000fe80008000004 */
[----:B------:R-:W5:Y:S04]  /*1cad0*/  LDL.LU R9, [R1+0x944] ;  /* 0x0009440001097983 */ /* 0x000f680000300800 */
[----:B------:R-:W5:Y:S04]  /*1cae0*/  LDL.LU R10, [R1+0x940] ;  /* 0x00094000010a7983 */ /* 0x000f680000300800 */
[----:B------:R-:W5:Y:S04]  /*1caf0*/  LDL.LU R7, [R1+0x93c] ;  /* 0x00093c0001077983 */ /* 0x000f680000300800 */
[----:B--2---:R-:W-:Y:S04]  /*1cb00*/  STS.U8 [R77+UR4+0x10180], R126 ;  /* 0x0101807e4d007988 */ /* 0x004fe80008000004 */
[----:B---3--:R-:W-:Y:S04]  /*1cb10*/  STS.U8 [R77+UR4+0x18180], R127 ;  /* 0x0181807f4d007988 */ /* 0x008fe80008000004 */
[----:B------:R0:W-:Y:S04]  /*1cb20*/  STS.U8 [R77+UR4+0x10580], R8 ;  /* 0x010580084d007988 */ /* 0x0001e80008000004 */
[----:B------:R1:W-:Y:S04]  /*1cb30*/  STS.U8 [R77+UR4+0x18580], R3 ;  /* 0x018580034d007988 */ /* 0x0003e80008000004 */
[----:B0-----:R-:W5:Y:S04]  /*1cb40*/  LDL.LU R8, [R1+0x938] ;  /* 0x0009380001087983 */ /* 0x001f680000300800 */
[----:B-1----:R-:W2:Y:S04]  /*1cb50*/  LDL.LU R3, [R1+0x934] ;  /* 0x0009340001037983 */ /* 0x002ea80000300800 */
[----:B------:R-:W3:Y:S04]  /*1cb60*/  LDL.LU R126, [R1+0x2c] ;  /* 0x00002c00017e7983 */ /* 0x000ee80000300800 */
[----:B------:R-:W4:Y:S04]  /*1cb70*/  LDL.LU R127, [R1+0x28] ;  /* 0x00002800017f7983 */ /* 0x000f280000300800 */
        /* <DEDUP_REMOVED lines=30> */
[----:B------:R-:W2:Y:S04]  /*1cd60*/  LDL.LU R6, [R1+0x928] ;  /* 0x0009280001067983 */ /* 0x000ea80000300800 */
[----:B------:R-:W-:Y:S04]  /*1cd70*/  STS.U8 [R77+UR4+0x1bd80], R204 ;  /* 0x01bd80cc4d007988 */ /* 0x000fe80008000004 */
[----:B------:R-:W5:Y:S04]  /*1cd80*/  LDL.LU R68, [R1+0x924] ;  /* 0x0009240001447983 */ /* 0x000f680000300800 */
[----:B------:R-:W5:Y:S04]  /*1cd90*/  LDL.LU R69, [R1+0x920] ;  /* 0x0009200001457983 */ /* 0x000f680000300800 */
[----:B------:R-:W2:Y:S04]  /*1cda0*/  LDL.LU R25, [R1+0x91c] ;  /* 0x00091c0001197983 */ /* 0x000ea80000300800 */
[----:B---3--:R-:W-:Y:S04]  /*1cdb0*/  STS.U8 [R76+UR4+0x10200], R126 ;  /* 0x0102007e4c007988 */ /* 0x008fe80008000004 */
[----:B----4-:R-:W-:Y:S04]  /*1cdc0*/  STS.U8 [R76+UR4+0x18200], R127 ;  /* 0x0182007f4c007988 */ /* 0x010fe80008000004 */
[----:B------:R0:W-:Y:S04]  /*1cdd0*/  STS.U8 [R76+UR4+0x10600], R59 ;  /* 0x0106003b4c007988 */ /* 0x0001e80008000004 */
[----:B------:R1:W-:Y:S04]  /*1cde0*/  STS.U8 [R76+UR4+0x18600], R60 ;  /* 0x0186003c4c007988 */ /* 0x0003e80008000004 */
[----:B------:R3:W-:Y:S04]  /*1cdf0*/  STS.U8 [R76+UR4+0x10a00], R32 ;  /* 0x010a00204c007988 */ /* 0x0007e80008000004 */
[----:B0-----:R-:W5:Y:S04]  /*1ce00*/  LDL.LU R59, [R1+0x918] ;  /* 0x00091800013b7983 */ /* 0x001f680000300800 */
[----:B------:R-:W4:Y:S04]  /*1ce10*/  LDL.LU R127, [R1+0x24] ;  /* 0x00002400017f7983 */ /* 0x000f280000300800 */
[----:B-1----:R-:W5:Y:S04]  /*1ce20*/  LDL.LU R60, [R1+0x914] ;  /* 0x00091400013c7983 */ /* 0x002f680000300800 */
[----:B---3--:R-:W3:Y:S04]  /*1ce30*/  LDL.LU R32, [R1+0x910] ;  /* 0x0009100001207983 */ /* 0x008ee80000300800 */
[----:B------:R0:W-:Y:S04]  /*1ce40*/  STS.U8 [R76+UR4+0x18a00], R55 ;  /* 0x018a00374c007988 */ /* 0x0001e80008000004 */
[----:B------:R1:W-:Y:S04]  /*1ce50*/  STS.U8 [R76+UR4+0x10e00], R56 ;  /* 0x010e00384c007988 */ /* 0x0003e80008000004 */
[----:B------:R1:W-:Y:S04]  /*1ce60*/  STS.U8 [R76+UR4+0x18e00], R47 ;  /* 0x018e002f4c007988 */ /* 0x0003e80008000004 */
[----:B0-----:R-:W5:Y:S04]  /*1ce70*/  LDL.LU R55, [R1+0x90c] ;  /* 0x00090c0001377983 */ /* 0x001f680000300800 */
[----:B-1----:R-:W5:Y:S04]  /*1ce80*/  LDL.LU R56, [R1+0x908] ;  /* 0x0009080001387983 */ /* 0x002f680000300800 */
[----:B------:R-:W2:Y:S04]  /*1ce90*/  LDL.LU R47, [R1+0x904] ;  /* 0x00090400012f7983 */ /* 0x000ea80000300800 */
        /* <DEDUP_REMOVED lines=26> */
[----:B-1----:R-:W5:Y:S01]  /*1d040*/  LDL.LU R50, [R1+0x8fc] ;  /* 0x0008fc0001327983 */ /* 0x002f620000300800 */
[----:B------:R-:W-:-:S03]  /*1d050*/  LOP3.LUT R123, R63, 0x60, RZ, 0x3c, !PT ;  /* 0x000000603f7b7812 */ /* 0x000fc600078e3cff */
[----:B----4-:R-:W-:Y:S04]  /*1d060*/  STS.U8 [R124+UR4+0x10280], R127 ;  /* 0x0102807f7c007988 */ /* 0x010fe80008000004 */
[----:B--2---:R0:W-:Y:S04]  /*1d070*/  STS.U8 [R124+UR4+0x18280], R47 ;  /* 0x0182802f7c007988 */ /* 0x0041e80008000004 */
[----:B------:R1:W-:Y:S04]  /*1d080*/  STS.U8 [R124+UR4+0x10680], R48 ;  /* 0x010680307c007988 */ /* 0x0003e80008000004 */
[----:B------:R2:W-:Y:S04]  /*1d090*/  STS.U8 [R124+UR4+0x18680], R41 ;  /* 0x018680297c007988 */ /* 0x0005e80008000004 */
[----:B0-----:R-:W5:Y:S04]  /*1d0a0*/  LDL.LU R47, [R1+0x8f8] ;  /* 0x0008f800012f7983 */ /* 0x001f680000300800 */
[----:B-1----:R-:W5:Y:S04]  /*1d0b0*/  LDL.LU R48, [R1+0x8f4] ;  /* 0x0008f40001307983 */ /* 0x002f680000300800 */
[----:B--2---:R-:W5:Y:S04]  /*1d0c0*/  LDL.LU R41, [R1+0x8f0] ;  /* 0x0008f00001297983 */ /* 0x004f680000300800 */
[----:B------:R0:W-:Y:S04]  /*1d0d0*/  STS.U8 [R124+UR4+0x10a80], R42 ;  /* 0x010a802a7c007988 */ /* 0x0001e80008000004 */
        /* <DEDUP_REMOVED lines=11> */
[----:B------:R-:W2:Y:S04]  /*1d190*/  LDL R77, [R1+0x328] ;  /* 0x00032800014d7983 */ /* 0x000ea80000100800 */
[----:B------:R-:W2:Y:S04]  /*1d1a0*/  LDL R76, [R1+0x32c] ;  /* 0x00032c00014c7983 */ /* 0x000ea80000100800 */
[----:B------:R-:W4:Y:S04]  /*1d1b0*/  LDL R142, [R1+0x348] ;  /* 0x00034800018e7983 */ /* 0x000f280000100800 */
[----:B------:R-:W4:Y:S04]  /*1d1c0*/  LDL R140, [R1+0x34c] ;  /* 0x00034c00018c7983 */ /* 0x000f280000100800 */
[----:B------:R-:W-:Y:S04]  /*1d1d0*/  STS.U8 [R124+UR4+0x11680], R239 ;  /* 0x011680ef7c007988 */ /* 0x000fe80008000004 */
[----:B------:R-:W-:Y:S04]  /*1d1e0*/  STS.U8 [R124+UR4+0x19680], R237 ;  /* 0x019680ed7c007988 */ /* 0x000fe80008000004 */
[----:B------:R-:W-:Y:S04]  /*1d1f0*/  STS.U8 [R124+UR4+0x11a80], R207 ;  /* 0x011a80cf7c007988 */ /* 0x000fe80008000004 */
[----:B------:R-:W-:Y:S04]  /*1d200*/  STS.U8 [R124+UR4+0x19a80], R205 ;  /* 0x019a80cd7c007988 */ /* 0x000fe80008000004 */
[----:B------:R-:W4:Y:S04]  /*1d210*/  LDL R130, [R1+0x368] ;  /* 0x0003680001827983 */ /* 0x000f280000100800 */
[----:B------:R-:W4:Y:S04]  /*1d220*/  LDL R129, [R1+0x36c] ;  /* 0x00036c0001817983 */ /* 0x000f280000100800 */
[----:B------:R-:W-:Y:S04]  /*1d230*/  STS.U8 [R124+UR4+0x11e80], R175 ;  /* 0x011e80af7c007988 */ /* 0x000fe80008000004 */
[----:B------:R-:W-:Y:S04]  /*1d240*/  STS.U8 [R124+UR4+0x19e80], R173 ;  /* 0x019e80ad7c007988 */ /* 0x000fe80008000004 */
        /* <DEDUP_REMOVED lines=20> */
[----:B---3--:R0:W-:Y:S04]  /*1d390*/  STS.U8 [R123+UR4+0x10300], R32 ;  /* 0x010300207b007988 */ /* 0x0081e80008000004 */
[----:B------:R1:W-:Y:S04]  /*1d3a0*/  STS.U8 [R123+UR4+0x18300], R25 ;  /* 0x018300197b007988 */ /* 0x0003e80008000004 */
[----:B------:R3:W-:Y:S04]  /*1d3b0*/  STS.U8 [R123+UR4+0x10700], R26 ;  /* 0x0107001a7b007988 */ /* 0x0007e80008000004 */
[----:B0-----:R-:W5:Y:S04]  /*1d3c0*/  LDL.LU R32, [R1+0x8d4] ;  /* 0x0008d40001207983 */ /* 0x001f680000300800 */
[----:B-1----:R-:W5:Y:S04]  /*1d3d0*/  LDL.LU R25, [R1+0x8d0] ;  /* 0x0008d00001197983 */ /* 0x002f680000300800 */
[----:B---3--:R-:W5:Y:S04]  /*1d3e0*/  LDL.LU R26, [R1+0x8cc] ;  /* 0x0008cc00011a7983 */ /* 0x008f680000300800 */
[----:B------:R0:W-:Y:S04]  /*1d3f0*/  STS.U8 [R123+UR4+0x18700], R23 ;  /* 0x018700177b007988 */ /* 0x0001e80008000004 */
[----:B------:R1:W-:Y:S04]  /*1d400*/  STS.U8 [R123+UR4+0x10b00], R24 ;  /* 0x010b00187b007988 */ /* 0x0003e80008000004 */
[----:B0-----:R-:W5:Y:S04]  /*1d410*/  LDL.LU R23, [R1+0x8c8] ;  /* 0x0008c80001177983 */ /* 0x001f680000300800 */
[----:B-1----:R-:W5:Y:S04]  /*1d420*/  LDL.LU R24, [R1+0x8c4] ;  /* 0x0008c40001187983 */ /* 0x002f680000300800 */
[----:B------:R-:W3:Y:S04]  /*1d430*/  LDL R126, [R1+0x3c8] ;  /* 0x0003c800017e7983 */ /* 0x000ee80000100800 */
[----:B------:R-:W3:Y:S04]  /*1d440*/  LDL R125, [R1+0x3cc] ;  /* 0x0003cc00017d7983 */ /* 0x000ee80000100800 */
[----:B------:R0:W-:Y:S04]  /*1d450*/  STS.U8 [R123+UR4+0x18b00], R17 ;  /* 0x018b00117b007988 */ /* 0x0001e80008000004 */
[----:B------:R1:W-:Y:S04]  /*1d460*/  STS.U8 [R123+UR4+0x10f00], R18 ;  /* 0x010f00127b007988 */ /* 0x0003e80008000004 */
[----:B------:R1:W-:Y:S04]  /*1d470*/  STS.U8 [R123+UR4+0x18f00], R15 ;  /* 0x018f000f7b007988 */ /* 0x0003e80008000004 */
[----:B0-----:R-:W5:Y:S04]  /*1d480*/  LDL.LU R17, [R1+0x8c0] ;  /* 0x0008c00001117983 */ /* 0x001f680000300800 */
[----:B-1----:R-:W5:Y:S04]  /*1d490*/  LDL.LU R18, [R1+0x8bc] ;  /* 0x0008bc0001127983 */ /* 0x002f680000300800 */
[----:B------:R-:W5:Y:S04]  /*1d4a0*/  LDL.LU R15, [R1+0x8b8] ;  /* 0x0008b800010f7983 */ /* 0x000f680000300800 */
[----:B------:R-:W3:Y:S04]  /*1d4b0*/  LDL R134, [R1+0x3e8] ;  /* 0x0003e80001867983 */ /* 0x000ee80000100800 */
[----:B------:R-:W3:Y:S04]  /*1d4c0*/  LDL R132, [R1+0x3ec] ;  /* 0x0003ec0001847983 */ /* 0x000ee80000100800 */
[----:B------:R-:W3:Y:S04]  /*1d4d0*/  LDL R118, [R1+0x400] ;  /* 0x0004000001767983 */ /* 0x000ee80000100800 */
[----:B------:R-:W3:Y:S01]  /*1d4e0*/  LDL R124, [R1+0x318] ;  /* 0x00031800017c7983 */ /* 0x000ee20000100800 */
[----:B------:R-:W-:-:S02]  /*1d4f0*/  PRMT R78, RZ, 0x7610, R78 ;  /* 0x00007610ff4e7816 */ /* 0x000fc4000000004e */
[----:B------:R-:W-:Y:S01]  /*1d500*/  PRMT R79, RZ, 0x7610, R79 ;  /* 0x00007610ff4f7816 */ /* 0x000fe2000000004f */
[----:B------:R-:W3:Y:S01]  /*1d510*/  LDL R144, [R1+0x350] ;  /* 0x0003500001907983 */ /* 0x000ee20000100800 */
[----:B------:R-:W-:Y:S02]  /*1d520*/  PRMT R80, RZ, 0x7610, R80 ;  /* 0x00007610ff507816 */ /* 0x000fe40000000050 */
[----:B------:R-:W-:Y:S01]  /*1d530*/  PRMT R81, RZ, 0x7610, R81 ;  /* 0x00007610ff517816 */ /* 0x000fe20000000051 */
[----:B------:R-:W3:Y:S01]  /*1d540*/  LDL R143, [R1+0x354] ;  /* 0x00035400018f7983 */ /* 0x000ee20000100800 */
[----:B------:R-:W-:-:S03]  /*1d550*/  PRMT R82, RZ, 0x7610, R82 ;  /* 0x00007610ff527816 */ /* 0x000fc60000000052 */
[----:B------:R-:W3:Y:S01]  /*1d560*/  LDL R141, [R1+0x394] ;  /* 0x00039400018d7983 */ /* 0x000ee20000100800 */
[----:B------:R-:W-:-:S03]  /*1d570*/  PRMT R83, RZ, 0x7610, R83 ;  /* 0x00007610ff537816 */ /* 0x000fc60000000053 */
        /* <DEDUP_REMOVED lines=12> */
[----:B------:R-:W3:Y:S04]  /*1d640*/  LDL R146, [R1+0x3f8] ;  /* 0x0003f80001927983 */ /* 0x000ee80000100800 */
[----:B--2---:R4:W2:Y:S02]  /*1d650*/  @!P2 LDG.E.U8 R78, desc[UR14][R76.64] ;  /* 0x0000000e4c4ea981 */ /* 0x0048a4000c1e1100 */
[----:B----4-:R-:W-:Y:S02]  /*1d660*/  @!P2 IMAD.MOV.U32 R76, RZ, RZ, R140 ;  /* 0x000000ffff4ca224 */ /* 0x010fe400078e008c */
[----:B------:R-:W-:Y:S01]  /*1d670*/  @!P2 IMAD.MOV.U32 R77, RZ, RZ, R142 ;  /* 0x000000ffff4da224 */ /* 0x000fe200078e008e */
[----:B------:R-:W4:Y:S04]  /*1d680*/  LDL R140, [R1+0x3d0] ;  /* 0x0003d000018c7983 */ /* 0x000f280000100800 */
[----:B------:R0:W2:Y:S04]  /*1d690*/  @!P2 LDG.E.U8 R79, desc[UR14][R76.64] ;  /* 0x0000000e4c4fa981 */ /* 0x0000a8000c1e1100 */
[----:B------:R-:W2:Y:S01]  /*1d6a0*/  LDL R142, [R1+0x390] ;  /* 0x00039000018e7983 */ /* 0x000ea20000100800 */
[----:B0-----:R-:W-:-:S03]  /*1d6b0*/  @!P2 IMAD.MOV.U32 R77, RZ, RZ, R130 ;  /* 0x000000ffff4da224 */ /* 0x001fc600078e0082 */
[----:B------:R-:W2:Y:S01]  /*1d6c0*/  LDL R130, [R1+0x330] ;  /* 0x0003300001827983 */ /* 0x000ea20000100800 */
[----:B------:R-:W-:-:S03]  /*1d6d0*/  @!P2 IMAD.MOV.U32 R76, RZ, RZ, R129 ;  /* 0x000000ffff4ca224 */ /* 0x000fc600078e0081 */
[----:B------:R-:W4:Y:S04]  /*1d6e0*/  LDL R129, [R1+0x334] ;  /* 0x0003340001817983 */ /* 0x000f280000100800 */
[----:B------:R0:W4:Y:S02]  /*1d6f0*/  @!P2 LDG.E.U8 R80, desc[UR14][R76.64] ;  /* 0x0000000e4c50a981 */ /* 0x000124000c1e1100 */
[----:B0-----:R-:W-:Y:S02]  /*1d700*/  @!P2 IMAD.MOV.U32 R77, RZ, RZ, R138 ;  /* 0x000000ffff4da224 */ /* 0x001fe400078e008a */
[----:B------:R-:W4:Y:S01]  /*1d710*/  LDL R138, [R1+0x3f0] ;  /* 0x0003f000018a7983 */ /* 0x000f220000100800 */
        /* <DEDUP_REMOVED lines=8> */
[----:B---3--:R-:W-:Y:S02]  /*1d7a0*/  @!P2 IMAD.MOV.U32 R77, RZ, RZ, R126 ;  /* 0x000000ffff4da224 */ /* 0x008fe400078e007e */
[----:B------:R-:W3:Y:S01]  /*1d7b0*/  LDL R126, [R1+0x3b0] ;  /* 0x0003b000017e7983 */ /* 0x000ee20000100800 */
[----:B------:R-:W-:-:S03]  /*1d7c0*/  @!P2 IMAD.MOV.U32 R76, RZ, RZ, R125 ;  /* 0x000000ffff4ca224 */ /* 0x000fc600078e007d */
[----:B------:R-:W3:Y:S04]  /*1d7d0*/  LDL R125, [R1+0x3b4] ;  /* 0x0003b400017d7983 */ /* 0x000ee80000100800 */
[----:B------:R0:W3:Y:S02]  /*1d7e0*/  @!P2 LDG.E.U8 R83, desc[UR14][R76.64] ;  /* 0x0000000e4c53a981 */ /* 0x0000e4000c1e1100 */
[----:B0-----:R-:W-:Y:S02]  /*1d7f0*/  @!P2 IMAD.MOV.U32 R77, RZ, RZ, R134 ;  /* 0x000000ffff4da224 */ /* 0x001fe400078e0086 */
        /* <DEDUP_REMOVED lines=8> */
[----:B------:R2:W3:Y:S01]  /*1d880*/  @!P2 LDG.E.U8 R85, desc[UR14][R76.64] ;  /* 0x0000000e4c55a981 */ /* 0x0004e2000c1e1100 */
[----:B------:R-:W-:Y:S01]  /*1d890*/  PRMT R96, RZ, 0x7610, R96 ;  /* 0x00007610ff607816 */ /* 0x000fe20000000060 */
[----:B--2---:R-:W-:Y:S02]  /*1d8a0*/  @!P2 IMAD.MOV.U32 R77, RZ, RZ, R130 ;  /* 0x000000ffff4da224 */ /* 0x004fe400078e0082 */
[----:B------:R-:W2:Y:S01]  /*1d8b0*/  LDL R130, [R1+0x358] ;  /* 0x0003580001827983 */ /* 0x000ea20000100800 */
[----:B----4-:R-:W-:-:S03]  /*1d8c0*/  @!P2 IMAD.MOV.U32 R76, RZ, RZ, R129 ;  /* 0x000000ffff4ca224 */ /* 0x010fc600078e0081 */
[----:B------:R-:W4:Y:S04]  /*1d8d0*/  LDL R129, [R1+0x35c] ;  /* 0x00035c0001817983 */ /* 0x000f280000100800 */
[----:B------:R0:W4:Y:S02]  /*1d8e0*/  @!P2 LDG.E.U8 R86, desc[UR14][R76.64] ;  /* 0x0000000e4c56a981 */ /* 0x000124000c1e1100 */
[----:B0-----:R-:W-:Y:S02]  /*1d8f0*/  @!P2 IMAD.MOV.U32 R76, RZ, RZ, R143 ;  /* 0x000000ffff4ca224 */ /* 0x001fe400078e008f */
[----:B------:R-:W-:Y:S01]  /*1d900*/  @!P2 IMAD.MOV.U32 R77, RZ, RZ, R144 ;  /* 0x000000ffff4da224 */ /* 0x000fe200078e0090 */
[----:B------:R-:W4:Y:S04]  /*1d910*/  LDL R143, [R1+0x408] ;  /* 0x00040800018f7983 */ /* 0x000f280000100800 */
[----:B------:R0:W4:Y:S04]  /*1d920*/  @!P2 LDG.E.U8 R91, desc[UR14][R76.64] ;  /* 0x0000000e4c5ba981 */ /* 0x000128000c1e1100 */
[----:B------:R-:W4:Y:S01]  /*1d930*/  LDL R144, [R1+0x320] ;  /* 0x0003200001907983 */ /* 0x000f220000100800 */
[----:B0-----:R-:W-:-:S03]  /*1d940*/  @!P2 IMAD.MOV.U32 R77, RZ, RZ, R128 ;  /* 0x000000ffff4da224 */ /* 0x001fc600078e0080 */
[----:B------:R-:W4:Y:S01]  /*1d950*/  LDL R128, [R1+0x378] ;  /* 0x0003780001807983 */ /* 0x000f220000100800 */
[----:B------:R-:W-:-:S03]  /*1d960*/  @!P2 IMAD.MOV.U32 R76, RZ, RZ, R127 ;  /* 0x000000ffff4ca224 */ /* 0x000fc600078e007f */
[----:B------:R-:W4:Y:S04]  /*1d970*/  LDL R127, [R1+0x37c] ;  /* 0x00037c00017f7983 */ /* 0x000f280000100800 */
[----:B------:R0:W4:Y:S02]  /*1d980*/  @!P2 LDG.E.U8 R92, desc[UR14][R76.64] ;  /* 0x0000000e4c5ca981 */ /* 0x000124000c1e1100 */
[----:B0-----:R-:W-:Y:S02]  /*1d990*/  @!P2 IMAD.MOV.U32 R76, RZ, RZ, R141 ;  /* 0x000000ffff4ca224 */ /* 0x001fe400078e008d */
[----:B------:R-:W-:Y:S01]  /*1d9a0*/  @!P2 IMAD.MOV.U32 R77, RZ, RZ, R142 ;  /* 0x000000ffff4da224 */ /* 0x000fe200078e008e */
[----:B------:R-:W4:Y:S04]  /*1d9b0*/  LDL R141, [R1+0x344] ;  /* 0x00034400018d7983 */ /* 0x000f280000100800 */
[----:B------:R3:W4:Y:S04]  /*1d9c0*/  @!P2 LDG.E.U8 R93, desc[UR14][R76.64] ;  /* 0x0000000e4c5da981 */ /* 0x000728000c1e1100 */
[----:B------:R-:W4:Y:S01]  /*1d9d0*/  LDL R142, [R1+0x340] ;  /* 0x00034000018e7983 */ /* 0x000f220000100800 */
[----:B---3--:R-:W-:-:S03]  /*1d9e0*/  @!P2 IMAD.MOV.U32 R77, RZ, RZ, R126 ;  /* 0x000000ffff4da224 */ /* 0x008fc600078e007e */
[----:B------:R-:W3:Y:S01]  /*1d9f0*/  LDL R126, [R1+0x398] ;  /* 0x00039800017e7983 */ /* 0x000ee20000100800 */
[----:B------:R-:W-:-:S03]  /*1da00*/  @!P2 IMAD.MOV.U32 R76, RZ, RZ, R125 ;  /* 0x000000ffff4ca224 */ /* 0x000fc600078e007d */
[----:B------:R-:W3:Y:S04]  /*1da10*/  LDL R125, [R1+0x39c] ;  /* 0x00039c00017d7983 */ /* 0x000ee80000100800 */
[----:B------:R0:W3:Y:S02]  /*1da20*/  @!P2 LDG.E.U8 R94, desc[UR14][R76.64] ;  /* 0x0000000e4c5ea981 */ /* 0x0000e4000c1e1100 */
[----:B0-----:R-:W-:Y:S02]  /*1da30*/  @!P2 IMAD.MOV.U32 R76, RZ, RZ, R139 ;  /* 0x000000ffff4ca224 */ /* 0x001fe400078e008b */
[----:B------:R-:W-:Y:S01]  /*1da40*/  @!P2 IMAD.MOV.U32 R77, RZ, RZ, R140 ;  /* 0x000000ffff4da224 */ /* 0x000fe200078e008c */
[----:B------:R-:W3:Y:S04]  /*1da50*/  LDL R139, [R1+0x364] ;  /* 0x00036400018b7983 */ /* 0x000ee80000100800 */
[----:B------:R0:W3:Y:S04]  /*1da60*/  @!P2 LDG.E.U8 R95, desc[UR14][R76.64] ;  /* 0x0000000e4c5fa981 */ /* 0x0000e8000c1e1100 */
[----:B------:R-:W3:Y:S01]  /*1da70*/  LDL R140, [R1+0x360] ;  /* 0x00036000018c7983 */ /* 0x000ee20000100800 */
[----:B0-----:R-:W-:-:S02]  /*1da80*/  @!P2 IMAD.MOV.U32 R76, RZ, RZ, R136 ;  /* 0x000000ffff4ca224 */ /* 0x001fc400078e0088 */
[----:B------:R-:W-:Y:S01]  /*1da90*/  @!P2 IMAD.MOV.U32 R77, RZ, RZ, R138 ;  /* 0x000000ffff4da224 */ /* 0x000fe200078e008a */
[----:B------:R-:W-:Y:S01]  /*1daa0*/  PRMT R97, RZ, 0x7610, R97 ;  /* 0x00007610ff617816 */ /* 0x000fe20000000061 */
[----:B------:R-:W3:Y:S04]  /*1dab0*/  LDL R138, [R1+0x380] ;  /* 0x00038000018a7983 */ /* 0x000ee80000100800 */
[----:B------:R0:W3:Y:S04]  /*1dac0*/  @!P2 LDG.E.U8 R96, desc[UR14][R76.64] ;  /* 0x0000000e4c60a981 */ /* 0x0000e8000c1e1100 */
[----:B------:R-:W3:Y:S01]  /*1dad0*/  LDL R136, [R1+0x384] ;  /* 0x0003840001887983 */ /* 0x000ee20000100800 */
[----:B0-----:R-:W-:-:S03]  /*1dae0*/  @!P2 IMAD.MOV.U32 R76, RZ, RZ, R118 ;  /* 0x000000ffff4ca224 */ /* 0x001fc600078e0076 */
[----:B------:R-:W3:Y:S01]  /*1daf0*/  LDL R118, [R1+0x3bc] ;  /* 0x0003bc0001767983 */ /* 0x000ee20000100800 */
[----:B------:R-:W-:-:S03]  /*1db00*/  @!P2 IMAD.MOV.U32 R77, RZ, RZ, R124 ;  /* 0x000000ffff4da224 */ /* 0x000fc600078e007c */
[----:B------:R-:W3:Y:S01]  /*1db10*/  LDL R124, [R1+0x3b8] ;  /* 0x0003b800017c7983 */ /* 0x000ee20000100800 */
[----:B------:R-:W-:-:S03]  /*1db20*/  PRMT R98, RZ, 0x7610, R98 ;  /* 0x00007610ff627816 */ /* 0x000fc60000000062 */
[----:B------:R0:W3:Y:S01]  /*1db30*/  @!P2 LDG.E.U8 R97, desc[UR14][R76.64] ;  /* 0x0000000e4c61a981 */ /* 0x0000e2000c1e1100 */
[----:B------:R-:W-:Y:S01]  /*1db40*/  PRMT R99, RZ, 0x7610, R99 ;  /* 0x00007610ff637816 */ /* 0x000fe20000000063 */
[----:B0-----:R-:W-:Y:S02]  /*1db50*/  @!P2 IMAD.MOV.U32 R76, RZ, RZ, R132 ;  /* 0x000000ffff4ca224 */ /* 0x001fe400078e0084 */
[----:B------:R-:W-:Y:S01]  /*1db60*/  @!P2 IMAD.MOV.U32 R77, RZ, RZ, R134 ;  /* 0x000000ffff4da224 */ /* 0x000fe200078e0086 */
[----:B------:R-:W3:Y:S04]  /*1db70*/  LDL R132, [R1+0x3a4] ;  /* 0x0003a40001847983 */ /* 0x000ee80000100800 */
[----:B------:R-:W3:Y:S04]  /*1db80*/  LDL R134, [R1+0x3a0] ;  /* 0x0003a00001867983 */ /* 0x000ee80000100800 */
[----:B------:R2:W3:Y:S01]  /*1db90*/  @!P2 LDG.E.U8 R98, desc[UR14][R76.64] ;  /* 0x0000000e4c62a981 */ /* 0x0004e2000c1e1100 */
[----:B------:R-:W-:-:S02]  /*1dba0*/  PRMT R100, RZ, 0x7610, R100 ;  /* 0x00007610ff647816 */ /* 0x000fc40000000064 */
[----:B------:R-:W-:Y:S01]  /*1dbb0*/  PRMT R101, RZ, 0x7610, R101 ;  /* 0x00007610ff657816 */ /* 0x000fe20000000065 */
[----:B--2---:R-:W-:Y:S02]  /*1dbc0*/  @!P2 IMAD.MOV.U32 R77, RZ, RZ, R130 ;  /* 0x000000ffff4da224 */ /* 0x004fe400078e0082 */
[----:B------:R-:W2:Y:S01]  /*1dbd0*/  LDL R130, [R1+0x3c0] ;  /* 0x0003c00001827983 */ /* 0x000ea20000100800 */
[----:B----4-:R-:W-:-:S03]  /*1dbe0*/  @!P2 IMAD.MOV.U32 R76, RZ, RZ, R129 ;  /* 0x000000ffff4ca224 */ /* 0x010fc600078e0081 */
[----:B------:R-:W4:Y:S04]  /*1dbf0*/  LDL R129, [R1+0x3c4] ;  /* 0x0003c40001817983 */ /* 0x000f280000100800 */
[----:B------:R0:W2:Y:S02]  /*1dc00*/  @!P2 LDG.E.U8 R99, desc[UR14][R76.64] ;  /* 0x0000000e4c63a981 */ /* 0x0000a4000c1e1100 */
[----:B0-----:R-:W-:Y:S02]  /*1dc10*/  @!P2 IMAD.MOV.U32 R77, RZ, RZ, R128 ;  /* 0x000000ffff4da224 */ /* 0x001fe400078e0080 */
[----:B------:R-:W2:Y:S01]  /*1dc20*/  LDL R128, [R1+0x3e0] ;  /* 0x0003e00001807983 */ /* 0x000ea20000100800 */
[----:B------:R-:W-:-:S03]  /*1dc30*/  @!P2 IMAD.MOV.U32 R76, RZ, RZ, R127 ;  /* 0x000000ffff4ca224 */ /* 0x000fc600078e007f */
[----:B------:R-:W2:Y:S04]  /*1dc40*/  LDL R127, [R1+0x3e4] ;  /* 0x0003e400017f7983 */ /* 0x000ea80000100800 */
[----:B------:R3:W2:Y:S02]  /*1dc50*/  @!P2 LDG.E.U8 R100, desc[UR14][R76.64] ;  /* 0x0000000e4c64a981 */ /* 0x0006a4000c1e1100 */
        /* <DEDUP_REMOVED lines=8> */
[----:B------:R-:W3:Y:S01]  /*1dce0*/  LDL R124, [R1+0x310] ;  /* 0x00031000017c7983 */ /* 0x000ee20000100800 */
[----:B------:R-:W-:Y:S02]  /*1dcf0*/  PRMT R102, RZ, 0x7610, R102 ;  /* 0x00007610ff667816 */ /* 0x000fe40000000066 */
[----:B------:R-:W-:-:S04]  /*1dd00*/  PRMT R107, RZ, 0x7610, R107 ;  /* 0x00007610ff6b7816 */ /* 0x000fc8000000006b */
[----:B------:R0:W3:Y:S01]  /*1dd10*/  @!P2 LDG.E.U8 R102, desc[UR14][R76.64] ;  /* 0x0000000e4c66a981 */ /* 0x0000e2000c1e1100 */
[----:B------:R-:W-:Y:S01]  /*1dd20*/  PRMT R108, RZ, 0x7610, R108 ;  /* 0x00007610ff6c7816 */ /* 0x000fe2000000006c */
[----:B0-----:R-:W-:Y:S02]  /*1dd30*/  @!P2 IMAD.MOV.U32 R76, RZ, RZ, R149 ;  /* 0x000000ffff4ca224 */ /* 0x001fe400078e0095 */
[----:B------:R-:W-:-:S05]  /*1dd40*/  @!P2 IMAD.MOV.U32 R77, RZ, RZ, R150 ;  /* 0x000000ffff4da224 */ /* 0x000fca00078e0096 */
        /* <DEDUP_REMOVED lines=21> */
[----:B------:R-:W-:-:S03]  /*1dea0*/  PRMT R114, RZ, 0x7610, R114 ;  /* 0x00007610ff727816 */ /* 0x000fc60000000072 */
[----:B------:R1:W-:Y:S01]  /*1deb0*/  STS.U8 [R123+UR4+0x11300], R16 ;  /* 0x011300107b007988 */ /* 0x0003e20008000004 */
[----:B0-----:R-:W-:Y:S02]  /*1dec0*/  @!P2 IMAD.MOV.U32 R76, RZ, RZ, R132 ;  /* 0x000000ffff4ca224 */ /* 0x001fe400078e0084 */
[----:B------:R-:W-:Y:S01]  /*1ded0*/  @!P2 IMAD.MOV.U32 R77, RZ, RZ, R134 ;  /* 0x000000ffff4da224 */ /* 0x000fe200078e0086 */
[----:B------:R0:W-:Y:S04]  /*1dee0*/  STS.U8 [R123+UR4+0x19300], R5 ;  /* 0x019300057b007988 */ /* 0x0001e80008000004 */
[----:B------:R4:W3:Y:S01]  /*1def0*/  @!P2 LDG.E.U8 R113, desc[UR14][R76.64] ;  /* 0x0000000e4c71a981 */ /* 0x0008e2000c1e1100 */
[----:B------:R-:W-:-:S03]  /*1df00*/  PRMT R115, RZ, 0x7610, R115 ;  /* 0x00007610ff737816 */ /* 0x000fc60000000073 */
[----:B------:R-:W-:Y:S01]  /*1df10*/  STS.U8 [R123+UR4+0x11700], R235 ;  /* 0x011700eb7b007988 */ /* 0x000fe20008000004 */
[----:B------:R-:W-:-:S03]  /*1df20*/  PRMT R116, RZ, 0x7610, R116 ;  /* 0x00007610ff747816 */ /* 0x000fc60000000074 */
[----:B-1----:R-:W5:Y:S01]  /*1df30*/  LDL.LU R16, [R1+0x8b4] ;  /* 0x0008b40001107983 */ /* 0x002f620000300800 */
[----:B----4-:R-:W-:Y:S02]  /*1df40*/  @!P2 IMAD.MOV.U32 R76, RZ, RZ, R129 ;  /* 0x000000ffff4ca224 */ /* 0x010fe400078e0081 */
[----:B--2---:R-:W-:Y:S01]  /*1df50*/  @!P2 IMAD.MOV.U32 R77, RZ, RZ, R130 ;  /* 0x000000ffff4da224 */ /* 0x004fe200078e0082 */
[----:B------:R-:W-:Y:S04]  /*1df60*/  STS.U8 [R123+UR4+0x19700], R233 ;  /* 0x019700e97b007988 */ /* 0x000fe80008000004 */
[----:B------:R-:W-:Y:S04]  /*1df70*/  STS.U8 [R123+UR4+0x11b00], R203 ;  /* 0x011b00cb7b007988 */ /* 0x000fe80008000004 */
[----:B------:R1:W2:Y:S04]  /*1df80*/  @!P2 LDG.E.U8 R114, desc[UR14][R76.64] ;  /* 0x0000000e4c72a981 */ /* 0x0002a8000c1e1100 */
[----:B------:R-:W-:Y:S04]  /*1df90*/  STS.U8 [R123+UR4+0x19b00], R201 ;  /* 0x019b00c97b007988 */ /* 0x000fe80008000004 */
[----:B------:R-:W-:Y:S04]  /*1dfa0*/  STS.U8 [R123+UR4+0x11f00], R171 ;  /* 0x011f00ab7b007988 */ /* 0x000fe80008000004 */
[----:B------:R-:W-:Y:S04]  /*1dfb0*/  STS.U8 [R123+UR4+0x19f00], R169 ;  /* 0x019f00a97b007988 */ /* 0x000fe80008000004 */
[----:B------:R-:W-:Y:S04]  /*1dfc0*/  STS.U8 [R123+UR4+0x12300], R137 ;  /* 0x012300897b007988 */ /* 0x000fe80008000004 */
[----:B------:R-:W-:Y:S01]  /*1dfd0*/  STS.U8 [R123+UR4+0x1a300], R135 ;  /* 0x01a300877b007988 */ /* 0x000fe20008000004 */
[----:B-1----:R-:W-:-:S03]  /*1dfe0*/  @!P2 IMAD.MOV.U32 R77, RZ, RZ, R128 ;  /* 0x000000ffff4da224 */ /* 0x002fc600078e0080 */
[----:B0-----:R-:W5:Y:S01]  /*1dff0*/  LDL.LU R5, [R1+0x8b0] ;  /* 0x0008b00001057983 */ /* 0x001f620000300800 */
[----:B------:R-:W-:-:S03]  /*1e000*/  @!P2 IMAD.MOV.U32 R76, RZ, RZ, R127 ;  /* 0x000000ffff4ca224 */ /* 0x000fc600078e007f */
[----:B------:R-:W-:Y:S04]  /*1e010*/  STS.U8 [R123+UR4+0x12700], R87 ;  /* 0x012700577b007988 */ /* 0x000fe80008000004 */
[----:B------:R3:W4:Y:S04]  /*1e020*/  @!P2 LDG.E.U8 R115, desc[UR14][R76.64] ;  /* 0x0000000e4c73a981 */ /* 0x000728000c1e1100 */
        /* <DEDUP_REMOVED lines=12> */
[----:B---3--:R-:W-:-:S02]  /*1e0f0*/  @!P2 IMAD.MOV.U32 R77, RZ, RZ, R126 ;  /* 0x000000ffff4da224 */ /* 0x008fc400078e007e */
[----:B------:R-:W-:-:S05]  /*1e100*/  @!P2 IMAD.MOV.U32 R76, RZ, RZ, R125 ;  /* 0x000000ffff4ca224 */ /* 0x000fca00078e007d */
[----:B------:R0:W3:Y:S04]  /*1e110*/  @!P2 LDG.E.U8 R116, desc[UR14][R76.64] ;  /* 0x0000000e4c74a981 */ /* 0x0000e8000c1e1100 */
[----:B------:R-:W-:Y:S01]  /*1e120*/  STS.U8 [R123+UR4+0x1bf00], R248 ;  /* 0x01bf00f87b007988 */ /* 0x000fe20008000004 */
[----:B------:R-:W-:Y:S01]  /*1e130*/  PRMT R117, RZ, 0x7610, R117 ;  /* 0x00007610ff757816 */ /* 0x000fe20000000075 */
[----:B0-----:R-:W-:Y:S01]  /*1e140*/  @!P2 IMAD.MOV.U32 R76, RZ, RZ, R118 ;  /* 0x000000ffff4ca224 */ /* 0x001fe200078e0076 */
[----:B------:R-:W-:-:S05]  /*1e150*/  LOP3.LUT R118, R63, 0x70, RZ, 0x3c, !PT ;  /* 0x000000703f767812 */ /* 0x000fca00078e3cff */
[----:B------:R0:W-:Y:S04]  /*1e160*/  STS.U8 [R118+UR4+0x10380], R6 ;  /* 0x0103800676007988 */ /* 0x0001e80008000004 */
[----:B------:R1:W-:Y:S04]  /*1e170*/  STS.U8 [R118+UR4+0x18380], R3 ;  /* 0x0183800376007988 */ /* 0x0003e80008000004 */
[----:B------:R1:W-:Y:S04]  /*1e180*/  STS.U8 [R118+UR4+0x10780], R4 ;  /* 0x0107800476007988 */ /* 0x0003e80008000004 */
[----:B0-----:R-:W5:Y:S04]  /*1e190*/  LDL.LU R6, [R1+0x8ac] ;  /* 0x0008ac0001067983 */ /* 0x001f680000300800 */
[----:B-1----:R-:W5:Y:S04]  /*1e1a0*/  LDL.LU R3, [R1+0x8a8] ;  /* 0x0008a80001037983 */ /* 0x002f680000300800 */
[----:B------:R-:W5:Y:S04]  /*1e1b0*/  LDL.LU R4, [R1+0x8a4] ;  /* 0x0008a40001047983 */ /* 0x000f680000300800 */
[----:B------:R0:W-:Y:S04]  /*1e1c0*/  STS.U8 [R118+UR4+0x18780], R72 ;  /* 0x0187804876007988 */ /* 0x0001e80008000004 */
[----:B0-----:R-:W2:Y:S01]  /*1e1d0*/  LDL.LU R72, [R1+0x8a0] ;  /* 0x0008a00001487983 */ /* 0x001ea20000300800 */
[----:B------:R-:W-:-:S05]  /*1e1e0*/  @!P2 IMAD.MOV.U32 R77, RZ, RZ, R124 ;  /* 0x000000ffff4da224 */ /* 0x000fca00078e007c */
[----:B------:R2:W3:Y:S04]  /*1e1f0*/  @!P2 LDG.E.U8 R117, desc[UR14][R76.64] ;  /* 0x0000000e4c75a981 */ /* 0x0004e8000c1e1100 */
[----:B------:R0:W-:Y:S04]  /*1e200*/  STS.U8 [R118+UR4+0x10b80], R160 ;  /* 0x010b80a076007988 */ /* 0x0001e80008000004 */
[----:B------:R1:W-:Y:S04]  /*1e210*/  STS.U8 [R118+UR4+0x18b80], R145 ;  /* 0x018b809176007988 */ /* 0x0003e80008000004 */
[----:B------:R1:W-:Y:S04]  /*1e220*/  STS.U8 [R118+UR4+0x10f80], R75 ;  /* 0x010f804b76007988 */ /* 0x0003e80008000004 */
[----:B0-----:R0:W5:Y:S04]  /*1e230*/  LDL.LU R160, [R1+0x89c] ;  /* 0x00089c0001a07983 */ /* 0x0011680000300800 */
[----:B-1----:R0:W5:Y:S04]  /*1e240*/  LDL.LU R145, [R1+0x898] ;  /* 0x0008980001917983 */ /* 0x0021680000300800 */
[----:B------:R0:W5:Y:S04]  /*1e250*/  LDL.LU R75, [R1+0x894] ;  /* 0x00089400014b7983 */ /* 0x0001680000300800 */
[----:B------:R1:W-:Y:S04]  /*1e260*/  STS.U8 [R118+UR4+0x18f80], R74 ;  /* 0x018f804a76007988 */ /* 0x0003e80008000004 */
[----:B------:R0:W-:Y:S04]  /*1e270*/  STS.U8 [R118+UR4+0x11380], R73 ;  /* 0x0113804976007988 */ /* 0x0001e80008000004 */
[----:B------:R0:W-:Y:S04]  /*1e280*/  STS.U8 [R118+UR4+0x19380], R2 ;  /* 0x0193800276007988 */ /* 0x0001e80008000004 */
[----:B-1----:R1:W5:Y:S04]  /*1e290*/  LDL.LU R74, [R1+0x890] ;  /* 0x00089000014a7983 */ /* 0x0023680000300800 */
[----:B0-----:R1:W5:Y:S04]  /*1e2a0*/  LDL.LU R73, [R1+0x88c] ;  /* 0x00088c0001497983 */ /* 0x0013680000300800 */
[----:B------:R1:W5:Y:S04]  /*1e2b0*/  LDL.LU R2, [R1+0x888] ;  /* 0x0008880001027983 */ /* 0x0003680000300800 */
        /* <DEDUP_REMOVED lines=22> */
[----:B------:R-:W0:Y:S01]  /*1e420*/  S2R R0, SR_TID.X ;  /* 0x0000000000007919 */ /* 0x000e220000002100 */
[----:B------:R-:W-:Y:S01]  /*1e430*/  ULEA UR6, UR9, UR4, 0x3 ;  /* 0x0000000409067291 */ /* 0x000fe2000f8e18ff */
[----:B------:R-:W-:-:S03]  /*1e440*/  UMOV UR8, UR11 ;  /* 0x0000000b00087c82 */ /* 0x000fc60008000000 */
[----:B------:R-:W-:Y:S01]  /*1e450*/  UIADD3 UR6, UPT, UPT, UR6, 0x24000, URZ ;  /* 0x0002400006067890 */ /* 0x000fe2000fffe0ff */
[----:B0-----:R-:W-:Y:S02]  /*1e460*/  LOP3.LUT R0, R0, 0x7f, RZ, 0xc0, !PT ;  /* 0x0000007f00007812 */ /* 0x001fe400078ec0ff */
[C---:B--2---:R-:W-:Y:S01]  /*1e470*/  LOP3.LUT R76, R72.reuse, 0x20, RZ, 0x3c, !PT ;  /* 0x00000020484c7812 */ /* 0x044fe200078e3cff */
        /* <DEDUP_REMOVED lines=17> */
[----:B------:R1:W-:Y:S04]  /*1e590*/  STS.U8 [R77+UR4+0x22200], R98 ;  /* 0x022200624d007988 */ /* 0x0003e80008000004 */
[----:B------:R1:W-:Y:S01]  /*1e5a0*/  STS.U8 [R77+UR4+0x22600], R99 ;  /* 0x022600634d007988 */ /* 0x0003e20008000004 */
[----:B0-----:R-:W-:-:S03]  /*1e5b0*/  LOP3.LUT R76, R72, 0x60, RZ, 0x3c, !PT ;  /* 0x00000060484c7812 */ /* 0x001fc600078e3cff */
[----:B------:R1:W-:Y:S04]  /*1e5c0*/  STS.U8 [R77+UR4+0x22a00], R100 ;  /* 0x022a00644d007988 */ /* 0x0003e80008000004 */
        /* <DEDUP_REMOVED lines=10> */
[----:B----4-:R1:W-:Y:S04]  /*1e670*/  STS.U8 [R76+UR4+0x23700], R115 ;  /* 0x023700734c007988 */ /* 0x0103e80008000004 */
[----:B---3--:R1:W-:Y:S04]  /*1e680*/  STS.U8 [R76+UR4+0x23b00], R116 ;  /* 0x023b00744c007988 */ /* 0x0083e80008000004 */
[----:B------:R1:W-:Y:S01]  /*1e690*/  STS.U8 [R76+UR4+0x23f00], R117 ;  /* 0x023f00754c007988 */ /* 0x0003e20008000004 */
[----:B------:R0:W-:Y:S06]  /*1e6a0*/  MEMBAR.ALL.CTA ;  /* 0x0000000000007992 */ /* 0x0001ec0000008000 */
[----:B0-----:R-:W0:Y:S02]  /*1e6b0*/  FENCE.VIEW.ASYNC.S ;  /* 0x00000000000073c6 */ /* 0x001e240000000000 */
[----:B0-----:R-:W-:Y:S06]  /*1e6c0*/  BAR.SYNC.DEFER_BLOCKING 0x0 ;  /* 0x0000000000007b1d */ /* 0x001fec0000010000 */
[----:B------:R-:W-:Y:S05]  /*1e6d0*/  @P0 BRA `(.L_x_9) ;  /* 0x0000000000dc0947 */ /* 0x000fea0003800000 */
[----:B------:R-:W-:Y:S02]  /*1e6e0*/  UIADD3 UR11, UPT, UPT, UR5, 0x40, URZ ;  /* 0x00000040050b7890 */ /* 0x000fe4000fffe0ff */
[----:B------:R-:W-:Y:S02]  /*1e6f0*/  UIADD3 UR70, UPT, UPT, UR5, 0x40, URZ ;  /* 0x0000004005467890 */ /* 0x000fe4000fffe0ff */
[----:B------:R-:W-:Y:S01]  /*1e700*/  UIADD3 UR71, UPT, UPT, UR5, 0x40, URZ ;  /* 0x0000004005477890 */ /* 0x000fe2000fffe0ff */
[----:B------:R-:W-:Y:S01]  /*1e710*/  UMOV UR62, 0x0 ;  /* 0x00000000003e7882 */ /* 0x000fe20000000000 */
[----:B------:R-:W-:Y:S01]  /*1e720*/  UMOV UR63, 0x8108010 ;  /* 0x08108010003f7882 */ /* 0x000fe20000000000 */
[----:B------:R-:W-:Y:S01]  /*1e730*/  UMOV UR64, UR10 ;  /* 0x0000000a00407c82 */ /* 0x000fe20008000000 */
[----:B------:R-:W-:Y:S01]  /*1e740*/  UMOV UR65, 0x40004040 ;  /* 0x4000404000417882 */ /* 0x000fe20000000000 */
[----:B------:R-:W-:Y:S01]  /*1e750*/  UMOV UR76, 0x0 ;  /* 0x00000000004c7882 */ /* 0x000fe20000000000 */
[----:B------:R-:W-:Y:S01]  /*1e760*/  UMOV UR77, 0x8108010 ;  /* 0x08108010004d7882 */ /* 0x000fe20000000000 */
[----:B------:R-:W-:-:S02]  /*1e770*/  UIADD3 UR72, UPT, UPT, UR5, 0x40, URZ ;  /* 0x0000004005487890 */ /* 0x000fc4000fffe0ff */
[----:B------:R-:W-:Y:S01]  /*1e780*/  UTCQMMA gdesc[UR64], gdesc[UR12], tmem[UR5], tmem[UR62], idesc[UR63], UPT ;  /* 0x00ff3e0c400075ea */ /* 0x000fe2000b800305 */
[----:B------:R-:W-:Y:S01]  /*1e790*/  UMOV UR66, 0x0 ;  /* 0x0000000000427882 */ /* 0x000fe20000000000 */
[----:B------:R-:W-:Y:S01]  /*1e7a0*/  UMOV UR67, 0x8108010 ;  /* 0x0810801000437882 */ /* 0x000fe20000000000 */
[----:B------:R-:W-:Y:S02]  /*1e7b0*/  UIADD3 UR73, UPT, UPT, UR5, 0x80, URZ ;  /* 0x0000008005497890 */ /* 0x000fe4000fffe0ff */
[----:B------:R0:W-:Y:S01]  /*1e7c0*/  UTCQMMA gdesc[UR16], gdesc[UR18], tmem[UR5], tmem[UR76], idesc[UR77], UPT ;  /* 0x00ff4c12100075ea */ /* 0x0001e2000b800305 */
[----:B------:R-:W-:Y:S01]  /*1e7d0*/  UMOV UR68, 0x0 ;  /* 0x0000000000447882 */ /* 0x000fe20000000000 */
[----:B------:R-:W-:Y:S01]  /*1e7e0*/  UMOV UR69, 0x8108010 ;  /* 0x0810801000457882 */ /* 0x000fe20000000000 */
[----:B------:R-:W-:Y:S02]  /*1e7f0*/  UIADD3 UR74, UPT, UPT, UR5, 0x80, URZ ;  /* 0x00000080054a7890 */ /* 0x000fe4000fffe0ff */
[----:B------:R-:W-:Y:S01]  /*1e800*/  UTCQMMA gdesc[UR20], gdesc[UR22], tmem[UR5], tmem[UR66], idesc[UR67], UPT ;  /* 0x00ff4216140075ea */ /* 0x000fe2000b800305 */
[----:B------:R-:W-:Y:S01]  /*1e810*/  UMOV UR52, 0x0 ;  /* 0x0000000000347882 */ /* 0x000fe20000000000 */
[----:B------:R-:W-:Y:S01]  /*1e820*/  UMOV UR53, 0x8108010 ;  /* 0x0810801000357882 */ /* 0x000fe20000000000 */
[----:B------:R-:W-:-:S02]  /*1e830*/  UIADD3 UR75, UPT, UPT, UR5, 0x80, URZ ;  /* 0x00000080054b7890 */ /* 0x000fc4000fffe0ff */
[----:B------:R-:W-:Y:S01]  /*1e840*/  UTCQMMA gdesc[UR24], gdesc[UR26], tmem[UR5], tmem[UR68], idesc[UR69], UPT ;  /* 0x00ff441a180075ea */ /* 0x000fe2000b800305 */
[----:B------:R-:W-:Y:S01]  /*1e850*/  UMOV UR54, 0x0 ;  /* 0x0000000000367882 */ /* 0x000fe20000000000 */
[----:B------:R-:W-:Y:S01]  /*1e860*/  UMOV UR55, 0x8108010 ;  /* 0x0810801000377882 */ /* 0x000fe20000000000 */
[----:B0-----:R-:W-:Y:S01]  /*1e870*/  UIADD3 UR76, UPT, UPT, UR5, 0x80, URZ ;  /* 0x00000080054c7890 */ /* 0x001fe2000fffe0ff */
[----:B------:R0:W-:Y:S01]  /*1e880*/  UTCQMMA gdesc[UR28], gdesc[UR12], tmem[UR11], tmem[UR52], idesc[UR53], UPT ;  /* 0x00ff340c1c0075ea */ /* 0x0001e2000b80030b */
[----:B------:R-:W-:Y:S01]  /*1e890*/  UMOV UR56, 0x0 ;  /* 0x0000000000387882 */ /* 0x000fe20000000000 */
[----:B------:R-:W-:Y:S01]  /*1e8a0*/  UMOV UR57, 0x8108010 ;  /* 0x0810801000397882 */ /* 0x000fe20000000000 */
[----:B------:R-:W-:Y:S01]  /*1e8b0*/  UIADD3 UR77, UPT, UPT, UR5, 0xc0, URZ ;  /* 0x000000c0054d7890 */ /* 0x000fe2000fffe0ff */
[----:B------:R2:W-:Y:S01]  /*1e8c0*/  UTCQMMA gdesc[UR30], gdesc[UR18], tmem[UR70], tmem[UR54], idesc[UR55], UPT ;  /* 0x00ff36121e0075ea */ /* 0x0005e2000b800346 */
[----:B------:R-:W-:Y:S01]  /*1e8d0*/  UMOV UR58, 0x0 ;  /* 0x00000000003a7882 */ /* 0x000fe20000000000 */
[----:B------:R-:W-:Y:S01]  /*1e8e0*/  UMOV UR59, 0x8108010 ;  /* 0x08108010003b7882 */ /* 0x000fe20000000000 */
[----:B------:R3:W-:Y:S01]  /*1e8f0*/  UTCQMMA gdesc[UR32], gdesc[UR22], tmem[UR71], tmem[UR56], idesc[UR57], UPT ;  /* 0x00ff3816200075ea */ /* 0x0007e2000b800347 */
[----:B------:R-:W-:Y:S01]  /*1e900*/  UMOV UR60, 0x0 ;  /* 0x00000000003c7882 */ /* 0x000fe20000000000 */
[----:B------:R-:W-:Y:S01]  /*1e910*/  UMOV UR61, 0x8108010 ;  /* 0x08108010003d7882 */ /* 0x000fe20000000000 */
[----:B0-----:R-:W-:Y:S01]  /*1e920*/  UIADD3 UR11, UPT, UPT, UR5, 0xc0, URZ ;  /* 0x000000c0050b7890 */ /* 0x001fe2000fffe0ff */
[----:B------:R0:W-:Y:S01]  /*1e930*/  UTCQMMA gdesc[UR34], gdesc[UR26], tmem[UR72], tmem[UR58], idesc[UR59], UPT ;  /* 0x00ff3a1a220075ea */ /* 0x0001e2000b800348 */
[----:B------:R-:W-:Y:S01]  /*1e940*/  UMOV UR64, 0x0 ;  /* 0x0000000000407882 */ /* 0x000fe20000000000 */
[----:B------:R-:W-:Y:S01]  /*1e950*/  UMOV UR65, 0x8108010 ;  /* 0x0810801000417882 */ /* 0x000fe20000000000 */
[----:B--2---:R-:W-:Y:S01]  /*1e960*/  UIADD3 UR70, UPT, UPT, UR5, 0xc0, URZ ;  /* 0x000000c005467890 */ /* 0x004fe2000fffe0ff */
[----:B------:R2:W-:Y:S01]  /*1e970*/  UTCQMMA gdesc[UR36], gdesc[UR12], tmem[UR73], tmem[UR60], idesc[UR61], UPT ;  /* 0x00ff3c0c240075ea */ /* 0x0005e2000b800349 */
[----:B------:R2:W-:Y:S01]  /*1e980*/  UTCQMMA gdesc[UR38], gdesc[UR18], tmem[UR74], tmem[UR62], idesc[UR63], UPT ;  /* 0x00ff3e12260075ea */ /* 0x0005e2000b80034a */
[----:B---3--:R-:W-:Y:S01]  /*1e990*/  UIADD3 UR71, UPT, UPT, UR5, 0xc0, URZ ;  /* 0x000000c005477890 */ /* 0x008fe2000fffe0ff */
[----:B------:R2:W-:Y:S01]  /*1e9a0*/  UTCQMMA gdesc[UR40], gdesc[UR22], tmem[UR75], tmem[UR64], idesc[UR65], UPT ;  /* 0x00ff4016280075ea */ /* 0x0005e2000b80034b */
[----:B------:R2:W-:Y:S01]  /*1e9b0*/  UTCQMMA gdesc[UR42], gdesc[UR26], tmem[UR76], tmem[UR66], idesc[UR67], UPT ;  /* 0x00ff421a2a0075ea */ /* 0x0005e2000b80034c */
[----:B------:R2:W-:Y:S01]  /*1e9c0*/  UTCQMMA gdesc[UR44], gdesc[UR12], tmem[UR77], tmem[UR68], idesc[UR69], UPT ;  /* 0x00ff440c2c0075ea */ /* 0x0005e2000b80034d */
[----:B0-----:R-:W-:Y:S01]  /*1e9d0*/  UMOV UR58, UR6 ;  /* 0x00000006003a7c82 */ /* 0x001fe20008000000 */
[----:B------:R-:W-:Y:S01]  /*1e9e0*/  UMOV UR59, URZ ;  /* 0x000000ff003b7c82 */ /* 0x000fe20008000000 */
[----:B------:R2:W-:Y:S01]  /*1e9f0*/  UTCQMMA gdesc[UR46], gdesc[UR18], tmem[UR11], tmem[UR52], idesc[UR53], UPT ;  /* 0x00ff34122e0075ea */ /* 0x0005e2000b80030b */
[----:B------:R-:W-:Y:S01]  /*1ea00*/  UMOV UR58, UR58 ;  /* 0x0000003a003a7c82 */ /* 0x000fe20008000000 */
[----:B------:R2:W-:Y:S01]  /*1ea10*/  UTCQMMA gdesc[UR48], gdesc[UR22], tmem[UR70], tmem[UR54], idesc[UR55], UPT ;  /* 0x00ff3616300075ea */ /* 0x0005e2000b800346 */
[----:B------:R2:W-:Y:S01]  /*1ea20*/  UTCQMMA gdesc[UR50], gdesc[UR26], tmem[UR71], tmem[UR56], idesc[UR57], UPT ;  /* 0x00ff381a320075ea */ /* 0x0005e2000b800347 */
[----:B------:R2:W-:Y:S01]  /*1ea30*/  UTCBAR [UR58], URZ ;  /* 0x000000ff3a0073e9 */ /* 0x0005e200080000ff */
[----:B------:R-:W-:Y:S01]  /*1ea40*/  NOP ;  /* 0x0000000000007918 */ /* 0x000fe20000000000 */
.L_x_9:
[----:B-1----:R-:W3:Y:S04]  /*1ea50*/  LDL R77, [R1+0x878] ;  /* 0x00087800014d7983 */ /* 0x002ee80000100800 */
[----:B------:R-:W3:Y:S01]  /*1ea60*/  LDL.LU R76, [R1+0x850] ;  /* 0x00085000014c7983 */ /* 0x000ee20000300800 */
[----:B------:R-:W-:-:S04]  /*1ea70*/  UIADD3 UR9, UPT, UPT, UR9, 0x1, URZ ;  /* 0x0000000109097890 */ /* 0x000fc8000fffe0ff */
[----:B------:R-:W-:-:S04]  /*1ea80*/  UISETP.GT.AND UP1, UPT, UR9, 0x1, UPT ;  /* 0x000000010900788c */ /* 0x000fc8000bf24270 */
[----:B--2---:R-:W-:Y:S02]  /*1ea90*/  USEL UR11, URZ, 0x1, !UP1 ;  /* 0x00000001ff0b7887 */ /* 0x004fe4000c800000 */
[----:B------:R-:W-:Y:S02]  /*1eaa0*/  USEL UR9, UR9, URZ, !UP1 ;  /* 0x000000ff09097287 */ /* 0x000fe4000c800000 */
[----:B------:R-:W-:Y:S01]  /*1eab0*/  ULOP3.LUT UR11, UR8, UR11, URZ, 0x3c, !UPT ;  /* 0x0000000b080b7292 */ /* 0x000fe2000f8e3cff */
[----:B---3--:R-:W-:Y:S02]  /*1eac0*/  ISETP.NE.U32.AND P2, PT, R76, R77, PT ;  /* 0x0000004d4c00720c */ /* 0x008fe40003f45070 */
[----:B------:R-:W2:Y:S01]  /*1ead0*/  LDL.LU R76, [R1+0x858] ;  /* 0x00085800014c7983 */ /* 0x000ea20000300800 */
[----:B------:R-:W-:-:S03]  /*1eae0*/  IMAD.U32 R77, RZ, RZ, UR8 ;  /* 0x00000008ff4d7e24 */ /* 0x000fc6000f8e00ff */
[----:B--2---:R1:W-:Y:S07]  /*1eaf0*/  STL [R1+0x850], R76 ;  /* 0x0008504c01007387 */ /* 0x0043ee0000100800 */
[----:B------:R-:W-:Y:S05]  /*1eb00*/  @P2 BRA `(.L_x_10) ;  /* 0xffffff0800982947 */ /* 0x000fea000383ffff */
.L_x_7:
[----:B------:R-:W2:Y:S01]  /*1eb10*/  LDCU UR9, c[0x0][0x3a0] ;  /* 0x00007400ff0977ac */ /* 0x000ea20008000800 */
[----:B------:R-:W3:Y:S01]  /*1eb20*/  LDCU.64 UR32, c[0x0][0x398] ;  /* 0x00007300ff2077ac */ /* 0x000ee20008000a00 */
[----:B--2---:R-:W-:-:S04]  /*1eb30*/  UIADD3 UR9, UPT, UPT, UR9, 0x7f, URZ ;  /* 0x0000007f09097890 */ /* 0x004fc8000fffe0ff */
[----:B------:R-:W-:-:S09]  /*1eb40*/  UISETP.GE.AND UP1, UPT, UR9, 0x80, UPT ;  /* 0x000000800900788c */ /* 0x000fd2000bf26270 */
[----:B---3--:R-:W-:Y:S05]  /*1eb50*/  BRA.U !UP1, `(.L_x_11) ;  /* 0x0000000109107547 */ /* 0x008fea000b800000 */
[----:B------:R-:W-:-:S06]  /*1eb60*/  USHF.L.U32 UR8, UR8, 0x1f, URZ ;  /* 0x0000001f08087899 */ /* 0x000fcc00080006ff */
[----:B-----5:R-:W-:-:S04]  /*1eb70*/  IMAD.U32 R3, RZ, RZ, UR8 ;  /* 0x00000008ff037e24 */ /* 0x020fc8000f8e00ff */
[----:B------:R-:W2:Y:S02]  /*1eb80*/  SYNCS.PHASECHK.TRANS64.TRYWAIT P0, [UR6], R3 ;  /* 0x00000003ff0075a7 */ /* 0x000ea40008001106 */
[----:B--2---:R-:W-:Y:S05]  /*1eb90*/  @!P0 BRA `(.L_x_12) ;  /* 0x0000004800f48947 */ /* 0x004fea0003800000 */
.L_x_11:
[----:B------:R-:W-:Y:S01]  /*1eba0*/  BAR.SYNC.DEFER_BLOCKING 0x0 ;  /* 0x0000000000007b1d */ /* 0x000fe20000010000 */
[C---:B-----5:R-:W-:Y:S02]  /*1ebb0*/  VIADD R132, R2.reuse, 0x3f ;  /* 0x0000003f02847836 */ /* 0x060fe40000000000 */
[C---:B------:R-:W-:Y:S02]  /*1ebc0*/  VIADD R134, R2.reuse, 0x1 ;  /* 0x0000000102867836 */ /* 0x040fe40000000000 */
[----:B------:R-:W-:Y:S01]  /*1ebd0*/  VIADD R133, R2, 0x2 ;  /* 0x0000000202857836 */ /* 0x000fe20000000000 */
[----:B------:R-:W-:Y:S01]  /*1ebe0*/  ISETP.GE.AND P0, PT, R132, UR33, PT ;  /* 0x0000002184007c0c */ /* 0x000fe2000bf06270 */
[----:B------:R-:W2:Y:S01]  /*1ebf0*/  LDCU.128 UR28, c[0x0][0x390] ;  /* 0x00007200ff1c77ac */ /* 0x000ea20008000c00 */
[----:B------:R-:W3:Y:S01]  /*1ec00*/  S2R R135, SR_TID.X ;  /* 0x0000000000877919 */ /* 0x000ee20000002100 */
[----:B------:R-:W4:Y:S01]  /*1ec10*/  LDCU.64 UR34, c[0x0][0x398] ;  /* 0x00007300ff2277ac */ /* 0x000f220008000a00 */
[----:B------:R-:W0:Y:S01]  /*1ec20*/  LDCU.64 UR16, c[0x0][0x398] ;  /* 0x00007300ff1077ac */ /* 0x000e220008000a00 */
[----:B------:R-:W1:Y:S01]  /*1ec30*/  LDCU.64 UR12, c[0x0][0x398] ;  /* 0x00007300ff0c77ac */ /* 0x000e620008000a00 */
[----:B------:R-:W0:Y:S01]  /*1ec40*/  LDCU.64 UR10, c[0x0][0x398] ;  /* 0x00007300ff0a77ac */ /* 0x000e220008000a00 */
[----:B------:R-:W0:Y:S02]  /*1ec50*/  @!P1 SYNCS.CCTL.IV [UR4+0x24000] ;  /* 0x02400000ff0099b1 */ /* 0x000e240008000004 */
[----:B0-----:R-:W-:Y:S01]  /*1ec60*/  BAR.SYNC.DEFER_BLOCKING 0x0 ;  /* 0x0000000000007b1d */ /* 0x001fe20000010000 */
[----:B--2---:R-:W-:-:S02]  /*1ec70*/  ISETP.GE.AND P5, PT, R2, UR31, PT ;  /* 0x0000001f02007c0c */ /* 0x004fc4000bfa6270 */
[----:B------:R-:W-:Y:S02]  /*1ec80*/  ISETP.GE.AND P3, PT, R134, UR31, PT ;  /* 0x0000001f86007c0c */ /* 0x000fe4000bf66270 */
[----:B------:R-:W-:Y:S01]  /*1ec90*/  ISETP.GE.AND P4, PT, R133, UR31, PT ;  /* 0x0000001f85007c0c */ /* 0x000fe2000bf86270 */
[----:B------:R-:W0:Y:S01]  /*1eca0*/  LDCU.64 UR8, c[0x0][0x398] ;  /* 0x00007300ff0877ac */ /* 0x000e220008000a00 */
[----:B-1----:R-:W1:Y:S01]  /*1ecb0*/  LDTM.x128 R4, tmem[UR7] ;  /* 0x00000007000479ee */ /* 0x002e6200083c0000 */
[----:B------:R-:W-:Y:S01]  /*1ecc0*/  ISETP.LT.AND P6, PT, R145, UR16, !P3 ;  /* 0x0000001091007c0c */ /* 0x000fe2000dfc1270 */
[----:B------:R-:W2:Y:S01]  /*1ecd0*/  LDCU.64 UR6, c[0x0][0x398] ;  /* 0x00007300ff0677ac */ /* 0x000ea20008000a00 */
[----:B------:R-:W-:Y:S01]  /*1ece0*/  ISETP.LT.AND P3, PT, R160, UR12, !P3 ;  /* 0x0000000ca0007c0c */ /* 0x000fe2000df61270 */
[----:B------:R-:W0:Y:S01]  /*1ecf0*/  LDCU.64 UR26, c[0x0][0x398] ;  /* 0x00007300ff1a77ac */ /* 0x000e220008000a00 */
[C---:B---3--:R-:W-:Y:S02]  /*1ed00*/  LOP3.LUT R3, R135.reuse, 0x80, RZ, 0xc0, !PT ;  /* 0x0000008087037812 */ /* 0x048fe400078ec0ff */
[----:B------:R-:W-:Y:S01]  /*1ed10*/  LOP3.LUT R135, R135, 0xff, RZ, 0xc0, !PT ;  /* 0x000000ff87877812 */ /* 0x000fe200078ec0ff */
[----:B------:R-:W3:Y:S01]  /*1ed20*/  LDCU.64 UR24, c[0x0][0x398] ;  /* 0x00007300ff1877ac */ /* 0x000ee20008000a00 */
[----:B------:R-:W-:Y:S01]  /*1ed30*/  LEA R3, R3, UR4, 0x5 ;  /* 0x0000000403037c11 */ /* 0x000fe2000f8e28ff */
[----:B------:R-:W0:Y:S04]  /*1ed40*/  LDCU.64 UR22, c[0x0][0x398] ;  /* 0x00007300ff1677ac */ /* 0x000e280008000a00 */
[----:B------:R-:W-:Y:S01]  /*1ed50*/  IMAD R132, R0, 0x10, R3 ;  /* 0x0000001000847824 */ /* 0x000fe200078e0203 */
[----:B------:R-:W0:Y:S01]  /*1ed60*/  @!P1 SYNCS.CCTL.IV [UR4+0x24008] ;  /* 0x02400800ff0099b1 */ /* 0x000e220008000004 */
[----:B------:R-:W-:Y:S01]  /*1ed70*/  NOP ;  /* 0x0000000000007918 */ /* 0x000fe20000000000 */
[----:B------:R-:W-:Y:S01]  /*1ed80*/  ISETP.GE.AND P1, PT, R145, UR30, PT ;  /* 0x0000001e91007c0c */ /* 0x000fe2000bf26270 */
[----:B------:R-:W0:Y:S01]  /*1ed90*/  LDCU.64 UR20, c[0x0][0x398] ;  /* 0x00007300ff1477ac */ /* 0x000e220008000a00 */
[----:B--2---:R-:W-:-:S02]  /*1eda0*/  ISETP.LT.AND P5, PT, R160, UR6, !P5 ;  /* 0x00000006a0007c0c */ /* 0x004fc4000efa1270 */
[----:B----4-:R-:W-:Y:S01]  /*1edb0*/  ISETP.LT.AND P1, PT, R2, UR35, !P1 ;  /* 0x0000002302007c0c */ /* 0x010fe2000cf21270 */
[----:B------:R-:W2:Y:S01]  /*1edc0*/  LDCU.64 UR18, c[0x0][0x398] ;  /* 0x00007300ff1277ac */ /* 0x000ea20008000a00 */
[----:B-1----:R-:W-:Y:S02]  /*1edd0*/  F2FP.SATFINITE.E4M3.F32.PACK_AB_MERGE_C R6, R7, R6, RZ ;  /* 0x000000060706723e */ /* 0x002fe400048070ff */
[----:B------:R-:W-:Y:S01]  /*1ede0*/  F2FP.SATFINITE.E4M3.F32.PACK_AB_MERGE_C R70, R71, R70, RZ ;  /* 0x000000464746723e */ /* 0x000fe200048070ff */
[----:B------:R-:W1:Y:S01]  /*1edf0*/  LDCU UR6, c[0x0][0x398] ;  /* 0x00007300ff0677ac */ /* 0x000e620008000800 */
[----:B------:R-:W-:Y:S02]  /*1ee00*/  F2FP.SATFINITE.E4M3.F32.PACK_AB_MERGE_C R10, R11, R10, RZ ;  /* 0x0000000a0b0a723e */ /* 0x000fe400048070ff */
[----:B------:R-:W-:Y:S01]  /*1ee10*/  F2FP.SATFINITE.E4M3.F32.PACK_AB_MERGE_C R14, R15, R14, RZ ;  /* 0x0000000e0f0e723e */ /* 0x000fe200048070ff */
[----:B------:R-:W4:Y:S01]  /*1ee20*/  LDCU UR12, c[0x0][0x398] ;  /* 0x00007300ff0c77ac */ /* 0x000f220008000800 */
[----:B------:R-:W-:-:S02]  /*1ee30*/  F2FP.SATFINITE.E4M3.F32.PACK_AB_MERGE_C R7, R19, R18, RZ ;  /* 0x000000121307723e */ /* 0x000fc400048070ff */
[----:B------:R-:W-:Y:S01]  /*1ee40*/  F2FP.SATFINITE.E4M3.F32.PACK_AB_MERGE_C R74, R75, R74, RZ ;  /* 0x0000004a4b4a723e */ /* 0x000fe200048070ff */
[----:B------:R-:W0:Y:S01]  /*1ee50*/  LDCU UR16, c[0x0][0x398] ;  /* 0x00007300ff1077ac */ /* 0x000e220008000800 */
[----:B------:R-:W-:Y:S02]  /*1ee60*/  F2FP.SATFINITE.E4M3.F32.PACK_AB_MERGE_C R78, R79, R78, RZ ;  /* 0x0000004e4f4e723e */ /* 0x000fe400048070ff */
[----:B------:R-:W-:Y:S02]  /*1ee70*/  F2FP.SATFINITE.E4M3.F32.PACK_AB_MERGE_C R82, R83, R82, RZ ;  /* 0x000000525352723e */ /* 0x000fe400048070ff */
[----:B------:R-:W-:Y:S02]  /*1ee80*/  F2FP.SATFINITE.E4M3.F32.PACK_AB_MERGE_C R4, R5, R4, R6 ;  /* 0x000000040504723e */ /* 0x000fe40004807006 */
[----:B------:R-:W-:Y:S02]  /*1ee90*/  F2FP.SATFINITE.E4M3.F32.PACK_AB_MERGE_C R68, R69, R68, R70 ;  /* 0x000000444544723e */ /* 0x000fe40004807046 */
[----:B------:R-:W-:-:S02]  /*1eea0*/  F2FP.SATFINITE.E4M3.F32.PACK_AB_MERGE_C R5, R9, R8, R10 ;  /* 0x000000080905723e */ /* 0x000fc4000480700a */
[----:B------:R-:W-:Y:S02]  /*1eeb0*/  F2FP.SATFINITE.E4M3.F32.PACK_AB_MERGE_C R6, R13, R12, R14 ;  /* 0x0000000c0d06723e */ /* 0x000fe4000480700e */
[----:B------:R-:W-:Y:S02]  /*1eec0*/  F2FP.SATFINITE.E4M3.F32.PACK_AB_MERGE_C R7, R17, R16, R7 ;  /* 0x000000101107723e */ /* 0x000fe40004807007 */
[----:B------:R-:W-:Y:S02]  /*1eed0*/  F2FP.SATFINITE.E4M3.F32.PACK_AB_MERGE_C R69, R73, R72, R74 ;  /* 0x000000484945723e */ /* 0x000fe4000480704a */
[----:B------:R-:W-:Y:S01]  /*1eee0*/  F2FP.SATFINITE.E4M3.F32.PACK_AB_MERGE_C R70, R77, R76, R78 ;  /* 0x0000004c4d46723e */ /* 0x000fe2000480704e */
[----:B0-----:R-:W-:Y:S01]  /*1eef0*/  STS.128 [R132], R4 ;  /* 0x0000000484007388 */ /* 0x001fe20000000c00 */
[----:B------:R-:W-:Y:S02]  /*1ef00*/  F2FP.SATFINITE.E4M3.F32.PACK_AB_MERGE_C R71, R81, R80, R82 ;  /* 0x000000505147723e */ /* 0x000fe40004807052 */
[----:B------:R-:W-:-:S02]  /*1ef10*/  F2FP.SATFINITE.E4M3.F32.PACK_AB_MERGE_C R22, R23, R22, RZ ;  /* 0x000000161716723e */ /* 0x000fc400048070ff */
[----:B------:R-:W-:Y:S01]  /*1ef20*/  F2FP.SATFINITE.E4M3.F32.PACK_AB_MERGE_C R26, R27, R26, RZ ;  /* 0x0000001a1b1a723e */ /* 0x000fe200048070ff */
[----:B------:R-:W-:Y:S01]  /*1ef30*/  STS.128 [R132+0x800], R68 ;  /* 0x0008004484007388 */ /* 0x000fe20000000c00 */
[----:B------:R-:W-:Y:S02]  /*1ef40*/  F2FP.SATFINITE.E4M3.F32.PACK_AB_MERGE_C R30, R31, R30, RZ ;  /* 0x0000001e1f1e723e */ /* 0x000fe400048070ff */
[----:B------:R-:W-:Y:S02]  /*1ef50*/  F2FP.SATFINITE.E4M3.F32.PACK_AB_MERGE_C R8, R21, R20, R22 ;  /* 0x000000141508723e */ /* 0x000fe40004807016 */
[----:B------:R-:W-:Y:S01]  /*1ef60*/  LEA R22, R135, UR4, 0x4 ;  /* 0x0000000487167c11 */ /* 0x000fe2000f8e20ff */
[----:B------:R-:W-:Y:S01]  /*1ef70*/  BAR.SYNC.DEFER_BLOCKING 0x0 ;  /* 0x0000000000007b1d */ /* 0x000fe20000010000 */
[----:B------:R-:W-:Y:S02]  /*1ef80*/  F2FP.SATFINITE.E4M3.F32.PACK_AB_MERGE_C R9, R25, R24, R26 ;  /* 0x000000181909723e */ /* 0x000fe4000480701a */
[----:B------:R-:W-:-:S02]  /*1ef90*/  F2FP.SATFINITE.E4M3.F32.PACK_AB_MERGE_C R10, R29, R28, R30 ;  /* 0x0000001c1d0a723e */ /* 0x000fc4000480701e */
[----:B------:R-:W-:-:S03]  /*1efa0*/  F2FP.SATFINITE.E4M3.F32.PACK_AB_MERGE_C R86, R87, R86, RZ ;  /* 0x000000565756723e */ /* 0x000fc600048070ff */
[----:B------:R-:W0:Y:S01]  /*1efb0*/  LDC R21, c[0x0][0x3b4] ;  /* 0x0000ed00ff157b82 */ /* 0x000e220000000800 */
[----:B------:R-:W-:Y:S01]  /*1efc0*/  F2FP.SATFINITE.E4M3.F32.PACK_AB_MERGE_C R34, R35, R34, RZ ;  /* 0x000000222322723e */ /* 0x000fe200048070ff */
[----:B------:R-:W1:Y:S01]  /*1efd0*/  LDCU UR4, c[0x0][0x3b8] ;  /* 0x00007700ff0477ac */ /* 0x000e620008000800 */
[----:B------:R-:W-:Y:S02]  /*1efe0*/  F2FP.SATFINITE.E4M3.F32.PACK_AB_MERGE_C R90, R91, R90, RZ ;  /* 0x0000005a5b5a723e */ /* 0x000fe400048070ff */
[----:B------:R-:W-:Y:S02]  /*1eff0*/  F2FP.SATFINITE.E4M3.F32.PACK_AB_MERGE_C R94, R95, R94, RZ ;  /* 0x0000005e5f5e723e */ /* 0x000fe400048070ff */
[----:B------:R-:W-:Y:S02]  /*1f000*/  F2FP.SATFINITE.E4M3.F32.PACK_AB_MERGE_C R98, R99, R98, RZ ;  /* 0x000000626362723e */ /* 0x000fe400048070ff */
[----:B------:R-:W-:Y:S02]  /*1f010*/  F2FP.SATFINITE.E4M3.F32.PACK_AB_MERGE_C R84, R85, R84, R86 ;  /* 0x000000545554723e */ /* 0x000fe40004807056 */
[----:B------:R-:W-:-:S02]  /*1f020*/  F2FP.SATFINITE.E4M3.F32.PACK_AB_MERGE_C R11, R33, R32, R34 ;  /* 0x00000020210b723e */ /* 0x000fc40004807022 */
[----:B------:R-:W-:Y:S02]  /*1f030*/  F2FP.SATFINITE.E4M3.F32.PACK_AB_MERGE_C R85, R89, R88, R90 ;  /* 0x000000585955723e */ /* 0x000fe4000480705a */
[----:B------:R-:W-:Y:S02]  /*1f040*/  F2FP.SATFINITE.E4M3.F32.PACK_AB_MERGE_C R86, R93, R92, R94 ;  /* 0x0000005c5d56723e */ /* 0x000fe4000480705e */
[----:B------:R-:W-:Y:S01]  /*1f050*/  F2FP.SATFINITE.E4M3.F32.PACK_AB_MERGE_C R87, R97, R96, R98 ;  /* 0x000000606157723e */ /* 0x000fe20004807062 */
[----:B------:R-:W2:Y:S01]  /*1f060*/  LDS.128 R24, [R22] ;  /* 0x0000000016187984 */ /* 0x000ea20000000c00 */
[----:B------:R-:W-:Y:S01]  /*1f070*/  F2FP.SATFINITE.E4M3.F32.PACK_AB_MERGE_C R38, R39, R38, RZ ;  /* 0x000000262726723e */ /* 0x000fe200048070ff */
[----:B-1----:R-:W-:Y:S01]  /*1f080*/  IMAD R23, R2, UR4, RZ ;  /* 0x0000000402177c24 */ /* 0x002fe2000f8e02ff */
[----:B------:R-:W-:Y:S01]  /*1f090*/  F2FP.SATFINITE.E4M3.F32.PACK_AB_MERGE_C R102, R103, R102, RZ ;  /* 0x000000666766723e */ /* 0x000fe200048070ff */
[----:B------:R-:W1:Y:S01]  /*1f0a0*/  LDS.128 R28, [R22+0x1000] ;  /* 0x00100000161c7984 */ /* 0x000e620000000c00 */
[----:B------:R-:W-:Y:S01]  /*1f0b0*/  F2FP.SATFINITE.E4M3.F32.PACK_AB_MERGE_C R42, R43, R42, RZ ;  /* 0x0000002a2b2a723e */ /* 0x000fe200048070ff */
[----:B0-----:R-:W-:Y:S01]  /*1f0c0*/  IMAD R20, R145, R21, RZ ;  /* 0x0000001591147224 */ /* 0x001fe200078e02ff */
[----:B------:R-:W-:Y:S01]  /*1f0d0*/  F2FP.SATFINITE.E4M3.F32.PACK_AB_MERGE_C R46, R47, R46, RZ ;  /* 0x0000002e2f2e723e */ /* 0x000fe200048070ff */
[----:B------:R-:W-:Y:S01]  /*1f0e0*/  BAR.SYNC.DEFER_BLOCKING 0x0 ;  /* 0x0000000000007b1d */ /* 0x000fe20000010000 */
[----:B------:R-:W-:Y:S01]  /*1f0f0*/  F2FP.SATFINITE.E4M3.F32.PACK_AB_MERGE_C R50, R51, R50, RZ ;  /* 0x000000323332723e */ /* 0x000fe200048070ff */
[----:B------:R-:W-:Y:S01]  /*1f100*/  IMAD R21, R21, 0x100, R20 ;  /* 0x0000010015157824 */ /* 0x000fe200078e0214 */
[----:B------:R-:W-:-:S02]  /*1f110*/  F2FP.SATFINITE.E4M3.F32.PACK_AB_MERGE_C R106, R107, R106, RZ ;  /* 0x0000006a6b6a723e */ /* 0x000fc400048070ff */
[----:B------:R-:W-:Y:S02]  /*1f120*/  F2FP.SATFINITE.E4M3.F32.PACK_AB_MERGE_C R110, R111, R110, RZ ;  /* 0x0000006e6f6e723e */ /* 0x000fe400048070ff */
[----:B------:R-:W-:Y:S02]  /*1f130*/  F2FP.SATFINITE.E4M3.F32.PACK_AB_MERGE_C R114, R115, R114, RZ ;  /* 0x000000727372723e */ /* 0x000fe400048070ff */
[----:B------:R-:W-:Y:S02]  /*1f140*/  F2FP.SATFINITE.E4M3.F32.PACK_AB_MERGE_C R36, R37, R36, R38 ;  /* 0x000000242524723e */ /* 0x000fe40004807026 */
[----:B------:R-:W-:Y:S02]  /*1f150*/  F2FP.SATFINITE.E4M3.F32.PACK_AB_MERGE_C R100, R101, R100, R102 ;  /* 0x000000646564723e */ /* 0x000fe40004807066 */
[----:B------:R-:W-:Y:S02]  /*1f160*/  F2FP.SATFINITE.E4M3.F32.PACK_AB_MERGE_C R37, R41, R40, R42 ;  /* 0x000000282925723e */ /* 0x000fe4000480702a */
[----:B------:R-:W-:Y:S01]  /*1f170*/  F2FP.SATFINITE.E4M3.F32.PACK_AB_MERGE_C R38, R45, R44, R46 ;  /* 0x0000002c2d26723e */ /* 0x000fe2000480702e */
[C---:B------:R-:W-:Y:S01]  /*1f180*/  VIADD R45, R2.reuse, 0x4 ;  /* 0x00000004022d7836 */ /* 0x040fe20000000000 */
[----:B------:R-:W-:Y:S01]  /*1f190*/  F2FP.SATFINITE.E4M3.F32.PACK_AB_MERGE_C R39, R49, R48, R50 ;  /* 0x000000303127723e */ /* 0x000fe20004807032 */
[----:B------:R-:W-:Y:S01]  /*1f1a0*/  VIADD R46, R2, 0x3 ;  /* 0x00000003022e7836 */ /* 0x000fe20000000000 */
[----:B------:R-:W-:-:S02]  /*1f1b0*/  F2FP.SATFINITE.E4M3.F32.PACK_AB_MERGE_C R101, R105, R104, R106 ;  /* 0x000000686965723e */ /* 0x000fc4000480706a */
[----:B------:R-:W-:Y:S02]  /*1f1c0*/  F2FP.SATFINITE.E4M3.F32.PACK_AB_MERGE_C R102, R109, R108, R110 ;  /* 0x0000006c6d66723e */ /* 0x000fe4000480706e */
[----:B------:R-:W-:Y:S01]  /*1f1d0*/  F2FP.SATFINITE.E4M3.F32.PACK_AB_MERGE_C R103, R113, R112, R114 ;  /* 0x000000707167723e */ /* 0x000fe20004807072 */
[----:B------:R-:W-:Y:S01]  /*1f1e0*/  STS.128 [R132], R8 ;  /* 0x0000000884007388 */ /* 0x000fe20000000c00 */
[----:B------:R-:W-:Y:S02]  /*1f1f0*/  F2FP.SATFINITE.E4M3.F32.PACK_AB_MERGE_C R54, R55, R54, RZ ;  /* 0x000000363736723e */ /* 0x000fe400048070ff */
[----:B------:R-:W-:Y:S01]  /*1f200*/  F2FP.SATFINITE.E4M3.F32.PACK_AB_MERGE_C R118, R119, R118, RZ ;  /* 0x000000767776723e */ /* 0x000fe200048070ff */
[----:B------:R-:W-:Y:S01]  /*1f210*/  STS.128 [R132+0x800], R84 ;  /* 0x0008005484007388 */ /* 0x000fe20000000c00 */
[----:B------:R-:W-:Y:S02]  /*1f220*/  F2FP.SATFINITE.E4M3.F32.PACK_AB_MERGE_C R58, R59, R58, RZ ;  /* 0x0000003a3b3a723e */ /* 0x000fe400048070ff */
[----:B------:R-:W-:Y:S01]  /*1f230*/  F2FP.SATFINITE.E4M3.F32.PACK_AB_MERGE_C R62, R63, R62, RZ ;  /* 0x0000003e3f3e723e */ /* 0x000fe200048070ff */
[----:B------:R-:W-:Y:S01]  /*1f240*/  BAR.SYNC.DEFER_BLOCKING 0x0 ;  /* 0x0000000000007b1d */ /* 0x000fe20000010000 */
[----:B------:R-:W-:-:S02]  /*1f250*/  F2FP.SATFINITE.E4M3.F32.PACK_AB_MERGE_C R66, R67, R66, RZ ;  /* 0x000000424342723e */ /* 0x000fc400048070ff */
[----:B------:R-:W-:Y:S02]  /*1f260*/  F2FP.SATFINITE.E4M3.F32.PACK_AB_MERGE_C R122, R123, R122, RZ ;  /* 0x0000007a7b7a723e */ /* 0x000fe400048070ff */
        /* <DEDUP_REMOVED lines=8> */
[----:B------:R-:W-:Y:S02]  /*1f2f0*/  F2FP.SATFINITE.E4M3.F32.PACK_AB_MERGE_C R118, R125, R124, R126 ;  /* 0x0000007c7d76723e */ /* 0x000fe4000480707e */
[----:B------:R-:W-:Y:S01]  /*1f300*/  F2FP.SATFINITE.E4M3.F32.PACK_AB_MERGE_C R119, R129, R128, R130 ;  /* 0x000000808177723e */ /* 0x000fe20004807082 */
[----:B------:R-:W0:Y:S01]  /*1f310*/  LDS.128 R12, [R22] ;  /* 0x00000000160c7984 */ /* 0x000e220000000c00 */
[----:B------:R-:W-:-:S02]  /*1f320*/  IADD3 R3, P2, PT, R20, UR28, RZ ;  /* 0x0000001c14037c10 */ /* 0x000fc4000ff5e0ff */
[----:B------:R-:W-:Y:S01]  /*1f330*/  SHF.R.S32.HI R41, RZ, 0x1f, R23 ;  /* 0x0000001fff297819 */ /* 0x000fe20000011417 */
[----:B------:R-:W0:Y:S01]  /*1f340*/  LDS.128 R16, [R22+0x1000] ;  /* 0x0010000016107984 */ /* 0x000e220000000c00 */
[----:B------:R-:W-:Y:S01]  /*1f350*/  LEA.HI.X.SX32 R0, R20, UR29, 0x1, P2 ;  /* 0x0000001d14007c11 */ /* 0x000fe200090f0eff */
[----:B------:R-:W-:Y:S01]  /*1f360*/  BAR.SYNC.DEFER_BLOCKING 0x0 ;  /* 0x0000000000007b1d */ /* 0x000fe20000010000 */
[----:B------:R-:W-:Y:S02]  /*1f370*/  IADD3 R32, P2, PT, R23, R3, RZ ;  /* 0x0000000317207210 */ /* 0x000fe40007f5e0ff */
[----:B--2---:R-:W-:Y:S02]  /*1f380*/  PRMT R35, R24, 0x7770, RZ ;  /* 0x0000777018237816 */ /* 0x004fe400000000ff */
[C---:B-1----:R-:W-:Y:S01]  /*1f390*/  PRMT R49, R28.reuse, 0x7770, RZ ;  /* 0x000077701c317816 */ /* 0x042fe200000000ff */
[----:B------:R-:W-:Y:S01]  /*1f3a0*/  IMAD.X R33, R41, 0x1, R0, P2 ;  /* 0x0000000129217824 */ /* 0x000fe200010e0600 */
[----:B------:R-:W-:-:S02]  /*1f3b0*/  PRMT R51, R28, 0x7771, RZ ;  /* 0x000077711c337816 */ /* 0x000fc400000000ff */
[----:B------:R-:W-:Y:S01]  /*1f3c0*/  PRMT R47, R24, 0x7772, RZ ;  /* 0x00007772182f7816 */ /* 0x000fe200000000ff */
[----:B------:R1:W-:Y:S04]  /*1f3d0*/  STS.128 [R132], R36 ;  /* 0x0000002484007388 */ /* 0x0003e80000000c00 */
[----:B------:R-:W-:Y:S01]  /*1f3e0*/  STS.128 [R132+0x800], R100 ;  /* 0x0008006484007388 */ /* 0x000fe20000000c00 */
[----:B------:R-:W-:Y:S01]  /*1f3f0*/  BAR.SYNC.DEFER_BLOCKING 0x0 ;  /* 0x0000000000007b1d */ /* 0x000fe20000010000 */
[----:B-1----:R-:W-:-:S04]  /*1f400*/  VIADD R36, R23, UR4 ;  /* 0x0000000417247c36 */ /* 0x002fc80008000000 */
[----:B------:R-:W-:Y:S01]  /*1f410*/  VIADD R40, R36, UR4 ;  /* 0x0000000424287c36 */ /* 0x000fe20008000000 */
[----:B------:R-:W-:-:S04]  /*1f420*/  SHF.R.S32.HI R37, RZ, 0x1f, R36 ;  /* 0x0000001fff257819 */ /* 0x000fc80000011424 */
[----:B------:R-:W-:Y:S01]  /*1f430*/  SHF.R.S32.HI R43, RZ, 0x1f, R40 ;  /* 0x0000001fff2b7819 */ /* 0x000fe20000011428 */
[----:B------:R-:W1:Y:S04]  /*1f440*/  LDS.128 R8, [R22] ;  /* 0x0000000016087984 */ /* 0x000e680000000c00 */
[----:B------:R-:W2:Y:S01]  /*1f450*/  LDS.128 R4, [R22+0x1000] ;  /* 0x0010000016047984 */ /* 0x000ea20000000c00 */
[----:B------:R-:W-:Y:S06]  /*1f460*/  BAR.SYNC.DEFER_BLOCKING 0x0 ;  /* 0x0000000000007b1d */ /* 0x000fec0000010000 */
[----:B------:R-:W-:Y:S04]  /*1f470*/  STS.128 [R132], R52 ;  /* 0x0000003484007388 */ /* 0x000fe80000000c00 */
[----:B------:R-:W-:Y:S01]  /*1f480*/  STS.128 [R132+0x800], R116 ;  /* 0x0008007484007388 */ /* 0x000fe20000000c00 */
[----:B------:R-:W-:Y:S06]  /*1f490*/  BAR.SYNC.DEFER_BLOCKING 0x0 ;  /* 0x0000000000007b1d */ /* 0x000fec0000010000 */
[----:B------:R0:W-:Y:S01]  /*1f4a0*/  @P1 STG.E.U8 desc[UR14][R32.64], R35 ;  /* 0x0000002320001986 */ /* 0x0001e2000c10110e */
[----:B------:R-:W-:-:S04]  /*1f4b0*/  IADD3 R20, P1, PT, R21, UR28, RZ ;  /* 0x0000001c15147c10 */ /* 0x000fc8000ff3e0ff */
[----:B------:R-:W-:Y:S02]  /*1f4c0*/  LEA.HI.X.SX32 R21, R21, UR29, 0x1, P1 ;  /* 0x0000001d15157c11 */ /* 0x000fe400088f0eff */
[----:B------:R-:W-:Y:S02]  /*1f4d0*/  IADD3 R34, P1, PT, R36, R3, RZ ;  /* 0x0000000324227210 */ /* 0x000fe40007f3e0ff */
[----:B0-----:R-:W-:-:S03]  /*1f4e0*/  IADD3 R32, P2, PT, R23, R20, RZ ;  /* 0x0000001417207210 */ /* 0x001fc60007f5e0ff */
[--C-:B------:R-:W-:Y:S01]  /*1f4f0*/  IMAD.X R35, R37, 0x1, R0.reuse, P1 ;  /* 0x0000000125237824 */ /* 0x100fe200008e0600 */
[CC--:B------:R-:W-:Y:S01]  /*1f500*/  IADD3 R38, P1, PT, R40.reuse, R3.reuse, RZ ;  /* 0x0000000328267210 */ /* 0x0c0fe20007f3e0ff */
[----:B------:R-:W-:Y:S02]  /*1f510*/  VIADD R23, R40, UR4 ;  /* 0x0000000428177c36 */ /* 0x000fe40008000000 */
[----:B------:R-:W-:Y:S01]  /*1f520*/  IMAD.X R33, R41, 0x1, R21, P2 ;  /* 0x0000000129217824 */ /* 0x000fe200010e0615 */
[-C--:B------:R-:W-:Y:S01]  /*1f530*/  IADD3 R36, P2, PT, R36, R20.reuse, RZ ;  /* 0x0000001424247210 */ /* 0x080fe20007f5e0ff */
[--C-:B------:R-:W-:Y:S01]  /*1f540*/  IMAD.X R39, R43, 0x1, R0.reuse, P1 ;  /* 0x000000012b277824 */ /* 0x100fe200008e0600 */
[----:B------:R-:W-:Y:S02]  /*1f550*/  SHF.R.S32.HI R44, RZ, 0x1f, R23 ;  /* 0x0000001fff2c7819 */ /* 0x000fe40000011417 */
[----:B------:R-:W-:Y:S01]  /*1f560*/  IADD3 R42, P1, PT, R23, R3, RZ ;  /* 0x00000003172a7210 */ /* 0x000fe20007f3e0ff */
[--C-:B------:R-:W-:Y:S01]  /*1f570*/  IMAD.X R37, R37, 0x1, R21.reuse, P2 ;  /* 0x0000000125257824 */ /* 0x100fe200010e0615 */
[----:B------:R-:W-:Y:S01]  /*1f580*/  IADD3 R40, P2, PT, R40, R20, RZ ;  /* 0x0000001428287210 */ /* 0x000fe20007f5e0ff */
[----:B------:R0:W-:Y:S01]  /*1f590*/  @P5 STG.E.U8 desc[UR14][R32.64], R49 ;  /* 0x0000003120005986 */ /* 0x0001e2000c10110e */
[----:B------:R-:W-:Y:S01]  /*1f5a0*/  ISETP.LT.AND P5, PT, R145, UR10, !P4 ;  /* 0x0000000a91007c0c */ /* 0x000fe2000e7a1270 */
[----:B------:R-:W1:Y:S01]  /*1f5b0*/  LDCU UR10, c[0x0][0x398] ;  /* 0x00007300ff0a77ac */ /* 0x000e620008000800 */
[----:B------:R-:W-:Y:S01]  /*1f5c0*/  ISETP.LT.AND P4, PT, R160, UR8, !P4 ;  /* 0x00000008a0007c0c */ /* 0x000fe2000e781270 */
[----:B------:R-:W-:Y:S01]  /*1f5d0*/  IMAD.X R41, R43, 0x1, R21, P2 ;  /* 0x000000012b297824 */ /* 0x000fe200010e0615 */
[----:B------:R-:W-:Y:S01]  /*1f5e0*/  ISETP.GE.AND P2, PT, R46, UR31, PT ;  /* 0x0000001f2e007c0c */ /* 0x000fe2000bf46270 */
[----:B------:R-:W-:Y:S01]  /*1f5f0*/  IMAD.X R43, R44, 0x1, R0, P1 ;  /* 0x000000012c2b7824 */ /* 0x000fe200008e0600 */
[----:B------:R-:W-:Y:S01]  /*1f600*/  ISETP.GE.AND P1, PT, R45, UR31, PT ;  /* 0x0000001f2d007c0c */ /* 0x000fe2000bf26270 */
[----:B------:R-:W-:Y:S01]  /*1f610*/  VIADD R46, R2, 0x5 ;  /* 0x00000005022e7836 */ /* 0x000fe20000000000 */
[----:B------:R-:W-:Y:S01]  /*1f620*/  PRMT R45, R24, 0x7771, RZ ;  /* 0x00007771182d7816 */ /* 0x000fe200000000ff */
[----:B------:R-:W1:Y:S01]  /*1f630*/  LDCU UR8, c[0x0][0x398] ;  /* 0x00007300ff0877ac */ /* 0x000e620008000800 */
[----:B0-----:R-:W-:-:S03]  /*1f640*/  PRMT R49, R28, 0x7772, RZ ;  /* 0x000077721c317816 */ /* 0x001fc600000000ff */
[----:B------:R0:W-:Y:S01]  /*1f650*/  @P6 STG.E.U8 desc[UR14][R34.64], R45 ;  /* 0x0000002d22006986 */ /* 0x0001e2000c10110e */
[----:B------:R-:W-:-:S03]  /*1f660*/  ISETP.LT.AND P6, PT, R145, UR26, !P2 ;  /* 0x0000001a91007c0c */ /* 0x000fc6000d7c1270 */
[----:B------:R-:W-:Y:S01]  /*1f670*/  @P3 STG.E.U8 desc[UR14][R36.64], R51 ;  /* 0x0000003324003986 */ /* 0x000fe2000c10110e */
[----:B------:R-:W-:-:S03]  /*1f680*/  ISETP.GE.AND P3, PT, R46, UR31, PT ;  /* 0x0000001f2e007c0c */ /* 0x000fc6000bf66270 */
[----:B------:R1:W-:Y:S01]  /*1f690*/  @P5 STG.E.U8 desc[UR14][R38.64], R47 ;  /* 0x0000002f26005986 */ /* 0x0003e2000c10110e */
[----:B---3--:R-:W-:Y:S02]  /*1f6a0*/  ISETP.LT.AND P5, PT, R160, UR24, !P2 ;  /* 0x00000018a0007c0c */ /* 0x008fe4000d7a1270 */
[C---:B------:R-:W-:Y:S01]  /*1f6b0*/  IADD3 R32, P2, PT, R23.reuse, R20, RZ ;  /* 0x0000001417207210 */ /* 0x040fe20007f5e0ff */
[----:B------:R-:W-:Y:S01]  /*1f6c0*/  VIADD R23, R23, UR4 ;  /* 0x0000000417177c36 */ /* 0x000fe20008000000 */
[----:B0-----:R-:W-:Y:S01]  /*1f6d0*/  PRMT R45, R24, 0x7773, RZ ;  /* 0x00007773182d7816 */ /* 0x001fe200000000ff */
[----:B------:R-:W-:Y:S01]  /*1f6e0*/  @P4 STG.E.U8 desc[UR14][R40.64], R49 ;  /* 0x0000003128004986 */ /* 0x000fe2000c10110e */
[----:B------:R-:W-:Y:S02]  /*1f6f0*/  VIADD R24, R2, 0x6 ;  /* 0x0000000602187836 */ /* 0x000fe40000000000 */
[----:B------:R-:W-:Y:S01]  /*1f700*/  IADD3 R34, P4, PT, R23, R3, RZ ;  /* 0x0000000317227210 */ /* 0x000fe20007f9e0ff */
[----:B------:R0:W-:Y:S01]  /*1f710*/  @P6 STG.E.U8 desc[UR14][R42.64], R45 ;  /* 0x0000002d2a006986 */ /* 0x0001e2000c10110e */
[----:B------:R-:W-:Y:S01]  /*1f720*/  ISETP.LT.AND P6, PT, R145, UR22, !P1 ;  /* 0x0000001691007c0c */ /* 0x000fe2000cfc1270 */
[----:B------:R-:W-:Y:S01]  /*1f730*/  IMAD.X R33, R44, 0x1, R21, P2 ;  /* 0x000000012c217824 */ /* 0x000fe200010e0615 */
[----:B-1----:R-:W-:-:S02]  /*1f740*/  PRMT R47, R28, 0x7773, RZ ;  /* 0x000077731c2f7816 */ /* 0x002fc400000000ff */
[----:B------:R-:W-:Y:S02]  /*1f750*/  SHF.R.S32.HI R28, RZ, 0x1f, R23 ;  /* 0x0000001fff1c7819 */ /* 0x000fe40000011417 */
[----:B------:R-:W-:Y:S01]  /*1f760*/  ISETP.GE.AND P2, PT, R24, UR31, PT ;  /* 0x0000001f18007c0c */ /* 0x000fe2000bf46270 */
[C---:B------:R-:W-:Y:S01]  /*1f770*/  VIADD R24, R23.reuse, UR4 ;  /* 0x0000000417187c36 */ /* 0x040fe20008000000 */
[----:B------:R1:W-:Y:S01]  /*1f780*/  @P5 STG.E.U8 desc[UR14][R32.64], R47 ;  /* 0x0000002f20005986 */ /* 0x0003e2000c10110e */
[----:B------:R-:W-:Y:S01]  /*1f790*/  IMAD.X R35, R28, 0x1, R0, P4 ;  /* 0x000000011c237824 */ /* 0x000fe200020e0600 */
[----:B------:R-:W-:Y:S01]  /*1f7a0*/  ISETP.LT.AND P4, PT, R160, UR20, !P1 ;  /* 0x00000014a0007c0c */ /* 0x000fe2000cf81270 */
[----:B------:R-:W3:Y:S01]  /*1f7b0*/  LDCU UR20, c[0x0][0x398] ;  /* 0x00007300ff1477ac */ /* 0x000ee20008000800 */
[----:B------:R-:W-:Y:S01]  /*1f7c0*/  IADD3 R36, P1, PT, R23, R20, RZ ;  /* 0x0000001417247210 */ /* 0x000fe20007f3e0ff */
[----:B------:R-:W-:Y:S01]  /*1f7d0*/  VIADD R23, R2, 0x7 ;  /* 0x0000000702177836 */ /* 0x000fe20000000000 */
[----:B0-----:R-:W-:-:S02]  /*1f7e0*/  PRMT R43, R25, 0x7770, RZ ;  /* 0x00007770192b7816 */ /* 0x001fc400000000ff */
[----:B------:R-:W-:Y:S01]  /*1f7f0*/  ISETP.LT.AND P5, PT, R145, UR18, !P3 ;  /* 0x0000001291007c0c */ /* 0x000fe2000dfa1270 */
[----:B------:R-:W-:Y:S01]  /*1f800*/  IMAD.X R37, R28, 0x1, R21, P1 ;  /* 0x000000011c257824 */ /* 0x000fe200008e0615 */
[----:B------:R-:W-:Y:S01]  /*1f810*/  PRMT R45, R29, 0x7770, RZ ;  /* 0x000077701d2d7816 */ /* 0x000fe200000000ff */
[----:B------:R0:W-:Y:S01]  /*1f820*/  @P6 STG.E.U8 desc[UR14][R34.64], R43 ;  /* 0x0000002b22006986 */ /* 0x0001e2000c10110e */
[----:B------:R-:W-:Y:S01]  /*1f830*/  SHF.R.S32.HI R40, RZ, 0x1f, R24 ;  /* 0x0000001fff287819 */ /* 0x000fe20000011418 */
[----:B------:R-:W2:Y:S01]  /*1f840*/  LDCU UR18, c[0x0][0x398] ;  /* 0x00007300ff1277ac */ /* 0x000ea20008000800 */
[----:B------:R-:W-:Y:S01]  /*1f850*/  IADD3 R38, P6, PT, R24, R3, RZ ;  /* 0x0000000318267210 */ /* 0x000fe20007fde0ff */
[----:B------:R0:W-:Y:S01]  /*1f860*/  @P4 STG.E.U8 desc[UR14][R36.64], R45 ;  /* 0x0000002d24004986 */ /* 0x0001e2000c10110e */
[----:B------:R-:W-:Y:S02]  /*1f870*/  ISETP.LT.AND P4, PT, R160, UR32, !P3 ;  /* 0x00000020a0007c0c */ /* 0x000fe4000df81270 */
[----:B------:R-:W-:Y:S01]  /*1f880*/  PRMT R41, R25, 0x7771, RZ ;  /* 0x0000777119297816 */ /* 0x000fe200000000ff */
[----:B------:R-:W-:Y:S01]  /*1f890*/  IMAD.X R39, R40, 0x1, R0, P6 ;  /* 0x0000000128277824 */ /* 0x000fe200030e0600 */
[----:B-1----:R-:W-:-:S02]  /*1f8a0*/  IADD3 R32, P3, PT, R24, R20, RZ ;  /* 0x0000001418207210 */ /* 0x002fc40007f7e0ff */
[----:B------:R-:W-:Y:S01]  /*1f8b0*/  ISETP.GE.AND P1, PT, R23, UR31, PT ;  /* 0x0000001f17007c0c */ /* 0x000fe2000bf26270 */
[----:B------:R-:W-:Y:S01]  /*1f8c0*/  VIADD R23, R24, UR4 ;  /* 0x0000000418177c36 */ /* 0x000fe20008000000 */
[----:B------:R1:W-:Y:S01]  /*1f8d0*/  @P5 STG.E.U8 desc[UR14][R38.64], R41 ;  /* 0x0000002926005986 */ /* 0x0003e2000c10110e */
[----:B------:R-:W-:Y:S01]  /*1f8e0*/  ISETP.LT.AND P5, PT, R145, UR34, !P2 ;  /* 0x0000002291007c0c */ /* 0x000fe2000d7a1270 */
[----:B------:R-:W-:Y:S01]  /*1f8f0*/  IMAD.X R33, R40, 0x1, R21, P3 ;  /* 0x0000000128217824 */ /* 0x000fe200018e0615 */
[----:B0-----:R-:W-:Y:S01]  /*1f900*/  PRMT R43, R29, 0x7771, RZ ;  /* 0x000077711d2b7816 */ /* 0x001fe200000000ff */
[----:B------:R-:W-:Y:S01]  /*1f910*/  VIADD R24, R2, 0x8 ;  /* 0x0000000802187836 */ /* 0x000fe20000000000 */
[----:B------:R-:W-:Y:S02]  /*1f920*/  SHF.R.S32.HI R28, RZ, 0x1f, R23 ;  /* 0x0000001fff1c7819 */ /* 0x000fe40000011417 */
[C---:B------:R-:W-:Y:S01]  /*1f930*/  IADD3 R34, P6, PT, R23.reuse, R3, RZ ;  /* 0x0000000317227210 */ /* 0x040fe20007fde0ff */
[----:B------:R0:W-:Y:S01]  /*1f940*/  @P4 STG.E.U8 desc[UR14][R32.64], R43 ;  /* 0x0000002b20004986 */ /* 0x0001e2000c10110e */
[----:B------:R-:W-:Y:S01]  /*1f950*/  ISETP.LT.AND P4, PT, R160, UR6, !P2 ;  /* 0x00000006a0007c0c */ /* 0x000fe2000d781270 */
[----:B------:R-:W2:Y:S01]  /*1f960*/  LDCU UR6, c[0x0][0x398] ;  /* 0x00007300ff0677ac */ /* 0x000ea20008000800 */
[----:B------:R-:W-:Y:S01]  /*1f970*/  IADD3 R36, P2, PT, R23, R20, RZ ;  /* 0x0000001417247210 */ /* 0x000fe20007f5e0ff */
[----:B------:R-:W-:Y:S01]  /*1f980*/  IMAD.X R35, R28, 0x1, R0, P6 ;  /* 0x000000011c237824 */ /* 0x000fe200030e0600 */
[----:B-1----:R-:W-:-:S02]  /*1f990*/  PRMT R41, R25, 0x7772, RZ ;  /* 0x0000777219297816 */ /* 0x002fc400000000ff */
[----:B------:R-:W-:Y:S01]  /*1f9a0*/  ISETP.GE.AND P3, PT, R24, UR31, PT ;  /* 0x0000001f18007c0c */ /* 0x000fe2000bf66270 */
[----:B------:R-:W-:Y:S02]  /*1f9b0*/  VIADD R24, R23, UR4 ;  /* 0x0000000417187c36 */ /* 0x000fe40008000000 */
[----:B------:R1:W-:Y:S01]  /*1f9c0*/  @P5 STG.E.U8 desc[UR14][R34.64], R41 ;  /* 0x0000002922005986 */ /* 0x0003e2000c10110e */
[----:B------:R-:W-:Y:S01]  /*1f9d0*/  ISETP.LT.AND P5, PT, R145, UR8, !P1 ;  /* 0x0000000891007c0c */ /* 0x000fe2000cfa1270 */
[--C-:B------:R-:W-:Y:S01]  /*1f9e0*/  IMAD.X R37, R28, 0x1, R21.reuse, P2 ;  /* 0x000000011c257824 */ /* 0x100fe200010e0615 */
[----:B0-----:R-:W-:Y:S01]  /*1f9f0*/  PRMT R33, R29, 0x7772, RZ ;  /* 0x000077721d217816 */ /* 0x001fe200000000ff */
[----:B------:R-:W-:Y:S01]  /*1fa00*/  VIADD R23, R2, 0x9 ;  /* 0x0000000902177836 */ /* 0x000fe20000000000 */
[----:B------:R-:W-:Y:S01]  /*1fa10*/  SHF.R.S32.HI R40, RZ, 0x1f, R24 ;  /* 0x0000001fff287819 */ /* 0x000fe20000011418 */
[C---:B------:R-:W-:Y:S01]  /*1fa20*/  VIADD R32, R24.reuse, UR4 ;  /* 0x0000000418207c36 */ /* 0x040fe20008000000 */
[-C--:B------:R-:W-:Y:S01]  /*1fa30*/  IADD3 R38, P6, PT, R24, R3.reuse, RZ ;  /* 0x0000000318267210 */ /* 0x080fe20007fde0ff */
[----:B------:R0:W-:Y:S01]  /*1fa40*/  @P4 STG.E.U8 desc[UR14][R36.64], R33 ;  /* 0x0000002124004986 */ /* 0x0001e2000c10110e */
[----:B------:R-:W-:Y:S01]  /*1fa50*/  ISETP.LT.AND P4, PT, R160, UR10, !P1 ;  /* 0x0000000aa0007c0c */ /* 0x000fe2000cf81270 */
[----:B------:R-:W2:Y:S01]  /*1fa60*/  LDCU UR8, c[0x0][0x398] ;  /* 0x00007300ff0877ac */ /* 0x000ea20008000800 */
[----:B------:R-:W-:Y:S01]  /*1fa70*/  ISETP.GE.AND P2, PT, R23, UR31, PT ;  /* 0x0000001f17007c0c */ /* 0x000fe2000bf46270 */
[----:B------:R-:W-:Y:S01]  /*1fa80*/  IMAD.X R39, R40, 0x1, R0, P6 ;  /* 0x0000000128277824 */ /* 0x000fe200030e0600 */
[----:B------:R-:W-:Y:S01]  /*1fa90*/  PRMT R23, R25, 0x7773, RZ ;  /* 0x0000777319177816 */ /* 0x000fe200000000ff */
[----:B------:R-:W2:Y:S01]  /*1faa0*/  LDCU UR10, c[0x0][0x398] ;  /* 0x00007300ff0a77ac */ /* 0x000ea20008000800 */
[----:B------:R-:W-:Y:S01]  /*1fab0*/  IADD3 R24, P1, PT, R24, R20, RZ ;  /* 0x0000001418187210 */ /* 0x000fe20007f3e0ff */
[----:B-1----:R-:W-:Y:S01]  /*1fac0*/  VIADD R34, R2, 0xa ;  /* 0x0000000a02227836 */ /* 0x002fe20000000000 */
[----:B------:R-:W-:Y:S01]  /*1fad0*/  SHF.R.S32.HI R35, RZ, 0x1f, R32 ;  /* 0x0000001fff237819 */ /* 0x000fe20000011420 */
[----:B------:R1:W-:Y:S01]  /*1fae0*/  @P5 STG.E.U8 desc[UR14][R38.64], R23 ;  /* 0x0000001726005986 */ /* 0x0003e2000c10110e */
[----:B----4-:R-:W-:Y:S01]  /*1faf0*/  ISETP.LT.AND P5, PT, R145, UR12, !P3 ;  /* 0x0000000c91007c0c */ /* 0x010fe2000dfa1270 */
[----:B------:R-:W-:Y:S01]  /*1fb00*/  IMAD.X R25, R40, 0x1, R21, P1 ;  /* 0x0000000128197824 */ /* 0x000fe200008e0615 */
[----:B------:R-:W-:Y:S01]  /*1fb10*/  IADD3 R28, P6, PT, R32, R3, RZ ;  /* 0x00000003201c7210 */ /* 0x000fe20007fde0ff */
[----:B------:R-:W4:Y:S01]  /*1fb20*/  LDCU UR12, c[0x0][0x398] ;  /* 0x00007300ff0c77ac */ /* 0x000f220008000800 */
[----:B0-----:R-:W-:Y:S01]  /*1fb30*/  PRMT R37, R26, 0x7770, RZ ;  /* 0x000077701a257816 */ /* 0x001fe200000000ff */
[----:B------:R-:W-:Y:S01]  /*1fb40*/  VIADD R36, R2, 0xb ;  /* 0x0000000b02247836 */ /* 0x000fe20000000000 */
[----:B------:R-:W-:-:S02]  /*1fb50*/  ISETP.GE.AND P1, PT, R34, UR31, PT ;  /* 0x0000001f22007c0c */ /* 0x000fc4000bf26270 */
[----:B-1----:R-:W-:Y:S01]  /*1fb60*/  PRMT R39, R29, 0x7773, RZ ;  /* 0x000077731d277816 */ /* 0x002fe200000000ff */
[----:B------:R-:W-:Y:S02]  /*1fb70*/  VIADD R23, R32, UR4 ;  /* 0x0000000420177c36 */ /* 0x000fe40008000000 */
[----:B------:R-:W-:Y:S02]  /*1fb80*/  IMAD.X R29, R35, 0x1, R0, P6 ;  /* 0x00000001231d7824 */ /* 0x000fe400030e0600 */
[----:B------:R0:W-:Y:S01]  /*1fb90*/  @P4 STG.E.U8 desc[UR14][R24.64], R39 ;  /* 0x0000002718004986 */ /* 0x0001e2000c10110e */
[----:B--2---:R-:W-:Y:S01]  /*1fba0*/  ISETP.LT.AND P4, PT, R160, UR6, !P3 ;  /* 0x00000006a0007c0c */ /* 0x004fe2000df81270 */
[----:B------:R-:W1:Y:S01]  /*1fbb0*/  LDCU UR6, c[0x0][0x398] ;  /* 0x00007300ff0677ac */ /* 0x000e620008000800 */
[----:B------:R-:W-:Y:S01]  /*1fbc0*/  IADD3 R32, P3, PT, R32, R20, RZ ;  /* 0x0000001420207210 */ /* 0x000fe20007f7e0ff */
[----:B------:R2:W-:Y:S01]  /*1fbd0*/  @P5 STG.E.U8 desc[UR14][R28.64], R37 ;  /* 0x000000251c005986 */ /* 0x0005e2000c10110e */
[----:B------:R-:W-:Y:S01]  /*1fbe0*/  ISETP.LT.AND P5, PT, R145, UR8, !P2 ;  /* 0x0000000891007c0c */ /* 0x000fe2000d7a1270 */
[----:B------:R-:W1:Y:S01]  /*1fbf0*/  LDCU UR8, c[0x0][0x398] ;  /* 0x00007300ff0877ac */ /* 0x000e620008000800 */
[----:B------:R-:W-:Y:S01]  /*1fc00*/  SHF.R.S32.HI R38, RZ, 0x1f, R23 ;  /* 0x0000001fff267819 */ /* 0x000fe20000011417 */
[----:B------:R-:W-:Y:S01]  /*1fc10*/  IMAD.X R33, R35, 0x1, R21, P3 ;  /* 0x0000000123217824 */ /* 0x000fe200018e0615 */
[----:B------:R-:W-:-:S02]  /*1fc20*/  IADD3 R34, P6, PT, R23, R3, RZ ;  /* 0x0000000317227210 */ /* 0x000fc40007fde0ff */
[----:B------:R-:W-:Y:S01]  /*1fc30*/  ISETP.GE.AND P3, PT, R36, UR31, PT ;  /* 0x0000001f24007c0c */ /* 0x000fe2000bf66270 */
[----:B------:R-:W-:Y:S01]  /*1fc40*/  VIADD R36, R23, UR4 ;  /* 0x0000000417247c36 */ /* 0x000fe20008000000 */
[----:B0-----:R-:W-:Y:S01]  /*1fc50*/  PRMT R39, R30, 0x7770, RZ ;  /* 0x000077701e277816 */ /* 0x001fe200000000ff */
[----:B------:R-:W-:Y:S01]  /*1fc60*/  IMAD.X R35, R38, 0x1, R0, P6 ;  /* 0x0000000126237824 */ /* 0x000fe200030e0600 */
[----:B--2---:R-:W-:-:S03]  /*1fc70*/  PRMT R37, R26, 0x7771, RZ ;  /* 0x000077711a257816 */ /* 0x004fc600000000ff */
[----:B------:R0:W-:Y:S01]  /*1fc80*/  @P4 STG.E.U8 desc[UR14][R32.64], R39 ;  /* 0x0000002720004986 */ /* 0x0001e2000c10110e */
[----:B------:R-:W-:Y:S01]  /*1fc90*/  ISETP.LT.AND P4, PT, R160, UR10, !P2 ;  /* 0x0000000aa0007c0c */ /* 0x000fe2000d781270 */
[----:B------:R-:W2:Y:S01]  /*1fca0*/  LDCU UR10, c[0x0][0x398] ;  /* 0x00007300ff0a77ac */ /* 0x000ea20008000800 */
[----:B------:R-:W-:Y:S01]  /*1fcb0*/  IADD3 R24, P2, PT, R23, R20, RZ ;  /* 0x0000001417187210 */ /* 0x000fe20007f5e0ff */
[----:B------:R1:W-:Y:S01]  /*1fcc0*/  @P5 STG.E.U8 desc[UR14][R34.64], R37 ;  /* 0x0000002522005986 */ /* 0x0003e2000c10110e */
[----:B----4-:R-:W-:Y:S01]  /*1fcd0*/  ISETP.LT.AND P5, PT, R145, UR12, !P1 ;  /* 0x0000000c91007c0c */ /* 0x010fe2000cfa1270 */
[----:B------:R-:W-:Y:S01]  /*1fce0*/  VIADD R23, R2, 0xc ;  /* 0x0000000c02177836 */ /* 0x000fe20000000000 */
[----:B------:R-:W-:Y:S01]  /*1fcf0*/  SHF.R.S32.HI R40, RZ, 0x1f, R36 ;  /* 0x0000001fff287819 */ /* 0x000fe20000011424 */
[----:B------:R-:W-:Y:S01]  /*1fd00*/  IMAD.X R25, R38, 0x1, R21, P2 ;  /* 0x0000000126197824 */ /* 0x000fe200010e0615 */
[C---:B------:R-:W-:Y:S01]  /*1fd10*/  IADD3 R28, P6, PT, R36.reuse, R3, RZ ;  /* 0x00000003241c7210 */ /* 0x040fe20007fde0ff */
[----:B------:R-:W4:Y:S01]  /*1fd20*/  LDCU UR12, c[0x0][0x398] ;  /* 0x00007300ff0c77ac */ /* 0x000f220008000800 */
[----:B------:R-:W-:Y:S01]  /*1fd30*/  ISETP.GE.AND P2, PT, R23, UR31, PT ;  /* 0x0000001f17007c0c */ /* 0x000fe2000bf46270 */
[----:B------:R-:W-:Y:S01]  /*1fd40*/  VIADD R23, R36, UR4 ;  /* 0x0000000424177c36 */ /* 0x000fe20008000000 */
[----:B0-----:R-:W-:Y:S01]  /*1fd50*/  PRMT R39, R30, 0x7771, RZ ;  /* 0x000077711e277816 */ /* 0x001fe200000000ff */
[----:B------:R-:W-:Y:S01]  /*1fd60*/  IMAD.X R29, R40, 0x1, R0, P6 ;  /* 0x00000001281d7824 */ /* 0x000fe200030e0600 */
[----:B-1----:R-:W-:Y:S01]  /*1fd70*/  PRMT R37, R26, 0x7772, RZ ;  /* 0x000077721a257816 */ /* 0x002fe200000000ff */
[----:B------:R-:W-:-:S02]  /*1fd80*/  VIADD R35, R2, 0xd ;  /* 0x0000000d02237836 */ /* 0x000fc40000000000 */
[----:B------:R0:W-:Y:S01]  /*1fd90*/  @P4 STG.E.U8 desc[UR14][R24.64], R39 ;  /* 0x0000002718004986 */ /* 0x0001e2000c10110e */
[----:B------:R-:W-:Y:S01]  /*1fda0*/  ISETP.LT.AND P4, PT, R160, UR6, !P1 ;  /* 0x00000006a0007c0c */ /* 0x000fe2000cf81270 */
[----:B------:R-:W1:Y:S01]  /*1fdb0*/  LDCU UR6, c[0x0][0x398] ;  /* 0x00007300ff0677ac */ /* 0x000e620008000800 */
[----:B------:R-:W-:Y:S01]  /*1fdc0*/  IADD3 R32, P1, PT, R36, R20, RZ ;  /* 0x0000001424207210 */ /* 0x000fe20007f3e0ff */
[----:B------:R2:W-:Y:S01]  /*1fdd0*/  @P5 STG.E.U8 desc[UR14][R28.64], R37 ;  /* 0x000000251c005986 */ /* 0x0005e2000c10110e */
[----:B------:R-:W-:Y:S01]  /*1fde0*/  ISETP.LT.AND P5, PT, R145, UR8, !P3 ;  /* 0x0000000891007c0c */ /* 0x000fe2000dfa1270 */
[----:B------:R-:W1:Y:S01]  /*1fdf0*/  LDCU UR8, c[0x0][0x398] ;  /* 0x00007300ff0877ac */ /* 0x000e620008000800 */
[----:B------:R-:W-:Y:S01]  /*1fe00*/  SHF.R.S32.HI R36, RZ, 0x1f, R23 ;  /* 0x0000001fff247819 */ /* 0x000fe20000011417 */
[----:B------:R-:W-:Y:S01]  /*1fe10*/  IMAD.X R33, R40, 0x1, R21, P1 ;  /* 0x0000000128217824 */ /* 0x000fe200008e0615 */
[----:B------:R-:W-:Y:S02]  /*1fe20*/  IADD3 R34, P6, PT, R23, R3, RZ ;  /* 0x0000000317227210 */ /* 0x000fe40007fde0ff */
[----:B------:R-:W-:-:S02]  /*1fe30*/  ISETP.GE.AND P1, PT, R35, UR31, PT ;  /* 0x0000001f23007c0c */ /* 0x000fc4000bf26270 */
[----:B0-----:R-:W-:Y:S01]  /*1fe40*/  PRMT R39, R30, 0x7772, RZ ;  /* 0x000077721e277816 */ /* 0x001fe200000000ff */
[----:B------:R-:W-:Y:S01]  /*1fe50*/  IMAD.X R35, R36, 0x1, R0, P6 ;  /* 0x0000000124237824 */ /* 0x000fe200030e0600 */
[----:B--2---:R-:W-:Y:S01]  /*1fe60*/  PRMT R37, R26, 0x7773, RZ ;  /* 0x000077731a257816 */ /* 0x004fe200000000ff */
[C---:B------:R-:W-:Y:S02]  /*1fe70*/  VIADD R26, R23.reuse, UR4 ;  /* 0x00000004171a7c36 */ /* 0x040fe40008000000 */
        /* <DEDUP_REMOVED lines=15> */
[----:B-1----:R-:W-:-:S03]  /*1ff70*/  PRMT R37, R27, 0x7770, RZ ;  /* 0x000077701b257816 */ /* 0x002fc600000000ff */
[----:B------:R0:W-:Y:S01]  /*1ff80*/  @P4 STG.E.U8 desc[UR14][R24.64], R39 ;  /* 0x0000002718004986 */ /* 0x0001e2000c10110e */
[----:B------:R-:W-:Y:S01]  /*1ff90*/  ISETP.LT.AND P4, PT, R160, UR6, !P2 ;  /* 0x00000006a0007c0c */ /* 0x000fe2000d781270 */
[----:B------:R-:W1:Y:S01]  /*1ffa0*/  LDCU UR6, c[0x0][0x39c] ;  /* 0x00007380ff0677ac */ /* 0x000e620008000800 */
[----:B------:R-:W-:Y:S01]  /*1ffb0*/  IADD3 R32, P2, PT, R26, R20, RZ ;  /* 0x000000141a207210 */ /* 0x000fe20007f5e0ff */
[----:B------:R1:W-:Y:S01]  /*1ffc0*/  @P5 STG.E.U8 desc[UR14][R28.64], R37 ;  /* 0x000000251c005986 */ /* 0x0003e2000c10110e */
[----:B------:R-:W-:Y:S01]  /*1ffd0*/  ISETP.LT.AND P5, PT, R145, UR8, !P1 ;  /* 0x0000000891007c0c */ /* 0x000fe2000cfa1270 */
[----:B------:R-:W3:Y:S01]  /*1ffe0*/  LDCU UR8, c[0x0][0x398] ;  /* 0x00007300ff0877ac */ /* 0x000ee20008000800 */
[----:B------:R-:W-:Y:S01]  /*1fff0*/  SHF.R.S32.HI R30, RZ, 0x1f, R23 ;  /* 0x0000001fff1e7819 */ /* 0x000fe20000011417 */
[----:B------:R-:W-:Y:S01]  /*20000*/  IMAD.X R33, R38, 0x1, R21, P2 ;  /* 0x0000000126217824 */ /* 0x000fe200010e0615 */
[----:B------:R-:W-:Y:S01]  /*20010*/  IADD3 R34, P6, PT, R23, R3, RZ ;  /* 0x0000000317227210 */ /* 0x000fe20007fde0ff */
[----:B------:R-:W-:Y:S01]  /*20020*/  VIADD R26, R2, 0xf ;  /* 0x0000000f021a7836 */ /* 0x000fe20000000000 */
[----:B0-----:R-:W-:-:S03]  /*20030*/  PRMT R39, R31, 0x7770, RZ ;  /* 0x000077701f277816 */ /* 0x001fc600000000ff */
[----:B------:R-:W-:Y:S01]  /*20040*/  IMAD.X R35, R30, 0x1, R0, P6 ;  /* 0x000000011e237824 */ /* 0x000fe200030e0600 */
[----:B------:R-:W-:Y:S01]  /*20050*/  ISETP.GE.AND P2, PT, R26, UR31, PT ;  /* 0x0000001f1a007c0c */ /* 0x000fe2000bf46270 */
[C---:B------:R-:W-:Y:S01]  /*20060*/  VIADD R26, R23.reuse, UR4 ;  /* 0x00000004171a7c36 */ /* 0x040fe20008000000 */
[----:B------:R0:W-:Y:S01]  /*20070*/  @P4 STG.E.U8 desc[UR14][R32.64], R39 ;  /* 0x0000002720004986 */ /* 0x0001e2000c10110e */
[----:B--2---:R-:W-:Y:S01]  /*20080*/  ISETP.LT.AND P4, PT, R160, UR10, !P1 ;  /* 0x0000000aa0007c0c */ /* 0x004fe2000cf81270 */
[----:B------:R-:W2:Y:S01]  /*20090*/  LDCU UR10, c[0x0][0x398] ;  /* 0x00007300ff0a77ac */ /* 0x000ea20008000800 */
[----:B------:R-:W-:Y:S01]  /*200a0*/  IADD3 R24, P1, PT, R23, R20, RZ ;  /* 0x0000001417187210 */ /* 0x000fe20007f3e0ff */
[----:B------:R-:W-:Y:S01]  /*200b0*/  VIADD R23, R2, 0x10 ;  /* 0x0000001002177836 */ /* 0x000fe20000000000 */
[----:B-1----:R-:W-:Y:S02]  /*200c0*/  PRMT R37, R27, 0x7771, RZ ;  /* 0x000077711b257816 */ /* 0x002fe400000000ff */
[----:B------:R-:W-:Y:S01]  /*200d0*/  SHF.R.S32.HI R36, RZ, 0x1f, R26 ;  /* 0x0000001fff247819 */ /* 0x000fe2000001141a */
[----:B------:R-:W-:Y:S01]  /*200e0*/  IMAD.X R25, R30, 0x1, R21, P1 ;  /* 0x000000011e197824 */ /* 0x000fe200008e0615 */
[----:B------:R-:W-:Y:S01]  /*200f0*/  IADD3 R28, P6, PT, R26, R3, RZ ;  /* 0x000000031a1c7210 */ /* 0x000fe20007fde0ff */
[----:B------:R1:W-:Y:S01]  /*20100*/  @P5 STG.E.U8 desc[UR14][R34.64], R37 ;  /* 0x0000002522005986 */ /* 0x0003e2000c10110e */
[----:B----4-:R-:W-:Y:S01]  /*20110*/  ISETP.LT.AND P5, PT, R145, UR12, !P3 ;  /* 0x0000000c91007c0c */ /* 0x010fe2000dfa1270 */
[----:B------:R-:W-:Y:S01]  /*20120*/  VIADD R30, R2, 0x11 ;  /* 0x00000011021e7836 */ /* 0x000fe20000000000 */
[----:B0-----:R-:W-:Y:S01]  /*20130*/  PRMT R39, R31, 0x7771, RZ ;  /* 0x000077711f277816 */ /* 0x001fe200000000ff */
[----:B------:R-:W-:Y:S01]  /*20140*/  IMAD.X R29, R36, 0x1, R0, P6 ;  /* 0x00000001241d7824 */ /* 0x000fe200030e0600 */
[----:B------:R-:W-:Y:S01]  /*20150*/  ISETP.GE.AND P1, PT, R23, UR31, PT ;  /* 0x0000001f17007c0c */ /* 0x000fe2000bf26270 */
[----:B------:R-:W-:Y:S01]  /*20160*/  VIADD R23, R26, UR4 ;  /* 0x000000041a177c36 */ /* 0x000fe20008000000 */
[----:B------:R-:W0:Y:S01]  /*20170*/  LDCU UR12, c[0x0][0x398] ;  /* 0x00007300ff0c77ac */ /* 0x000e220008000800 */
[----:B------:R-:W-:Y:S01]  /*20180*/  @P4 STG.E.U8 desc[UR14][R24.64], R39 ;  /* 0x0000002718004986 */ /* 0x000fe2000c10110e */
[----:B---3--:R-:W-:-:S02]  /*20190*/  ISETP.LT.AND P4, PT, R160, UR8, !P3 ;  /* 0x00000008a0007c0c */ /* 0x008fc4000df81270 */
[----:B------:R-:W-:Y:S01]  /*201a0*/  IADD3 R32, P3, PT, R26, R20, RZ ;  /* 0x000000141a207210 */ /* 0x000fe20007f7e0ff */
[----:B------:R-:W3:Y:S01]  /*201b0*/  LDCU UR8, c[0x0][0x398] ;  /* 0x00007300ff0877ac */ /* 0x000ee20008000800 */
[----:B-1----:R-:W-:Y:S02]  /*201c0*/  PRMT R37, R27, 0x7772, RZ ;  /* 0x000077721b257816 */ /* 0x002fe400000000ff */
[----:B------:R-:W-:Y:S01]  /*201d0*/  SHF.R.S32.HI R26, RZ, 0x1f, R23 ;  /* 0x0000001fff1a7819 */ /* 0x000fe20000011417 */
[----:B------:R-:W-:Y:S01]  /*201e0*/  IMAD.X R33, R36, 0x1, R21, P3 ;  /* 0x0000000124217824 */ /* 0x000fe200018e0615 */
[----:B------:R-:W-:Y:S01]  /*201f0*/  ISETP.GE.AND P3, PT, R30, UR6, PT ;  /* 0x000000061e007c0c */ /* 0x000fe2000bf66270 */
[----:B------:R-:W1:Y:S01]  /*20200*/  LDCU UR6, c[0x0][0x39c] ;  /* 0x00007380ff0677ac */ /* 0x000e620008000800 */
[----:B------:R4:W-:Y:S01]  /*20210*/  @P5 STG.E.U8 desc[UR14][R28.64], R37 ;  /* 0x000000251c005986 */ /* 0x0009e2000c10110e */
[----:B------:R-:W-:Y:S02]  /*20220*/  ISETP.LT.AND P5, PT, R145, UR16, !P2 ;  /* 0x0000001091007c0c */ /* 0x000fe4000d7a1270 */
[----:B------:R-:W-:Y:S01]  /*20230*/  IADD3 R34, P6, PT, R23, R3, RZ ;  /* 0x0000000317227210 */ /* 0x000fe20007fde0ff */
[----:B------:R-:W0:Y:S04]  /*20240*/  LDCU UR16, c[0x0][0x398] ;  /* 0x00007300ff1077ac */ /* 0x000e280008000800 */
[----:B------:R-:W-:Y:S01]  /*20250*/  IMAD.X R35, R26, 0x1, R0, P6 ;  /* 0x000000011a237824 */ /* 0x000fe200030e0600 */
[----:B----4-:R-:W-:Y:S01]  /*20260*/  PRMT R37, R31, 0x7772, RZ ;  /* 0x000077721f257816 */ /* 0x010fe200000000ff */
[----:B------:R-:W-:Y:S01]  /*20270*/  VIADD R28, R23, UR4 ;  /* 0x00000004171c7c36 */ /* 0x000fe20008000000 */
[----:B------:R-:W-:-:S03]  /*20280*/  PRMT R29, R27, 0x7773, RZ ;  /* 0x000077731b1d7816 */ /* 0x000fc600000000ff */
[----:B------:R4:W-:Y:S01]  /*20290*/  @P4 STG.E.U8 desc[UR14][R32.64], R37 ;  /* 0x0000002520004986 */ /* 0x0009e2000c10110e */
[----:B------:R-:W-:Y:S01]  /*202a0*/  ISETP.LT.AND P4, PT, R160, UR18, !P2 ;  /* 0x00000012a0007c0c */ /* 0x000fe2000d781270 */
[----:B------:R-:W3:Y:S01]  /*202b0*/  LDCU UR18, c[0x0][0x398] ;  /* 0x00007300ff1277ac */ /* 0x000ee20008000800 */
[-C--:B------:R-:W-:Y:S01]  /*202c0*/  IADD3 R24, P2, PT, R23, R20.reuse, RZ ;  /* 0x0000001417187210 */ /* 0x080fe20007f5e0ff */
[----:B------:R-:W-:Y:S01]  /*202d0*/  VIADD R23, R2, 0x12 ;  /* 0x0000001202177836 */ /* 0x000fe20000000000 */
[----:B------:R0:W-:Y:S01]  /*202e0*/  @P5 STG.E.U8 desc[UR14][R34.64], R29 ;  /* 0x0000001d22005986 */ /* 0x0001e2000c10110e */
[----:B--2---:R-:W-:Y:S01]  /*202f0*/  ISETP.LT.AND P5, PT, R145, UR10, !P1 ;  /* 0x0000000a91007c0c */ /* 0x004fe2000cfa1270 */
[----:B------:R-:W2:Y:S01]  /*20300*/  LDCU UR10, c[0x0][0x398] ;  /* 0x00007300ff0a77ac */ /* 0x000ea20008000800 */
[----:B------:R-:W-:Y:S01]  /*20310*/  IMAD.X R25, R26, 0x1, R21, P2 ;  /* 0x000000011a197824 */ /* 0x000fe200010e0615 */
[----:B-1----:R-:W-:Y:S01]  /*20320*/  ISETP.GE.AND P2, PT, R23, UR6, PT ;  /* 0x0000000617007c0c */ /* 0x002fe2000bf46270 */
[----:B------:R-:W-:Y:S01]  /*20330*/  VIADD R23, R28, UR4 ;  /* 0x000000041c177c36 */ /* 0x000fe20008000000 */
[----:B------:R-:W1:Y:S01]  /*20340*/  LDCU UR6, c[0x0][0x39c] ;  /* 0x00007380ff0677ac */ /* 0x000e620008000800 */
[----:B----4-:R-:W-:Y:S01]  /*20350*/  PRMT R33, R31, 0x7773, RZ ;  /* 0x000077731f217816 */ /* 0x010fe200000000ff */
[----:B------:R-:W-:Y:S01]  /*20360*/  VIADD R31, R2, 0x13 ;  /* 0x00000013021f7836 */ /* 0x000fe20000000000 */
[----:B------:R-:W-:Y:S01]  /*20370*/  SHF.R.S32.HI R30, RZ, 0x1f, R28 ;  /* 0x0000001fff1e7819 */ /* 0x000fe2000001141c */
[----:B------:R-:W-:Y:S01]  /*20380*/  VIADD R32, R23, UR4 ;  /* 0x0000000417207c36 */ /* 0x000fe20008000000 */
[----:B------:R-:W-:Y:S01]  /*20390*/  IADD3 R26, P6, PT, R28, R3, RZ ;  /* 0x000000031c1a7210 */ /* 0x000fe20007fde0ff */
[----:B------:R4:W-:Y:S01]  /*203a0*/  @P4 STG.E.U8 desc[UR14][R24.64], R33 ;  /* 0x0000002118004986 */ /* 0x0009e2000c10110e */
[----:B0-----:R-:W-:Y:S01]  /*203b0*/  ISETP.LT.AND P4, PT, R160, UR12, !P1 ;  /* 0x0000000ca0007c0c */ /* 0x001fe2000cf81270 */
[----:B------:R-:W0:Y:S01]  /*203c0*/  LDCU UR12, c[0x0][0x398] ;  /* 0x00007300ff0c77ac */ /* 0x000e220008000800 */
[----:B------:R-:W-:Y:S01]  /*203d0*/  IADD3 R28, P1, PT, R28, R20, RZ ;  /* 0x000000141c1c7210 */ /* 0x000fe20007f3e0ff */
[----:B------:R-:W-:Y:S01]  /*203e0*/  IMAD.X R27, R30, 0x1, R0, P6 ;  /* 0x000000011e1b7824 */ /* 0x000fe200030e0600 */
[----:B------:R-:W-:-:S02]  /*203f0*/  PRMT R35, R12, 0x7770, RZ ;  /* 0x000077700c237816 */ /* 0x000fc400000000ff */
[----:B------:R-:W-:Y:S01]  /*20400*/  SHF.R.S32.HI R34, RZ, 0x1f, R23 ;  /* 0x0000001fff227819 */ /* 0x000fe20000011417 */
[----:B------:R-:W-:Y:S01]  /*20410*/  IMAD.X R29, R30, 0x1, R21, P1 ;  /* 0x000000011e1d7824 */ /* 0x000fe200008e0615 */
[----:B------:R-:W-:Y:S01]  /*20420*/  IADD3 R30, P6, PT, R23, R3, RZ ;  /* 0x00000003171e7210 */ /* 0x000fe20007fde0ff */
[----:B------:R0:W-:Y:S01]  /*20430*/  @P5 STG.E.U8 desc[UR14][R26.64], R35 ;  /* 0x000000231a005986 */ /* 0x0001e2000c10110e */
[----:B---3--:R-:W-:Y:S01]  /*20440*/  ISETP.LT.AND P5, PT, R145, UR8, !P3 ;  /* 0x0000000891007c0c */ /* 0x008fe2000dfa1270 */
[----:B------:R-:W3:Y:S01]  /*20450*/  LDCU UR8, c[0x0][0x398] ;  /* 0x00007300ff0877ac */ /* 0x000ee20008000800 */
[----:B-1----:R-:W-:Y:S01]  /*20460*/  ISETP.GE.AND P1, PT, R31, UR6, PT ;  /* 0x000000061f007c0c */ /* 0x002fe2000bf26270 */
[----:B------:R-:W-:Y:S01]  /*20470*/  IMAD.X R31, R34, 0x1, R0, P6 ;  /* 0x00000001221f7824 */ /* 0x000fe200030e0600 */
[----:B----4-:R-:W-:Y:S01]  /*20480*/  PRMT R33, R12, 0x7771, RZ ;  /* 0x000077710c217816 */ /* 0x010fe200000000ff */
[----:B------:R-:W1:Y:S01]  /*20490*/  LDCU UR6, c[0x0][0x39c] ;  /* 0x00007380ff0677ac */ /* 0x000e620008000800 */
[----:B------:R-:W-:-:S02]  /*204a0*/  SHF.R.S32.HI R36, RZ, 0x1f, R32 ;  /* 0x0000001fff247819 */ /* 0x000fc40000011420 */
[----:B0-----:R-:W-:Y:S02]  /*204b0*/  PRMT R35, R16, 0x7770, RZ ;  /* 0x0000777010237816 */ /* 0x001fe400000000ff */
[----:B------:R-:W-:-:S03]  /*204c0*/  IADD3 R26, P6, PT, R32, R3, RZ ;  /* 0x00000003201a7210 */ /* 0x000fc60007fde0ff */
[----:B------:R0:W-:Y:S01]  /*204d0*/  @P4 STG.E.U8 desc[UR14][R28.64], R35 ;  /* 0x000000231c004986 */ /* 0x0001e2000c10110e */
[----:B------:R-:W-:Y:S01]  /*204e0*/  ISETP.LT.AND P4, PT, R160, UR16, !P3 ;  /* 0x00000010a0007c0c */ /* 0x000fe2000df81270 */
[----:B------:R-:W-:Y:S01]  /*204f0*/  IMAD.X R27, R36, 0x1, R0, P6 ;  /* 0x00000001241b7824 */ /* 0x000fe200030e0600 */
        /* <DEDUP_REMOVED lines=9> */
[----:B0-----:R-:W-:Y:S01]  /*20590*/  PRMT R35, R16, 0x7771, RZ ;  /* 0x0000777110237816 */ /* 0x001fe200000000ff */
[----:B------:R-:W0:Y:S04]  /*205a0*/  LDCU UR16, c[0x0][0x398] ;  /* 0x00007300ff1077ac */ /* 0x000e280008000800 */
[----:B------:R0:W-:Y:S01]  /*205b0*/  @P4 STG.E.U8 desc[UR14][R24.64], R35 ;  /* 0x0000002318004986 */ /* 0x0001e2000c10110e */
[----:B------:R-:W-:Y:S01]  /*205c0*/  ISETP.LT.AND P4, PT, R160, UR18, !P2 ;  /* 0x00000012a0007c0c */ /* 0x000fe2000d781270 */
[----:B----4-:R-:W-:Y:S01]  /*205d0*/  VIADD R31, R2, 0x15 ;  /* 0x00000015021f7836 */ /* 0x010fe20000000000 */
[----:B------:R-:W-:Y:S01]  /*205e0*/  IADD3 R28, P2, PT, R32, R20, RZ ;  /* 0x00000014201c7210 */ /* 0x000fe20007f5e0ff */
[----:B------:R-:W4:Y:S01]  /*205f0*/  LDCU UR18, c[0x0][0x398] ;  /* 0x00007300ff1277ac */ /* 0x000f220008000800 */
        /* <DEDUP_REMOVED lines=9> */
[----:B0-----:R-:W-:Y:S01]  /*20690*/  PRMT R35, R16, 0x7772, RZ ;  /* 0x0000777210237816 */ /* 0x001fe200000000ff */
[----:B------:R-:W0:Y:S04]  /*206a0*/  LDCU UR6, c[0x0][0x39c] ;  /* 0x00007380ff0677ac */ /* 0x000e280008000800 */
[----:B------:R-:W-:Y:S01]  /*206b0*/  @P4 STG.E.U8 desc[UR14][R28.64], R35 ;  /* 0x000000231c004986 */ /* 0x000fe2000c10110e */
[----:B------:R-:W-:Y:S01]  /*206c0*/  ISETP.LT.AND P4, PT, R160, UR12, !P1 ;  /* 0x0000000ca0007c0c */ /* 0x000fe2000cf81270 */
[----:B------:R-:W1:Y:S01]  /*206d0*/  LDCU UR12, c[0x0][0x398] ;  /* 0x00007300ff0c77ac */ /* 0x000e620008000800 */
[----:B--2---:R-:W-:Y:S01]  /*206e0*/  PRMT R33, R12, 0x7773, RZ ;  /* 0x000077730c217816 */ /* 0x004fe200000000ff */
[C---:B------:R-:W-:Y:S01]  /*206f0*/  VIADD R12, R23.reuse, UR4 ;  /* 0x00000004170c7c36 */ /* 0x040fe20008000000 */
[----:B------:R-:W-:Y:S01]  /*20700*/  IADD3 R24, P1, PT, R23, R20, RZ ;  /* 0x0000001417187210 */ /* 0x000fe20007f3e0ff */
[----:B------:R-:W-:-:S02]  /*20710*/  VIADD R23, R2, 0x16 ;  /* 0x0000001602177836 */ /* 0x000fc40000000000 */
[----:B------:R2:W-:Y:S01]  /*20720*/  @P5 STG.E.U8 desc[UR14][R30.64], R33 ;  /* 0x000000211e005986 */ /* 0x0005e2000c10110e */
[----:B------:R-:W-:Y:S01]  /*20730*/  ISETP.LT.AND P5, PT, R145, UR10, !P3 ;  /* 0x0000000a91007c0c */ /* 0x000fe2000dfa1270 */
[----:B------:R-:W-:Y:S01]  /*20740*/  IMAD.X R25, R32, 0x1, R21, P1 ;  /* 0x0000000120197824 */ /* 0x000fe200008e0615 */
[----:B------:R-:W-:Y:S01]  /*20750*/  SHF.R.S32.HI R34, RZ, 0x1f, R12 ;  /* 0x0000001fff227819 */ /* 0x000fe2000001140c */
[----:B------:R-:W1:Y:S01]  /*20760*/  LDCU UR10, c[0x0][0x398] ;  /* 0x00007300ff0a77ac */ /* 0x000e620008000800 */
[----:B------:R-:W-:Y:S02]  /*20770*/  IADD3 R26, P6, PT, R12, R3, RZ ;  /* 0x000000030c1a7210 */ /* 0x000fe40007fde0ff */
[----:B0-----:R-:W-:Y:S01]  /*20780*/  ISETP.GE.AND P1, PT, R23, UR6, PT ;  /* 0x0000000617007c0c */ /* 0x001fe2000bf26270 */
[----:B------:R-:W0:Y:S01]  /*20790*/  LDCU UR6, c[0x0][0x39c] ;  /* 0x00007380ff0677ac */ /* 0x000e220008000800 */
[----:B------:R-:W-:Y:S01]  /*207a0*/  PRMT R23, R13, 0x7770, RZ ;  /* 0x000077700d177816 */ /* 0x000fe200000000ff */
[----:B------:R-:W-:Y:S01]  /*207b0*/  IMAD.X R27, R34, 0x1, R0, P6 ;  /* 0x00000001221b7824 */ /* 0x000fe200030e0600 */
[----:B--2---:R-:W-:Y:S01]  /*207c0*/  PRMT R33, R16, 0x7773, RZ ;  /* 0x0000777310217816 */ /* 0x004fe200000000ff */
[----:B------:R-:W-:-:S04]  /*207d0*/  VIADD R16, R12, UR4 ;  /* 0x000000040c107c36 */ /* 0x000fc80008000000 */
[----:B------:R2:W-:Y:S01]  /*207e0*/  @P4 STG.E.U8 desc[UR14][R24.64], R33 ;  /* 0x0000002118004986 */ /* 0x0005e2000c10110e */
[----:B------:R-:W-:Y:S01]  /*207f0*/  ISETP.LT.AND P4, PT, R160, UR16, !P3 ;  /* 0x00000010a0007c0c */ /* 0x000fe2000df81270 */
[----:B------:R-:W1:Y:S01]  /*20800*/  LDCU UR16, c[0x0][0x398] ;  /* 0x00007300ff1077ac */ /* 0x000e620008000800 */
[----:B------:R-:W-:Y:S01]  /*20810*/  IADD3 R28, P3, PT, R12, R20, RZ ;  /* 0x000000140c1c7210 */ /* 0x000fe20007f7e0ff */
[----:B------:R-:W-:Y:S01]  /*20820*/  VIADD R12, R2, 0x17 ;  /* 0x00000017020c7836 */ /* 0x000fe20000000000 */
[----:B------:R1:W-:Y:S01]  /*20830*/  @P5 STG.E.U8 desc[UR14][R26.64], R23 ;  /* 0x000000171a005986 */ /* 0x0003e2000c10110e */
[----:B---3--:R-:W-:Y:S01]  /*20840*/  ISETP.LT.AND P5, PT, R145, UR8, !P2 ;  /* 0x0000000891007c0c */ /* 0x008fe2000d7a1270 */
[----:B------:R-:W3:Y:S01]  /*20850*/  LDCU UR8, c[0x0][0x398] ;  /* 0x00007300ff0877ac */ /* 0x000ee20008000800 */
[----:B------:R-:W-:Y:S01]  /*20860*/  IMAD.X R29, R34, 0x1, R21, P3 ;  /* 0x00000001221d7824 */ /* 0x000fe200018e0615 */
[----:B0-----:R-:W-:Y:S01]  /*20870*/  ISETP.GE.AND P3, PT, R12, UR6, PT ;  /* 0x000000060c007c0c */ /* 0x001fe2000bf66270 */
[----:B------:R-:W-:Y:S01]  /*20880*/  VIADD R12, R16, UR4 ;  /* 0x00000004100c7c36 */ /* 0x000fe20008000000 */
[----:B------:R-:W0:Y:S01]  /*20890*/  LDCU UR6, c[0x0][0x39c] ;  /* 0x00007380ff0677ac */ /* 0x000e220008000800 */
[----:B--2---:R-:W-:-:S02]  /*208a0*/  PRMT R33, R17, 0x7770, RZ ;  /* 0x0000777011217816 */ /* 0x004fc400000000ff */
[----:B------:R-:W-:Y:S02]  /*208b0*/  SHF.R.S32.HI R32, RZ, 0x1f, R16 ;  /* 0x0000001fff207819 */ /* 0x000fe40000011410 */
[-C--:B------:R-:W-:Y:S01]  /*208c0*/  IADD3 R30, P6, PT, R16, R3.reuse, RZ ;  /* 0x00000003101e7210 */ /* 0x080fe20007fde0ff */
[----:B------:R2:W-:Y:S01]  /*208d0*/  @P4 STG.E.U8 desc[UR14][R28.64], R33 ;  /* 0x000000211c004986 */ /* 0x0005e2000c10110e */
[----:B----4-:R-:W-:Y:S01]  /*208e0*/  ISETP.LT.AND P4, PT, R160, UR18, !P2 ;  /* 0x00000012a0007c0c */ /* 0x010fe2000d781270 */
[----:B------:R-:W4:Y:S01]  /*208f0*/  LDCU UR18, c[0x0][0x398] ;  /* 0x00007300ff1277ac */ /* 0x000f220008000800 */
[----:B------:R-:W-:Y:S01]  /*20900*/  IADD3 R24, P2, PT, R16, R20, RZ ;  /* 0x0000001410187210 */ /* 0x000fe20007f5e0ff */
[----:B------:R-:W-:Y:S01]  /*20910*/  VIADD R16, R2, 0x18 ;  /* 0x0000001802107836 */ /* 0x000fe20000000000 */
[----:B-1----:R-:W-:Y:S01]  /*20920*/  PRMT R23, R13, 0x7771, RZ ;  /* 0x000077710d177816 */ /* 0x002fe200000000ff */
[C---:B------:R-:W-:Y:S01]  /*20930*/  IMAD.X R31, R32.reuse, 0x1, R0, P6 ;  /* 0x00000001201f7824 */ /* 0x040fe200030e0600 */
[----:B------:R-:W-:Y:S01]  /*20940*/  SHF.R.S32.HI R34, RZ, 0x1f, R12 ;  /* 0x0000001fff227819 */ /* 0x000fe2000001140c */
[----:B------:R-:W-:Y:S01]  /*20950*/  IMAD.X R25, R32, 0x1, R21, P2 ;  /* 0x0000000120197824 */ /* 0x000fe200010e0615 */
[----:B------:R-:W-:-:S02]  /*20960*/  IADD3 R26, P6, PT, R12, R3, RZ ;  /* 0x000000030c1a7210 */ /* 0x000fc40007fde0ff */
[----:B------:R1:W-:Y:S01]  /*20970*/  @P5 STG.E.U8 desc[UR14][R30.64], R23 ;  /* 0x000000171e005986 */ /* 0x0003e2000c10110e */
[----:B0-----:R-:W-:Y:S01]  /*20980*/  ISETP.GE.AND P2, PT, R16, UR6, PT ;  /* 0x0000000610007c0c */ /* 0x001fe2000bf46270 */
[----:B------:R-:W0:Y:S01]  /*20990*/  LDCU UR6, c[0x0][0x39c] ;  /* 0x00007380ff0677ac */ /* 0x000e220008000800 */
[----:B--2---:R-:W-:Y:S01]  /*209a0*/  PRMT R33, R17, 0x7771, RZ ;  /* 0x0000777111217816 */ /* 0x004fe200000000ff */
[----:B------:R-:W-:Y:S01]  /*209b0*/  VIADD R16, R12, UR4 ;  /* 0x000000040c107c36 */ /* 0x000fe20008000000 */
[----:B------:R-:W-:Y:S01]  /*209c0*/  ISETP.LT.AND P5, PT, R145, UR10, !P1 ;  /* 0x0000000a91007c0c */ /* 0x000fe2000cfa1270 */
[----:B------:R-:W-:Y:S01]  /*209d0*/  IMAD.X R27, R34, 0x1, R0, P6 ;  /* 0x00000001221b7824 */ /* 0x000fe200030e0600 */
[----:B------:R-:W2:Y:S01]  /*209e0*/  LDCU UR10, c[0x0][0x398] ;  /* 0x00007300ff0a77ac */ /* 0x000ea20008000800 */
[----:B------:R0:W-:Y:S01]  /*209f0*/  @P4 STG.E.U8 desc[UR14][R24.64], R33 ;  /* 0x0000002118004986 */ /* 0x0001e2000c10110e */
[----:B------:R-:W-:Y:S02]  /*20a00*/  ISETP.LT.AND P4, PT, R160, UR12, !P1 ;  /* 0x0000000ca0007c0c */ /* 0x000fe4000cf81270 */
[-C--:B------:R-:W-:Y:S01]  /*20a10*/  IADD3 R28, P1, PT, R12, R20.reuse, RZ ;  /* 0x000000140c1c7210 */ /* 0x080fe20007f3e0ff */
[----:B------:R-:W-:Y:S01]  /*20a20*/  VIADD R12, R2, 0x19 ;  /* 0x00000019020c7836 */ /* 0x000fe20000000000 */
[----:B-1----:R-:W-:Y:S01]  /*20a30*/  PRMT R23, R13, 0x7772, RZ ;  /* 0x000077720d177816 */ /* 0x002fe200000000ff */
[----:B------:R-:W1:Y:S01]  /*20a40*/  LDCU UR12, c[0x0][0x398] ;  /* 0x00007300ff0c77ac */ /* 0x000e620008000800 */
[----:B------:R-:W-:Y:S01]  /*20a50*/  SHF.R.S32.HI R32, RZ, 0x1f, R16 ;  /* 0x0000001fff207819 */ /* 0x000fe20000011410 */
[----:B------:R-:W-:Y:S01]  /*20a60*/  IMAD.X R29, R34, 0x1, R21, P1 ;  /* 0x00000001221d7824 */ /* 0x000fe200008e0615 */
[C---:B------:R-:W-:Y:S01]  /*20a70*/  IADD3 R30, P6, PT, R16.reuse, R3, RZ ;  /* 0x00000003101e7210 */ /* 0x040fe20007fde0ff */
[----:B------:R2:W-:Y:S01]  /*20a80*/  @P5 STG.E.U8 desc[UR14][R26.64], R23 ;  /* 0x000000171a005986 */ /* 0x0005e2000c10110e */
[----:B---3--:R-:W-:Y:S01]  /*20a90*/  ISETP.LT.AND P5, PT, R145, UR8, !P3 ;  /* 0x0000000891007c0c */ /* 0x008fe2000dfa1270 */
[----:B0-----:R-:W-:Y:S01]  /*20aa0*/  VIADD R24, R16, UR4 ;  /* 0x0000000410187c36 */ /* 0x001fe20008000000 */
[----:B------:R-:W-:Y:S01]  /*20ab0*/  ISETP.GE.AND P1, PT, R12, UR6, PT ;  /* 0x000000060c007c0c */ /* 0x000fe2000bf26270 */
[----:B------:R-:W0:Y:S01]  /*20ac0*/  LDCU UR6, c[0x0][0x39c] ;  /* 0x00007380ff0677ac */ /* 0x000e220008000800 */
[----:B------:R-:W-:Y:S01]  /*20ad0*/  PRMT R25, R17, 0x7772, RZ ;  /* 0x0000777211197816 */ /* 0x000fe200000000ff */
[----:B------:R-:W-:Y:S01]  /*20ae0*/  IMAD.X R31, R32, 0x1, R0, P6 ;  /* 0x00000001201f7824 */ /* 0x000fe200030e0600 */
[----:B------:R-:W3:Y:S03]  /*20af0*/  LDCU UR8, c[0x0][0x398] ;  /* 0x00007300ff0877ac */ /* 0x000ee60008000800 */
[----:B------:R0:W-:Y:S01]  /*20b00*/  @P4 STG.E.U8 desc[UR14][R28.64], R25 ;  /* 0x000000191c004986 */ /* 0x0001e2000c10110e */
[----:B------:R-:W-:Y:S01]  /*20b10*/  ISETP.LT.AND P4, PT, R160, UR16, !P3 ;  /* 0x00000010a0007c0c */ /* 0x000fe2000df81270 */
[----:B--2---:R-:W-:Y:S01]  /*20b20*/  VIADD R27, R2, 0x1a ;  /* 0x0000001a021b7836 */ /* 0x004fe20000000000 */
[----:B------:R-:W-:Y:S01]  /*20b30*/  IADD3 R12, P3, PT, R16, R20, RZ ;  /* 0x00000014100c7210 */ /* 0x000fe20007f7e0ff */
[----:B------:R-:W2:Y:S01]  /*20b40*/  LDCU UR16, c[0x0][0x398] ;  /* 0x00007300ff1077ac */ /* 0x000ea20008000800 */
[----:B------:R-:W-:-:S02]  /*20b50*/  PRMT R23, R13, 0x7773, RZ ;  /* 0x000077730d177816 */ /* 0x000fc400000000ff */
[----:B------:R-:W-:Y:S01]  /*20b60*/  SHF.R.S32.HI R26, RZ, 0x1f, R24 ;  /* 0x0000001fff1a7819 */ /* 0x000fe20000011418 */
[----:B------:R-:W-:Y:S01]  /*20b70*/  IMAD.X R13, R32, 0x1, R21, P3 ;  /* 0x00000001200d7824 */ /* 0x000fe200018e0615 */
[----:B------:R-:W-:Y:S01]  /*20b80*/  IADD3 R16, P6, PT, R24, R3, RZ ;  /* 0x0000000318107210 */ /* 0x000fe20007fde0ff */
[----:B------:R1:W-:Y:S01]  /*20b90*/  @P5 STG.E.U8 desc[UR14][R30.64], R23 ;  /* 0x000000171e005986 */ /* 0x0003e2000c10110e */
[----:B------:R-:W-:Y:S01]  /*20ba0*/  ISETP.LT.AND P5, PT, R145, UR10, !P2 ;  /* 0x0000000a91007c0c */ /* 0x000fe2000d7a1270 */
[----:B------:R-:W2:Y:S01]  /*20bb0*/  LDCU UR10, c[0x0][0x398] ;  /* 0x00007300ff0a77ac */ /* 0x000ea20008000800 */
[----:B0-----:R-:W-:Y:S01]  /*20bc0*/  ISETP.GE.AND P3, PT, R27, UR6, PT ;  /* 0x000000061b007c0c */ /* 0x001fe2000bf66270 */
[----:B------:R-:W-:Y:S01]  /*20bd0*/  VIADD R27, R2, 0x1b ;  /* 0x0000001b021b7836 */ /* 0x000fe20000000000 */
[----:B------:R-:W-:Y:S01]  /*20be0*/  PRMT R29, R14, 0x7770, RZ ;  /* 0x000077700e1d7816 */ /* 0x000fe200000000ff */
[----:B------:R-:W0:Y:S01]  /*20bf0*/  LDCU UR6, c[0x0][0x39c] ;  /* 0x00007380ff0677ac */ /* 0x000e220008000800 */
[----:B-1----:R-:W-:Y:S01]  /*20c00*/  PRMT R31, R17, 0x7773, RZ ;  /* 0x00007773111f7816 */ /* 0x002fe200000000ff */
[----:B------:R-:W-:-:S02]  /*20c10*/  VIADD R23, R24, UR4 ;  /* 0x0000000418177c36 */ /* 0x000fc40008000000 */
[----:B------:R-:W-:Y:S02]  /*20c20*/  IMAD.X R17, R26, 0x1, R0, P6 ;  /* 0x000000011a117824 */ /* 0x000fe400030e0600 */
[----:B------:R1:W-:Y:S01]  /*20c30*/  @P4 STG.E.U8 desc[UR14][R12.64], R31 ;  /* 0x0000001f0c004986 */ /* 0x0003e2000c10110e */
[----:B----4-:R-:W-:Y:S01]  /*20c40*/  ISETP.LT.AND P4, PT, R160, UR18, !P2 ;  /* 0x00000012a0007c0c */ /* 0x010fe2000d781270 */
[----:B------:R-:W-:Y:S01]  /*20c50*/  VIADD R28, R23, UR4 ;  /* 0x00000004171c7c36 */ /* 0x000fe20008000000 */
[----:B------:R-:W-:Y:S01]  /*20c60*/  IADD3 R24, P2, PT, R24, R20, RZ ;  /* 0x0000001418187210 */ /* 0x000fe20007f5e0ff */
[----:B------:R4:W-:Y:S01]  /*20c70*/  @P5 STG.E.U8 desc[UR14][R16.64], R29 ;  /* 0x0000001d10005986 */ /* 0x0009e2000c10110e */
[----:B---3--:R-:W-:Y:S01]  /*20c80*/  ISETP.LT.AND P5, PT, R145, UR8, !P1 ;  /* 0x0000000891007c0c */ /* 0x008fe2000cfa1270 */
[----:B------:R-:W3:Y:S01]  /*20c90*/  LDCU UR8, c[0x0][0x398] ;  /* 0x00007300ff0877ac */ /* 0x000ee20008000800 */
[----:B------:R-:W-:Y:S01]  /*20ca0*/  SHF.R.S32.HI R30, RZ, 0x1f, R23 ;  /* 0x0000001fff1e7819 */ /* 0x000fe20000011417 */
[----:B------:R-:W-:Y:S01]  /*20cb0*/  IMAD.X R25, R26, 0x1, R21, P2 ;  /* 0x000000011a197824 */ /* 0x000fe200010e0615 */
[----:B0-----:R-:W-:Y:S01]  /*20cc0*/  ISETP.GE.AND P2, PT, R27, UR6, PT ;  /* 0x000000061b007c0c */ /* 0x001fe2000bf46270 */
[----:B------:R-:W0:Y:S01]  /*20cd0*/  LDCU UR6, c[0x0][0x39c] ;  /* 0x00007380ff0677ac */ /* 0x000e220008000800 */
[----:B------:R-:W-:-:S02]  /*20ce0*/  IADD3 R26, P6, PT, R23, R3, RZ ;  /* 0x00000003171a7210 */ /* 0x000fc40007fde0ff */
[----:B-1----:R-:W-:Y:S01]  /*20cf0*/  PRMT R31, R18, 0x7770, RZ ;  /* 0x00007770121f7816 */ /* 0x002fe200000000ff */
[----:B------:R-:W1:Y:S01]  /*20d00*/  LDCU UR18, c[0x0][0x398] ;  /* 0x00007300ff1277ac */ /* 0x000e620008000800 */
[----:B------:R-:W-:Y:S01]  /*20d10*/  SHF.R.S32.HI R32, RZ, 0x1f, R28 ;  /* 0x0000001fff207819 */ /* 0x000fe2000001141c */
[----:B----4-:R-:W-:Y:S01]  /*20d20*/  VIADD R17, R2, 0x1c ;  /* 0x0000001c02117836 */ /* 0x010fe20000000000 */
[----:B------:R-:W-:Y:S01]  /*20d30*/  PRMT R29, R14, 0x7771, RZ ;  /* 0x000077710e1d7816 */ /* 0x000fe200000000ff */
[----:B------:R4:W-:Y:S01]  /*20d40*/  @P4 STG.E.U8 desc[UR14][R24.64], R31 ;  /* 0x0000001f18004986 */ /* 0x0009e2000c10110e */
[----:B------:R-:W-:Y:S01]  /*20d50*/  ISETP.LT.AND P4, PT, R160, UR12, !P1 ;  /* 0x0000000ca0007c0c */ /* 0x000fe2000cf81270 */
[--C-:B------:R-:W-:Y:S01]  /*20d60*/  IMAD.X R27, R30, 0x1, R0.reuse, P6 ;  /* 0x000000011e1b7824 */ /* 0x100fe200030e0600 */
[-C--:B------:R-:W-:Y:S01]  /*20d70*/  IADD3 R12, P1, PT, R23, R20.reuse, RZ ;  /* 0x00000014170c7210 */ /* 0x080fe20007f3e0ff */
[C---:B------:R-:W-:Y:S01]  /*20d80*/  VIADD R23, R28.reuse, UR4 ;  /* 0x000000041c177c36 */ /* 0x040fe20008000000 */
[----:B------:R-:W-:Y:S01]  /*20d90*/  IADD3 R16, P6, PT, R28, R3, RZ ;  /* 0x000000031c107210 */ /* 0x000fe20007fde0ff */
[----:B------:R-:W1:Y:S01]  /*20da0*/  LDCU UR12, c[0x0][0x398] ;  /* 0x00007300ff0c77ac */ /* 0x000e620008000800 */
[----:B------:R3:W-:Y:S01]  /*20db0*/  @P5 STG.E.U8 desc[UR14][R26.64], R29 ;  /* 0x0000001d1a005986 */ /* 0x0007e2000c10110e */
[----:B------:R-:W-:Y:S01]  /*20dc0*/  IMAD.X R13, R30, 0x1, R21, P1 ;  /* 0x000000011e0d7824 */ /* 0x000fe200008e0615 */
[----:B--2---:R-:W-:Y:S01]  /*20dd0*/  ISETP.LT.AND P5, PT, R145, UR10, !P3 ;  /* 0x0000000a91007c0c */ /* 0x004fe2000dfa1270 */
[----:B------:R-:W2:Y:S01]  /*20de0*/  LDCU UR10, c[0x0][0x398] ;  /* 0x00007300ff0a77ac */ /* 0x000ea20008000800 */
[----:B0-----:R-:W-:Y:S01]  /*20df0*/  ISETP.GE.AND P1, PT, R17, UR6, PT ;  /* 0x0000000611007c0c */ /* 0x001fe2000bf26270 */
[----:B------:R-:W-:Y:S01]  /*20e00*/  IMAD.X R17, R32, 0x1, R0, P6 ;  /* 0x0000000120117824 */ /* 0x000fe200030e0600 */
[----:B----4-:R-:W-:Y:S01]  /*20e10*/  PRMT R31, R18, 0x7771, RZ ;  /* 0x00007771121f7816 */ /* 0x010fe200000000ff */
[----:B------:R-:W0:Y:S04]  /*20e20*/  LDCU UR6, c[0x0][0x39c] ;  /* 0x00007380ff0677ac */ /* 0x000e280008000800 */
[----:B------:R4:W-:Y:S01]  /*20e30*/  @P4 STG.E.U8 desc[UR14][R12.64], R31 ;  /* 0x0000001f0c004986 */ /* 0x0009e2000c10110e */
[----:B------:R-:W-:Y:S01]  /*20e40*/  ISETP.LT.AND P4, PT, R160, UR16, !P3 ;  /* 0x00000010a0007c0c */ /* 0x000fe2000df81270 */
[----:B---3--:R-:W-:Y:S01]  /*20e50*/  VIADD R27, R2, 0x1d ;  /* 0x0000001d021b7836 */ /* 0x008fe20000000000 */
[----:B------:R-:W-:Y:S01]  /*20e60*/  IADD3 R24, P3, PT, R28, R20, RZ ;  /* 0x000000141c187210 */ /* 0x000fe20007f7e0ff */
[----:B------:R-:W3:Y:S01]  /*20e70*/  LDCU UR16, c[0x0][0x398] ;  /* 0x00007300ff1077ac */ /* 0x000ee20008000800 */
[----:B------:R-:W-:-:S02]  /*20e80*/  PRMT R29, R14, 0x7772, RZ ;  /* 0x000077720e1d7816 */ /* 0x000fc400000000ff */
[----:B------:R-:W-:Y:S01]  /*20e90*/  SHF.R.S32.HI R28, RZ, 0x1f, R23 ;  /* 0x0000001fff1c7819 */ /* 0x000fe20000011417 */
[--C-:B------:R-:W-:Y:S01]  /*20ea0*/  IMAD.X R25, R32, 0x1, R21.reuse, P3 ;  /* 0x0000000120197824 */ /* 0x100fe200018e0615 */
[----:B------:R-:W-:Y:S01]  /*20eb0*/  IADD3 R26, P6, PT, R23, R3, RZ ;  /* 0x00000003171a7210 */ /* 0x000fe20007fde0ff */
[----:B------:R2:W-:Y:S01]  /*20ec0*/  @P5 STG.E.U8 desc[UR14][R16.64], R29 ;  /* 0x0000001d10005986 */ /* 0x0005e2000c10110e */
[----:B------:R-:W-:Y:S01]  /*20ed0*/  ISETP.LT.AND P5, PT, R145, UR8, !P2 ;  /* 0x0000000891007c0c */ /* 0x000fe2000d7a1270 */
[----:B------:R-:W3:Y:S01]  /*20ee0*/  LDCU UR8, c[0x0][0x398] ;  /* 0x00007300ff0877ac */ /* 0x000ee20008000800 */
[----:B----4-:R-:W-:Y:S02]  /*20ef0*/  PRMT R31, R18, 0x7772, RZ ;  /* 0x00007772121f7816 */ /* 0x010fe400000000ff */
[----:B0-----:R-:W-:Y:S01]  /*20f00*/  ISETP.GE.AND P3, PT, R27, UR6, PT ;  /* 0x000000061b007c0c */ /* 0x001fe2000bf66270 */
[----:B------:R-:W0:Y:S01]  /*20f10*/  LDCU UR6, c[0x0][0x39c] ;  /* 0x00007380ff0677ac */ /* 0x000e220008000800 */
[----:B------:R-:W-:Y:S01]  /*20f20*/  IMAD.X R27, R28, 0x1, R0, P6 ;  /* 0x000000011c1b7824 */ /* 0x000fe200030e0600 */
[----:B------:R-:W-:Y:S01]  /*20f30*/  @P4 STG.E.U8 desc[UR14][R24.64], R31 ;  /* 0x0000001f18004986 */ /* 0x000fe2000c10110e */
[----:B-1----:R-:W-:Y:S01]  /*20f40*/  ISETP.LT.AND P4, PT, R160, UR18, !P2 ;  /* 0x00000012a0007c0c */ /* 0x002fe2000d781270 */
[----:B------:R-:W1:Y:S01]  /*20f50*/  LDCU UR18, c[0x0][0x398] ;  /* 0x00007300ff1277ac */ /* 0x000e620008000800 */
[C---:B------:R-:W-:Y:S01]  /*20f60*/  IADD3 R12, P2, PT, R23.reuse, R20, RZ ;  /* 0x00000014170c7210 */ /* 0x040fe20007f5e0ff */
[----:B--2---:R-:W-:Y:S01]  /*20f70*/  VIADD R17, R2, 0x1e ;  /* 0x0000001e02117836 */ /* 0x004fe20000000000 */
[----:B------:R-:W-:Y:S01]  /*20f80*/  PRMT R29, R14, 0x7773, RZ ;  /* 0x000077730e1d7816 */ /* 0x000fe200000000ff */
[----:B------:R-:W-:Y:S01]  /*20f90*/  VIADD R14, R23, UR4 ;  /* 0x00000004170e7c36 */ /* 0x000fe20008000000 */
[----:B------:R-:W-:Y:S01]  /*20fa0*/  PRMT R23, R15, 0x7770, RZ ;  /* 0x000077700f177816 */ /* 0x000fe200000000ff */
[----:B------:R-:W-:-:S02]  /*20fb0*/  IMAD.X R13, R28, 0x1, R21, P2 ;  /* 0x000000011c0d7824 */ /* 0x000fc400010e0615 */
[----:B------:R2:W-:Y:S01]  /*20fc0*/  @P5 STG.E.U8 desc[UR14][R26.64], R29 ;  /* 0x0000001d1a005986 */ /* 0x0005e2000c10110e */
[----:B------:R-:W-:Y:S01]  /*20fd0*/  ISETP.LT.AND P5, PT, R145, UR10, !P1 ;  /* 0x0000000a91007c0c */ /* 0x000fe2000cfa1270 */
[----:B------:R-:W4:Y:S01]  /*20fe0*/  LDCU UR10, c[0x0][0x398] ;  /* 0x00007300ff0a77ac */ /* 0x000f220008000800 */
[----:B------:R-:W-:Y:S02]  /*20ff0*/  SHF.R.S32.HI R30, RZ, 0x1f, R14 ;  /* 0x0000001fff1e7819 */ /* 0x000fe4000001140e */
[----:B------:R-:W-:Y:S02]  /*21000*/  IADD3 R16, P6, PT, R14, R3, RZ ;  /* 0x000000030e107210 */ /* 0x000fe40007fde0ff */
[----:B0-----:R-:W-:Y:S01]  /*21010*/  ISETP.GE.AND P2, PT, R17, UR6, PT ;  /* 0x0000000611007c0c */ /* 0x001fe2000bf46270 */
[----:B------:R-:W0:Y:S02]  /*21020*/  LDCU UR6, c[0x0][0x39c] ;  /* 0x00007380ff0677ac */ /* 0x000e240008000800 */
        /* <DEDUP_REMOVED lines=19> */
[----:B------:R-:W-:Y:S01]  /*21160*/  ISETP.LT.AND P4, PT, R160, UR16, !P3 ;  /* 0x00000010a0007c0c */ /* 0x000fe2000df81270 */
[----:B----4-:R-:W-:Y:S01]  /*21170*/  VIADD R17, R2, 0x20 ;  /* 0x0000002002117836 */ /* 0x010fe20000000000 */
[-C--:B------:R-:W-:Y:S01]  /*21180*/  IADD3 R12, P3, PT, R18, R20.reuse, RZ ;  /* 0x00000014120c7210 */ /* 0x080fe20007f7e0ff */
[----:B------:R-:W-:Y:S01]  /*21190*/  IMAD.X R27, R28, 0x1, R0, P6 ;  /* 0x000000011c1b7824 */ /* 0x000fe200030e0600 */
[----:B------:R-:W-:Y:S01]  /*211a0*/  PRMT R23, R15, 0x7771, RZ ;  /* 0x000077710f177816 */ /* 0x000fe200000000ff */
[----:B------:R-:W-:Y:S01]  /*211b0*/  VIADD R18, R14, UR4 ;  /* 0x000000040e127c36 */ /* 0x000fe20008000000 */
[----:B------:R-:W-:Y:S01]  /*211c0*/  SHF.R.S32.HI R30, RZ, 0x1f, R14 ;  /* 0x0000001fff1e7819 */ /* 0x000fe2000001140e */
[----:B------:R-:W-:Y:S01]  /*211d0*/  IMAD.X R13, R28, 0x1, R21, P3 ;  /* 0x000000011c0d7824 */ /* 0x000fe200018e0615 */
[----:B------:R-:W-:Y:S01]  /*211e0*/  IADD3 R16, P6, PT, R14, R3, RZ ;  /* 0x000000030e107210 */ /* 0x000fe20007fde0ff */
[----:B------:R4:W-:Y:S01]  /*211f0*/  @P5 STG.E.U8 desc[UR14][R26.64], R23 ;  /* 0x000000171a005986 */ /* 0x0009e2000c10110e */
[----:B------:R-:W-:Y:S01]  /*21200*/  ISETP.LT.AND P5, PT, R145, UR10, !P2 ;  /* 0x0000000a91007c0c */ /* 0x000fe2000d7a1270 */
[----:B------:R-:W3:Y:S01]  /*21210*/  LDCU UR10, c[0x0][0x398] ;  /* 0x00007300ff0a77ac */ /* 0x000ee20008000800 */
[----:B0-----:R-:W-:Y:S01]  /*21220*/  ISETP.GE.AND P3, PT, R17, UR6, PT ;  /* 0x0000000611007c0c */ /* 0x001fe2000bf66270 */
[----:B------:R-:W-:Y:S01]  /*21230*/  IMAD.X R17, R30, 0x1, R0, P6 ;  /* 0x000000011e117824 */ /* 0x000fe200030e0600 */
[----:B--2---:R-:W-:Y:S01]  /*21240*/  PRMT R29, R19, 0x7771, RZ ;  /* 0x00007771131d7816 */ /* 0x004fe200000000ff */
[----:B------:R-:W0:Y:S04]  /*21250*/  LDCU UR6, c[0x0][0x39c] ;  /* 0x00007380ff0677ac */ /* 0x000e280008000800 */
[----:B------:R-:W-:Y:S01]  /*21260*/  @P4 STG.E.U8 desc[UR14][R12.64], R29 ;  /* 0x0000001d0c004986 */ /* 0x000fe2000c10110e */
[----:B-1----:R-:W-:Y:S01]  /*21270*/  ISETP.LT.AND P4, PT, R160, UR18, !P2 ;  /* 0x00000012a0007c0c */ /* 0x002fe2000d781270 */
[----:B----4-:R-:W-:Y:S01]  /*21280*/  VIADD R27, R2, 0x21 ;  /* 0x00000021021b7836 */ /* 0x010fe20000000000 */
[----:B------:R-:W-:Y:S01]  /*21290*/  IADD3 R24, P2, PT, R14, R20, RZ ;  /* 0x000000140e187210 */ /* 0x000fe20007f5e0ff */
[----:B------:R-:W1:Y:S01]  /*212a0*/  LDCU UR16, c[0x0][0x398] ;  /* 0x00007300ff1077ac */ /* 0x000e620008000800 */
[----:B------:R-:W-:-:S02]  /*212b0*/  PRMT R23, R15, 0x7772, RZ ;  /* 0x000077720f177816 */ /* 0x000fc400000000ff */
[----:B------:R-:W-:Y:S01]  /*212c0*/  SHF.R.S32.HI R14, RZ, 0x1f, R18 ;  /* 0x0000001fff0e7819 */ /* 0x000fe20000011412 */
[----:B------:R-:W-:Y:S01]  /*212d0*/  IMAD.X R25, R30, 0x1, R21, P2 ;  /* 0x000000011e197824 */ /* 0x000fe200010e0615 */
[----:B------:R-:W-:Y:S01]  /*212e0*/  IADD3 R26, P6, PT, R18, R3, RZ ;  /* 0x00000003121a7210 */ /* 0x000fe20007fde0ff */
[----:B------:R2:W-:Y:S01]  /*212f0*/  @P5 STG.E.U8 desc[UR14][R16.64], R23 ;  /* 0x0000001710005986 */ /* 0x0005e2000c10110e */
[----:B---3--:R-:W-:Y:S01]  /*21300*/  ISETP.LT.AND P5, PT, R145, UR8, !P1 ;  /* 0x0000000891007c0c */ /* 0x008fe2000cfa1270 */
[----:B------:R-:W3:Y:S01]  /*21310*/  LDCU UR8, c[0x0][0x398] ;  /* 0x00007300ff0877ac */ /* 0x000ee20008000800 */
[----:B0-----:R-:W-:Y:S01]  /*21320*/  ISETP.GE.AND P2, PT, R27, UR6, PT ;  /* 0x000000061b007c0c */ /* 0x001fe2000bf46270 */
[----:B------:R-:W-:Y:S01]  /*21330*/  IMAD.X R27, R14, 0x1, R0, P6 ;  /* 0x000000010e1b7824 */ /* 0x000fe200030e0600 */
[----:B------:R-:W0:Y:S01]  /*21340*/  LDCU UR6, c[0x0][0x39c] ;  /* 0x00007380ff0677ac */ /* 0x000e220008000800 */
[----:B------:R-:W4:Y:S01]  /*21350*/  LDCU UR18, c[0x0][0x398] ;  /* 0x00007300ff1277ac */ /* 0x000f220008000800 */
[----:B--2---:R-:W-:Y:S01]  /*21360*/  PRMT R23, R19, 0x7772, RZ ;  /* 0x0000777213177816 */ /* 0x004fe200000000ff */
[----:B------:R-:W-:Y:S01]  /*21370*/  VIADD R16, R18, UR4 ;  /* 0x0000000412107c36 */ /* 0x000fe20008000000 */
[----:B------:R-:W-:Y:S01]  /*21380*/  PRMT R17, R15, 0x7773, RZ ;  /* 0x000077730f117816 */ /* 0x000fe200000000ff */
[----:B------:R-:W-:-:S02]  /*21390*/  VIADD R15, R2, 0x22 ;  /* 0x00000022020f7836 */ /* 0x000fc40000000000 */
[----:B------:R2:W-:Y:S01]  /*213a0*/  @P4 STG.E.U8 desc[UR14][R24.64], R23 ;  /* 0x0000001718004986 */ /* 0x0005e2000c10110e */
[----:B------:R-:W-:Y:S01]  /*213b0*/  ISETP.LT.AND P4, PT, R160, UR12, !P1 ;  /* 0x0000000ca0007c0c */ /* 0x000fe2000cf81270 */
[----:B------:R-:W3:Y:S01]  /*213c0*/  LDCU UR12, c[0x0][0x398] ;  /* 0x00007300ff0c77ac */ /* 0x000ee20008000800 */
[----:B------:R-:W-:Y:S01]  /*213d0*/  IADD3 R12, P1, PT, R18, R20, RZ ;  /* 0x00000014120c7210 */ /* 0x000fe20007f3e0ff */
[----:B------:R1:W-:Y:S01]  /*213e0*/  @P5 STG.E.U8 desc[UR14][R26.64], R17 ;  /* 0x000000111a005986 */ /* 0x0003e2000c10110e */
[----:B------:R-:W-:Y:S01]  /*213f0*/  ISETP.LT.AND P5, PT, R145, UR10, !P3 ;  /* 0x0000000a91007c0c */ /* 0x000fe2000dfa1270 */
[----:B------:R-:W4:Y:S01]  /*21400*/  LDCU UR10, c[0x0][0x398] ;  /* 0x00007300ff0a77ac */ /* 0x000f220008000800 */
[----:B------:R-:W-:Y:S01]  /*21410*/  SHF.R.S32.HI R18, RZ, 0x1f, R16 ;  /* 0x0000001fff127819 */ /* 0x000fe20000011410 */
[----:B------:R-:W-:Y:S01]  /*21420*/  IMAD.X R13, R14, 0x1, R21, P1 ;  /* 0x000000010e0d7824 */ /* 0x000fe200008e0615 */
[----:B0-----:R-:W-:Y:S01]  /*21430*/  ISETP.GE.AND P1, PT, R15, UR6, PT ;  /* 0x000000060f007c0c */ /* 0x001fe2000bf26270 */
[----:B------:R-:W0:Y:S01]  /*21440*/  LDCU UR6, c[0x0][0x39c] ;  /* 0x00007380ff0677ac */ /* 0x000e220008000800 */
[C---:B------:R-:W-:Y:S01]  /*21450*/  IADD3 R14, P6, PT, R16.reuse, R3, RZ ;  /* 0x00000003100e7210 */ /* 0x040fe20007fde0ff */
[----:B--2---:R-:W-:Y:S01]  /*21460*/  VIADD R23, R16, UR4 ;  /* 0x0000000410177c36 */ /* 0x004fe20008000000 */
[----:B------:R-:W-:Y:S01]  /*21470*/  PRMT R25, R19, 0x7773, RZ ;  /* 0x0000777313197816 */ /* 0x000fe200000000ff */
[----:B------:R-:W-:-:S02]  /*21480*/  VIADD R19, R2, 0x23 ;  /* 0x0000002302137836 */ /* 0x000fc40000000000 */
[----:B------:R-:W-:Y:S01]  /*21490*/  IMAD.X R15, R18, 0x1, R0, P6 ;  /* 0x00000001120f7824 */ /* 0x000fe200030e0600 */
[----:B-1----:R-:W-:Y:S01]  /*214a0*/  PRMT R27, R8, 0x7770, RZ ;  /* 0x00007770081b7816 */ /* 0x002fe200000000ff */
[----:B------:R1:W-:Y:S01]  /*214b0*/  @P4 STG.E.U8 desc[UR14][R12.64], R25 ;  /* 0x000000190c004986 */ /* 0x0003e2000c10110e */
[----:B------:R-:W-:Y:S01]  /*214c0*/  ISETP.LT.AND P4, PT, R160, UR16, !P3 ;  /* 0x00000010a0007c0c */ /* 0x000fe2000df81270 */
[----:B------:R-:W-:Y:S01]  /*214d0*/  VIADD R24, R23, UR4 ;  /* 0x0000000417187c36 */ /* 0x000fe20008000000 */
[----:B------:R-:W-:Y:S01]  /*214e0*/  IADD3 R16, P3, PT, R16, R20, RZ ;  /* 0x0000001410107210 */ /* 0x000fe20007f7e0ff */
[----:B------:R2:W-:Y:S01]  /*214f0*/  @P5 STG.E.U8 desc[UR14][R14.64], R27 ;  /* 0x0000001b0e005986 */ /* 0x0005e2000c10110e */
[----:B---3--:R-:W-:Y:S01]  /*21500*/  ISETP.LT.AND P5, PT, R145, UR8, !P2 ;  /* 0x0000000891007c0c */ /* 0x008fe2000d7a1270 */
[----:B------:R-:W3:Y:S01]  /*21510*/  LDCU UR8, c[0x0][0x398] ;  /* 0x00007300ff0877ac */ /* 0x000ee20008000800 */
[----:B------:R-:W-:Y:S01]  /*21520*/  SHF.R.S32.HI R26, RZ, 0x1f, R23 ;  /* 0x0000001fff1a7819 */ /* 0x000fe20000011417 */
[----:B------:R-:W-:Y:S01]  /*21530*/  IMAD.X R17, R18, 0x1, R21, P3 ;  /* 0x0000000112117824 */ /* 0x000fe200018e0615 */
[----:B------:R-:W-:Y:S01]  /*21540*/  IADD3 R18, P6, PT, R23, R3, RZ ;  /* 0x0000000317127210 */ /* 0x000fe20007fde0ff */
[----:B------:R-:W3:Y:S01]  /*21550*/  LDCU UR16, c[0x0][0x398] ;  /* 0x00007300ff1077ac */ /* 0x000ee20008000800 */
[----:B0-----:R-:W-:-:S02]  /*21560*/  ISETP.GE.AND P3, PT, R19, UR6, PT ;  /* 0x0000000613007c0c */ /* 0x001fc4000bf66270 */
[----:B-1----:R-:W-:Y:S01]  /*21570*/  PRMT R25, R8, 0x7771, RZ ;  /* 0x0000777108197816 */ /* 0x002fe200000000ff */
[----:B------:R-:W0:Y:S01]  /*21580*/  LDCU UR6, c[0x0][0x39c] ;  /* 0x00007380ff0677ac */ /* 0x000e220008000800 */
[----:B------:R-:W-:Y:S01]  /*21590*/  IMAD.X R19, R26, 0x1, R0, P6 ;  /* 0x000000011a137824 */ /* 0x000fe200030e0600 */
[----:B--2---:R-:W-:Y:S01]  /*215a0*/  PRMT R27, R4, 0x7770, RZ ;  /* 0x00007770041b7816 */ /* 0x004fe200000000ff */
[----:B------:R-:W-:Y:S01]  /*215b0*/  VIADD R15, R2, 0x24 ;  /* 0x00000024020f7836 */ /* 0x000fe20000000000 */
[----:B------:R-:W-:Y:S02]  /*215c0*/  SHF.R.S32.HI R28, RZ, 0x1f, R24 ;  /* 0x0000001fff1c7819 */ /* 0x000fe40000011418 */
[----:B------:R-:W-:Y:S01]  /*215d0*/  IADD3 R14, P6, PT, R24, R3, RZ ;  /* 0x00000003180e7210 */ /* 0x000fe20007fde0ff */
[----:B------:R1:W-:Y:S01]  /*215e0*/  @P4 STG.E.U8 desc[UR14][R16.64], R27 ;  /* 0x0000001b10004986 */ /* 0x0003e2000c10110e */
[----:B----4-:R-:W-:Y:S01]  /*215f0*/  ISETP.LT.AND P4, PT, R160, UR18, !P2 ;  /* 0x00000012a0007c0c */ /* 0x010fe2000d781270 */
[----:B------:R-:W2:Y:S01]  /*21600*/  LDCU UR18, c[0x0][0x398] ;  /* 0x00007300ff1277ac */ /* 0x000ea20008000800 */
[----:B------:R-:W-:Y:S01]  /*21610*/  IADD3 R12, P2, PT, R23, R20, RZ ;  /* 0x00000014170c7210 */ /* 0x000fe20007f5e0ff */
[----:B------:R4:W-:Y:S01]  /*21620*/  @P5 STG.E.U8 desc[UR14][R18.64], R25 ;  /* 0x0000001912005986 */ /* 0x0009e2000c10110e */
[----:B------:R-:W-:Y:S01]  /*21630*/  ISETP.LT.AND P5, PT, R145, UR10, !P1 ;  /* 0x0000000a91007c0c */ /* 0x000fe2000cfa1270 */
[----:B------:R-:W-:Y:S01]  /*21640*/  VIADD R23, R24, UR4 ;  /* 0x0000000418177c36 */ /* 0x000fe20008000000 */
[----:B------:R-:W2:Y:S01]  /*21650*/  LDCU UR10, c[0x0][0x398] ;  /* 0x00007300ff0a77ac */ /* 0x000ea20008000800 */
[----:B------:R-:W-:Y:S01]  /*21660*/  IMAD.X R13, R26, 0x1, R21, P2 ;  /* 0x000000011a0d7824 */ /* 0x000fe200010e0615 */
[----:B0-----:R-:W-:Y:S01]  /*21670*/  ISETP.GE.AND P2, PT, R15, UR6, PT ;  /* 0x000000060f007c0c */ /* 0x001fe2000bf46270 */
[----:B------:R-:W0:Y:S01]  /*21680*/  LDCU UR6, c[0x0][0x39c] ;  /* 0x00007380ff0677ac */ /* 0x000e220008000800 */
[----:B-1----:R-:W-:Y:S01]  /*21690*/  PRMT R27, R4, 0x7771, RZ ;  /* 0x00007771041b7816 */ /* 0x002fe200000000ff */
[----:B------:R-:W-:-:S02]  /*216a0*/  IMAD.X R15, R28, 0x1, R0, P6 ;  /* 0x000000011c0f7824 */ /* 0x000fc400030e0600 */
[----:B----4-:R-:W-:Y:S01]  /*216b0*/  VIADD R19, R2, 0x25 ;  /* 0x0000002502137836 */ /* 0x010fe20000000000 */
[----:B------:R-:W-:Y:S01]  /*216c0*/  PRMT R25, R8, 0x7772, RZ ;  /* 0x0000777208197816 */ /* 0x000fe200000000ff */
[----:B------:R1:W-:Y:S01]  /*216d0*/  @P4 STG.E.U8 desc[UR14][R12.64], R27 ;  /* 0x0000001b0c004986 */ /* 0x0003e2000c10110e */
[----:B------:R-:W-:Y:S01]  /*216e0*/  ISETP.LT.AND P4, PT, R160, UR12, !P1 ;  /* 0x0000000ca0007c0c */ /* 0x000fe2000cf81270 */
[----:B------:R-:W4:Y:S01]  /*216f0*/  LDCU UR12, c[0x0][0x398] ;  /* 0x00007300ff0c77ac */ /* 0x000f220008000800 */
[----:B------:R-:W-:Y:S01]  /*21700*/  IADD3 R16, P1, PT, R24, R20, RZ ;  /* 0x0000001418107210 */ /* 0x000fe20007f3e0ff */
[----:B------:R2:W-:Y:S01]  /*21710*/  @P5 STG.E.U8 desc[UR14][R14.64], R25 ;  /* 0x000000190e005986 */ /* 0x0005e2000c10110e */
[----:B---3--:R-:W-:Y:S01]  /*21720*/  ISETP.LT.AND P5, PT, R145, UR8, !P3 ;  /* 0x0000000891007c0c */ /* 0x008fe2000dfa1270 */
[----:B------:R-:W3:Y:S01]  /*21730*/  LDCU UR8, c[0x0][0x398] ;  /* 0x00007300ff0877ac */ /* 0x000ee20008000800 */
[----:B------:R-:W-:Y:S01]  /*21740*/  SHF.R.S32.HI R24, RZ, 0x1f, R23 ;  /* 0x0000001fff187819 */ /* 0x000fe20000011417 */
[----:B------:R-:W-:Y:S01]  /*21750*/  IMAD.X R17, R28, 0x1, R21, P1 ;  /* 0x000000011c117824 */ /* 0x000fe200008e0615 */
[----:B------:R-:W-:-:S02]  /*21760*/  IADD3 R18, P6, PT, R23, R3, RZ ;  /* 0x0000000317127210 */ /* 0x000fc40007fde0ff */
[----:B0-----:R-:W-:Y:S01]  /*21770*/  ISETP.GE.AND P1, PT, R19, UR6, PT ;  /* 0x0000000613007c0c */ /* 0x001fe2000bf26270 */
[----:B------:R-:W0:Y:S01]  /*21780*/  LDCU UR6, c[0x0][0x39c] ;  /* 0x00007380ff0677ac */ /* 0x000e220008000800 */
[----:B-1----:R-:W-:Y:S01]  /*21790*/  PRMT R27, R4, 0x7772, RZ ;  /* 0x00007772041b7816 */ /* 0x002fe200000000ff */
[----:B------:R-:W-:Y:S01]  /*217a0*/  IMAD.X R19, R24, 0x1, R0, P6 ;  /* 0x0000000118137824 */ /* 0x000fe200030e0600 */
[----:B--2---:R-:W-:Y:S01]  /*217b0*/  PRMT R25, R8, 0x7773, RZ ;  /* 0x0000777308197816 */ /* 0x004fe200000000ff */
[----:B------:R-:W-:Y:S02]  /*217c0*/  VIADD R15, R2, 0x26 ;  /* 0x00000026020f7836 */ /* 0x000fe40000000000 */
[----:B------:R-:W-:Y:S01]  /*217d0*/  @P4 STG.E.U8 desc[UR14][R16.64], R27 ;  /* 0x0000001b10004986 */ /* 0x000fe2000c10110e */
[----:B------:R-:W-:Y:S01]  /*217e0*/  ISETP.LT.AND P4, PT, R160, UR16, !P3 ;  /* 0x00000010a0007c0c */ /* 0x000fe2000df81270 */
[C---:B------:R-:W-:Y:S01]  /*217f0*/  VIADD R8, R23.reuse, UR4 ;  /* 0x0000000417087c36 */ /* 0x040fe20008000000 */
[----:B------:R-:W-:Y:S01]  /*21800*/  IADD3 R12, P3, PT, R23, R20, RZ ;  /* 0x00000014170c7210 */ /* 0x000fe20007f7e0ff */
[----:B------:R1:W-:Y:S01]  /*21810*/  @P5 STG.E.U8 desc[UR14][R18.64], R25 ;  /* 0x0000001912005986 */ /* 0x0003e2000c10110e */
[----:B------:R-:W-:Y:S01]  /*21820*/  ISETP.LT.AND P5, PT, R145, UR10, !P2 ;  /* 0x0000000a91007c0c */ /* 0x000fe2000d7a1270 */
[----:B------:R-:W2:Y:S01]  /*21830*/  LDCU UR10, c[0x0][0x398] ;  /* 0x00007300ff0a77ac */ /* 0x000ea20008000800 */
[----:B------:R-:W-:Y:S01]  /*21840*/  SHF.R.S32.HI R26, RZ, 0x1f, R8 ;  /* 0x0000001fff1a7819 */ /* 0x000fe20000011408 */
[----:B------:R-:W-:Y:S01]  /*21850*/  IMAD.X R13, R24, 0x1, R21, P3 ;  /* 0x00000001180d7824 */ /* 0x000fe200018e0615 */
[----:B------:R-:W-:Y:S01]  /*21860*/  IADD3 R14, P6, PT, R8, R3, RZ ;  /* 0x00000003080e7210 */ /* 0x000fe20007fde0ff */
[----:B------:R-:W2:Y:S01]  /*21870*/  LDCU UR16, c[0x0][0x398] ;  /* 0x00007300ff1077ac */ /* 0x000ea20008000800 */
[----:B------:R-:W-:-:S02]  /*21880*/  PRMT R23, R9, 0x7770, RZ ;  /* 0x0000777009177816 */ /* 0x000fc400000000ff */
[----:B0-----:R-:W-:Y:S01]  /*21890*/  ISETP.GE.AND P3, PT, R15, UR6, PT ;  /* 0x000000060f007c0c */ /* 0x001fe2000bf66270 */
[----:B------:R-:W0:Y:S01]  /*218a0*/  LDCU UR6, c[0x0][0x39c] ;  /* 0x00007380ff0677ac */ /* 0x000e220008000800 */
[----:B------:R-:W-:Y:S01]  /*218b0*/  IMAD.X R15, R26, 0x1, R0, P6 ;  /* 0x000000011a0f7824 */ /* 0x000fe200030e0600 */
[----:B-1----:R-:W-:Y:S01]  /*218c0*/  PRMT R25, R4, 0x7773, RZ ;  /* 0x0000777304197816 */ /* 0x002fe200000000ff */
[----:B------:R-:W-:Y:S01]  /*218d0*/  VIADD R4, R8, UR4 ;  /* 0x0000000408047c36 */ /* 0x000fe20008000000 */
[----:B------:R-:W-:-:S03]  /*218e0*/  PRMT R27, R7, 0x7771, RZ ;  /* 0x00007771071b7816 */ /* 0x000fc600000000ff */
[----:B------:R1:W-:Y:S01]  /*218f0*/  @P4 STG.E.U8 desc[UR14][R12.64], R25 ;  /* 0x000000190c004986 */ /* 0x0003e2000c10110e */
[----:B------:R-:W-:Y:S01]  /*21900*/  ISETP.LT.AND P4, PT, R160, UR18, !P2 ;  /* 0x00000012a0007c0c */ /* 0x000fe2000d781270 */
[----:B------:R-:W2:Y:S01]  /*21910*/  LDCU UR18, c[0x0][0x398] ;  /* 0x00007300ff1277ac */ /* 0x000ea20008000800 */
[----:B------:R-:W-:Y:S01]  /*21920*/  IADD3 R16, P2, PT, R8, R20, RZ ;  /* 0x0000001408107210 */ /* 0x000fe20007f5e0ff */
[----:B------:R-:W-:Y:S01]  /*21930*/  VIADD R8, R2, 0x27 ;  /* 0x0000002702087836 */ /* 0x000fe20000000000 */
[----:B------:R4:W-:Y:S01]  /*21940*/  @P5 STG.E.U8 desc[UR14][R14.64], R23 ;  /* 0x000000170e005986 */ /* 0x0009e2000c10110e */
[----:B---3--:R-:W-:Y:S01]  /*21950*/  ISETP.LT.AND P5, PT, R145, UR8, !P1 ;  /* 0x0000000891007c0c */ /* 0x008fe2000cfa1270 */
[----:B------:R-:W3:Y:S01]  /*21960*/  LDCU UR8, c[0x0][0x398] ;  /* 0x00007300ff0877ac */ /* 0x000ee20008000800 */
[----:B------:R-:W-:Y:S01]  /*21970*/  IMAD.X R17, R26, 0x1, R21, P2 ;  /* 0x000000011a117824 */ /* 0x000fe200010e0615 */
[----:B------:R-:W-:Y:S02]  /*21980*/  SHF.R.S32.HI R24, RZ, 0x1f, R4 ;  /* 0x0000001fff187819 */ /* 0x000fe40000011404 */
[----:B0-----:R-:W-:Y:S01]  /*21990*/  ISETP.GE.AND P2, PT, R8, UR6, PT ;  /* 0x0000000608007c0c */ /* 0x001fe2000bf46270 */
[----:B------:R-:W0:Y:S01]  /*219a0*/  LDCU UR6, c[0x0][0x39c] ;  /* 0x00007380ff0677ac */ /* 0x000e220008000800 */
[----:B-1----:R-:W-:Y:S01]  /*219b0*/  PRMT R25, R5, 0x7770, RZ ;  /* 0x0000777005197816 */ /* 0x002fe200000000ff */
[C---:B------:R-:W-:Y:S01]  /*219c0*/  VIADD R8, R4.reuse, UR4 ;  /* 0x0000000404087c36 */ /* 0x040fe20008000000 */
[----:B------:R-:W-:-:S02]  /*219d0*/  IADD3 R18, P6, PT, R4, R3, RZ ;  /* 0x0000000304127210 */ /* 0x000fc40007fde0ff */
[----:B----4-:R-:W-:Y:S01]  /*219e0*/  PRMT R23, R9, 0x7771, RZ ;  /* 0x0000777109177816 */ /* 0x010fe200000000ff */
[----:B------:R1:W-:Y:S01]  /*219f0*/  @P4 STG.E.U8 desc[UR14][R16.64], R25 ;  /* 0x0000001910004986 */ /* 0x0003e2000c10110e */
[----:B------:R-:W-:Y:S01]  /*21a00*/  ISETP.LT.AND P4, PT, R160, UR12, !P1 ;  /* 0x0000000ca0007c0c */ /* 0x000fe2000cf81270 */
[----:B------:R-:W-:Y:S01]  /*21a10*/  IMAD.X R19, R24, 0x1, R0, P6 ;  /* 0x0000000118137824 */ /* 0x000fe200030e0600 */
[----:B------:R-:W-:Y:S01]  /*21a20*/  IADD3 R12, P1, PT, R4, R20, RZ ;  /* 0x00000014040c7210 */ /* 0x000fe20007f3e0ff */
[----:B------:R-:W-:Y:S01]  /*21a30*/  VIADD R4, R2, 0x28 ;  /* 0x0000002802047836 */ /* 0x000fe20000000000 */
[----:B------:R-:W-:Y:S01]  /*21a40*/  SHF.R.S32.HI R26, RZ, 0x1f, R8 ;  /* 0x0000001fff1a7819 */ /* 0x000fe20000011408 */
[----:B------:R-:W4:Y:S01]  /*21a50*/  LDCU UR12, c[0x0][0x398] ;  /* 0x00007300ff0c77ac */ /* 0x000f220008000800 */
[----:B------:R3:W-:Y:S01]  /*21a60*/  @P5 STG.E.U8 desc[UR14][R18.64], R23 ;  /* 0x0000001712005986 */ /* 0x0007e2000c10110e */
[----:B------:R-:W-:Y:S01]  /*21a70*/  IMAD.X R13, R24, 0x1, R21, P1 ;  /* 0x00000001180d7824 */ /* 0x000fe200008e0615 */
[----:B--2---:R-:W-:Y:S01]  /*21a80*/  ISETP.LT.AND P5, PT, R145, UR10, !P3 ;  /* 0x0000000a91007c0c */ /* 0x004fe2000dfa1270 */
[----:B------:R-:W2:Y:S01]  /*21a90*/  LDCU UR10, c[0x0][0x398] ;  /* 0x00007300ff0a77ac */ /* 0x000ea20008000800 */
[----:B------:R-:W-:-:S02]  /*21aa0*/  IADD3 R14, P6, PT, R8, R3, RZ ;  /* 0x00000003080e7210 */ /* 0x000fc40007fde0ff */
[----:B0-----:R-:W-:Y:S01]  /*21ab0*/  ISETP.GE.AND P1, PT, R4, UR6, PT ;  /* 0x0000000604007c0c */ /* 0x001fe2000bf26270 */
[----:B------:R-:W0:Y:S01]  /*21ac0*/  LDCU UR6, c[0x0][0x39c] ;  /* 0x00007380ff0677ac */ /* 0x000e220008000800 */
[----:B-1----:R-:W-:Y:S01]  /*21ad0*/  PRMT R25, R5, 0x7771, RZ ;  /* 0x0000777105197816 */ /* 0x002fe200000000ff */
[----:B------:R-:W-:Y:S02]  /*21ae0*/  VIADD R4, R8, UR4 ;  /* 0x0000000408047c36 */ /* 0x000fe40008000000 */
[----:B------:R-:W-:Y:S01]  /*21af0*/  IMAD.X R15, R26, 0x1, R0, P6 ;  /* 0x000000011a0f7824 */ /* 0x000fe200030e0600 */
[----:B---3--:R-:W-:Y:S01]  /*21b00*/  PRMT R23, R9, 0x7772, RZ ;  /* 0x0000777209177816 */ /* 0x008fe200000000ff */
[----:B------:R1:W-:Y:S01]  /*21b10*/  @P4 STG.E.U8 desc[UR14][R12.64], R25 ;  /* 0x000000190c004986 */ /* 0x0003e2000c10110e */
[----:B------:R-:W-:Y:S01]  /*21b20*/  ISETP.LT.AND P4, PT, R160, UR16, !P3 ;  /* 0x00000010a0007c0c */ /* 0x000fe2000df81270 */
[----:B------:R-:W3:Y:S01]  /*21b30*/  LDCU UR16, c[0x0][0x398] ;  /* 0x00007300ff1077ac */ /* 0x000ee20008000800 */
[----:B------:R-:W-:Y:S01]  /*21b40*/  IADD3 R16, P3, PT, R8, R20, RZ ;  /* 0x0000001408107210 */ /* 0x000fe20007f7e0ff */
[----:B------:R-:W-:Y:S01]  /*21b50*/  VIADD R8, R2, 0x29 ;  /* 0x0000002902087836 */ /* 0x000fe20000000000 */
[----:B------:R2:W-:Y:S01]  /*21b60*/  @P5 STG.E.U8 desc[UR14][R14.64], R23 ;  /* 0x000000170e005986 */ /* 0x0005e2000c10110e */
[----:B------:R-:W-:Y:S01]  /*21b70*/  ISETP.LT.AND P5, PT, R145, UR8, !P2 ;  /* 0x0000000891007c0c */ /* 0x000fe2000d7a1270 */
[----:B------:R-:W3:Y:S01]  /*21b80*/  LDCU UR8, c[0x0][0x398] ;  /* 0x00007300ff0877ac */ /* 0x000ee20008000800 */
[----:B------:R-:W-:Y:S01]  /*21b90*/  IMAD.X R17, R26, 0x1, R21, P3 ;  /* 0x000000011a117824 */ /* 0x000fe200018e0615 */
[----:B------:R-:W-:-:S02]  /*21ba0*/  SHF.R.S32.HI R24, RZ, 0x1f, R4 ;  /* 0x0000001fff187819 */ /* 0x000fc40000011404 */
[C---:B------:R-:W-:Y:S01]  /*21bb0*/  IADD3 R18, P6, PT, R4.reuse, R3, RZ ;  /* 0x0000000304127210 */ /* 0x040fe20007fde0ff */
[----:B-1----:R-:W-:Y:S01]  /*21bc0*/  VIADD R12, R4, UR4 ;  /* 0x00000004040c7c36 */ /* 0x002fe20008000000 */
[----:B0-----:R-:W-:Y:S01]  /*21bd0*/  ISETP.GE.AND P3, PT, R8, UR6, PT ;  /* 0x0000000608007c0c */ /* 0x001fe2000bf66270 */
[----:B------:R-:W0:Y:S01]  /*21be0*/  LDCU UR6, c[0x0][0x39c] ;  /* 0x00007380ff0677ac */ /* 0x000e220008000800 */
[----:B------:R-:W-:Y:S01]  /*21bf0*/  PRMT R13, R9, 0x7773, RZ ;  /* 0x00007773090d7816 */ /* 0x000fe200000000ff */
[----:B------:R-:W-:Y:S01]  /*21c00*/  IMAD.X R19, R24, 0x1, R0, P6 ;  /* 0x0000000118137824 */ /* 0x000fe200030e0600 */
[----:B--2---:R-:W-:Y:S01]  /*21c10*/  PRMT R15, R5, 0x7772, RZ ;  /* 0x00007772050f7816 */ /* 0x004fe200000000ff */
[----:B------:R-:W-:Y:S01]  /*21c20*/  VIADD R23, R2, 0x2a ;  /* 0x0000002a02177836 */ /* 0x000fe20000000000 */
[----:B------:R-:W-:-:S03]  /*21c30*/  SHF.R.S32.HI R14, RZ, 0x1f, R12 ;  /* 0x0000001fff0e7819 */ /* 0x000fc6000001140c */
[----:B------:R1:W-:Y:S01]  /*21c40*/  @P4 STG.E.U8 desc[UR14][R16.64], R15 ;  /* 0x0000000f10004986 */ /* 0x0003e2000c10110e */
[----:B------:R-:W-:Y:S01]  /*21c50*/  ISETP.LT.AND P4, PT, R160, UR18, !P2 ;  /* 0x00000012a0007c0c */ /* 0x000fe2000d781270 */
[----:B------:R-:W2:Y:S01]  /*21c60*/  LDCU UR18, c[0x0][0x398] ;  /* 0x00007300ff1277ac */ /* 0x000ea20008000800 */
[----:B------:R-:W-:Y:S01]  /*21c70*/  IADD3 R8, P2, PT, R4, R20, RZ ;  /* 0x0000001404087210 */ /* 0x000fe20007f5e0ff */
[----:B------:R3:W-:Y:S01]  /*21c80*/  @P5 STG.E.U8 desc[UR14][R18.64], R13 ;  /* 0x0000000d12005986 */ /* 0x0007e2000c10110e */
[----:B------:R-:W-:Y:S01]  /*21c90*/  ISETP.LT.AND P5, PT, R145, UR10, !P1 ;  /* 0x0000000a91007c0c */ /* 0x000fe2000cfa1270 */
[----:B------:R-:W2:Y:S01]  /*21ca0*/  LDCU UR10, c[0x0][0x398] ;  /* 0x00007300ff0a77ac */ /* 0x000ea20008000800 */
[----:B------:R-:W-:Y:S01]  /*21cb0*/  IADD3 R4, P6, PT, R12, R3, RZ ;  /* 0x000000030c047210 */ /* 0x000fe20007fde0ff */
[----:B------:R-:W-:Y:S01]  /*21cc0*/  IMAD.X R9, R24, 0x1, R21, P2 ;  /* 0x0000000118097824 */ /* 0x000fe200010e0615 */
[----:B0-----:R-:W-:Y:S01]  /*21cd0*/  ISETP.GE.AND P2, PT, R23, UR6, PT ;  /* 0x0000000617007c0c */ /* 0x001fe2000bf46270 */
[----:B------:R-:W0:Y:S01]  /*21ce0*/  LDCU UR6, c[0x0][0x39c] ;  /* 0x00007380ff0677ac */ /* 0x000e220008000800 */
[----:B-1----:R-:W-:Y:S01]  /*21cf0*/  VIADD R16, R12, UR4 ;  /* 0x000000040c107c36 */ /* 0x002fe20008000000 */
[----:B------:R-:W-:Y:S01]  /*21d00*/  PRMT R17, R10, 0x7770, RZ ;  /* 0x000077700a117816 */ /* 0x000fe200000000ff */
[----:B------:R-:W-:Y:S01]  /*21d10*/  VIADD R15, R2, 0x2b ;  /* 0x0000002b020f7836 */ /* 0x000fe20000000000 */
[----:B------:R-:W-:-:S02]  /*21d20*/  PRMT R23, R6, 0x7770, RZ ;  /* 0x0000777006177816 */ /* 0x000fc400000000ff */
[----:B---3--:R-:W-:Y:S01]  /*21d30*/  PRMT R19, R5, 0x7773, RZ ;  /* 0x0000777305137816 */ /* 0x008fe200000000ff */
[----:B------:R-:W-:Y:S01]  /*21d40*/  IMAD.X R5, R14, 0x1, R0, P6 ;  /* 0x000000010e057824 */ /* 0x000fe200030e0600 */
[----:B------:R-:W-:-:S03]  /*21d50*/  SHF.R.S32.HI R18, RZ, 0x1f, R16 ;  /* 0x0000001fff127819 */ /* 0x000fc60000011410 */
[----:B------:R1:W-:Y:S01]  /*21d60*/  @P4 STG.E.U8 desc[UR14][R8.64], R19 ;  /* 0x0000001308004986 */ /* 0x0003e2000c10110e */
[----:B----4-:R-:W-:Y:S01]  /*21d70*/  ISETP.LT.AND P4, PT, R160, UR12, !P1 ;  /* 0x0000000ca0007c0c */ /* 0x010fe2000cf81270 */
[----:B------:R-:W3:Y:S01]  /*21d80*/  LDCU UR12, c[0x0][0x398] ;  /* 0x00007300ff0c77ac */ /* 0x000ee20008000800 */
[-C--:B------:R-:W-:Y:S01]  /*21d90*/  IADD3 R12, P1, PT, R12, R20.reuse, RZ ;  /* 0x000000140c0c7210 */ /* 0x080fe20007f3e0ff */
[----:B------:R4:W-:Y:S01]  /*21da0*/  @P5 STG.E.U8 desc[UR14][R4.64], R17 ;  /* 0x0000001104005986 */ /* 0x0009e2000c10110e */
[----:B------:R-:W-:Y:S01]  /*21db0*/  ISETP.LT.AND P5, PT, R145, UR8, !P3 ;  /* 0x0000000891007c0c */ /* 0x000fe2000dfa1270 */
[----:B------:R-:W3:Y:S02]  /*21dc0*/  LDCU UR8, c[0x0][0x398] ;  /* 0x00007300ff0877ac */ /* 0x000ee40008000800 */
[--C-:B------:R-:W-:Y:S01]  /*21dd0*/  IMAD.X R13, R14, 0x1, R21.reuse, P1 ;  /* 0x000000010e0d7824 */ /* 0x100fe200008e0615 */
[----:B0-----:R-:W-:Y:S01]  /*21de0*/  ISETP.GE.AND P1, PT, R15, UR6, PT ;  /* 0x000000060f007c0c */ /* 0x001fe2000bf26270 */
[----:B------:R-:W0:Y:S01]  /*21df0*/  LDCU UR6, c[0x0][0x39c] ;  /* 0x00007380ff0677ac */ /* 0x000e220008000800 */
[----:B------:R-:W-:Y:S01]  /*21e00*/  IADD3 R14, P6, PT, R16, R3, RZ ;  /* 0x00000003100e7210 */ /* 0x000fe20007fde0ff */
[----:B-1----:R-:W-:Y:S01]  /*21e10*/  VIADD R9, R2, 0x2c ;  /* 0x0000002c02097836 */ /* 0x002fe20000000000 */
[----:B------:R-:W-:Y:S01]  /*21e20*/  PRMT R19, R10, 0x7771, RZ ;  /* 0x000077710a137816 */ /* 0x000fe200000000ff */
[----:B------:R1:W-:Y:S01]  /*21e30*/  @P4 STG.E.U8 desc[UR14][R12.64], R23 ;  /* 0x000000170c004986 */ /* 0x0003e2000c10110e */
[----:B------:R-:W-:Y:S01]  /*21e40*/  ISETP.LT.AND P4, PT, R160, UR16, !P3 ;  /* 0x00000010a0007c0c */ /* 0x000fe2000df81270 */
[----:B------:R-:W-:Y:S01]  /*21e50*/  IMAD.X R15, R18, 0x1, R0, P6 ;  /* 0x00000001120f7824 */ /* 0x000fe200030e0600 */
[C---:B----4-:R-:W-:Y:S01]  /*21e60*/  IADD3 R4, P3, PT, R16.reuse, R20, RZ ;  /* 0x0000001410047210 */ /* 0x050fe20007f7e0ff */
[----:B------:R-:W-:Y:S01]  /*21e70*/  VIADD R17, R16, UR4 ;  /* 0x0000000410117c36 */ /* 0x000fe20008000000 */
[----:B------:R-:W4:Y:S02]  /*21e80*/  LDCU UR16, c[0x0][0x398] ;  /* 0x00007300ff1077ac */ /* 0x000f240008000800 */
[----:B------:R3:W-:Y:S01]  /*21e90*/  @P5 STG.E.U8 desc[UR14][R14.64], R19 ;  /* 0x000000130e005986 */ /* 0x0007e2000c10110e */
[----:B------:R-:W-:Y:S01]  /*21ea0*/  IMAD.X R5, R18, 0x1, R21, P3 ;  /* 0x0000000112057824 */ /* 0x000fe200018e0615 */
[----:B--2---:R-:W-:Y:S01]  /*21eb0*/  ISETP.LT.AND P5, PT, R145, UR10, !P2 ;  /* 0x0000000a91007c0c */ /* 0x004fe2000d7a1270 */
[----:B------:R-:W2:Y:S01]  /*21ec0*/  LDCU UR10, c[0x0][0x398] ;  /* 0x00007300ff0a77ac */ /* 0x000ea20008000800 */
[----:B------:R-:W-:Y:S01]  /*21ed0*/  SHF.R.S32.HI R24, RZ, 0x1f, R17 ;  /* 0x0000001fff187819 */ /* 0x000fe20000011411 */
[----:B------:R-:W-:Y:S01]  /*21ee0*/  VIADD R16, R17, UR4 ;  /* 0x0000000411107c36 */ /* 0x000fe20008000000 */
[----:B-1----:R-:W-:-:S02]  /*21ef0*/  PRMT R23, R6, 0x7771, RZ ;  /* 0x0000777106177816 */ /* 0x002fc400000000ff */
[----:B0-----:R-:W-:Y:S01]  /*21f00*/  ISETP.GE.AND P3, PT, R9, UR6, PT ;  /* 0x0000000609007c0c */ /* 0x001fe2000bf66270 */
[----:B------:R-:W0:Y:S01]  /*21f10*/  LDCU UR6, c[0x0][0x39c] ;  /* 0x00007380ff0677ac */ /* 0x000e220008000800 */
[C---:B------:R-:W-:Y:S01]  /*21f20*/  IADD3 R8, P6, PT, R17.reuse, R3, RZ ;  /* 0x0000000311087210 */ /* 0x040fe20007fde0ff */
[----:B------:R1:W-:Y:S01]  /*21f30*/  @P4 STG.E.U8 desc[UR14][R4.64], R23 ;  /* 0x0000001704004986 */ /* 0x0003e2000c10110e */
[----:B------:R-:W-:Y:S01]  /*21f40*/  ISETP.LT.AND P4, PT, R160, UR18, !P2 ;  /* 0x00000012a0007c0c */ /* 0x000fe2000d781270 */
[----:B---3--:R-:W-:Y:S01]  /*21f50*/  VIADD R15, R2, 0x2d ;  /* 0x0000002d020f7836 */ /* 0x008fe20000000000 */
[----:B------:R-:W-:Y:S01]  /*21f60*/  PRMT R19, R10, 0x7772, RZ ;  /* 0x000077720a137816 */ /* 0x000fe200000000ff */
[----:B------:R-:W-:Y:S01]  /*21f70*/  IMAD.X R9, R24, 0x1, R0, P6 ;  /* 0x0000000118097824 */ /* 0x000fe200030e0600 */
[----:B------:R-:W-:Y:S01]  /*21f80*/  IADD3 R12, P2, PT, R17, R20, RZ ;  /* 0x00000014110c7210 */ /* 0x000fe20007f5e0ff */
[----:B------:R-:W3:Y:S01]  /*21f90*/  LDCU UR18, c[0x0][0x398] ;  /* 0x00007300ff1277ac */ /* 0x000ee20008000800 */
[----:B------:R-:W-:-:S02]  /*21fa0*/  SHF.R.S32.HI R18, RZ, 0x1f, R16 ;  /* 0x0000001fff127819 */ /* 0x000fc40000011410 */
[----:B------:R2:W-:Y:S01]  /*21fb0*/  @P5 STG.E.U8 desc[UR14][R8.64], R19 ;  /* 0x0000001308005986 */ /* 0x0005e2000c10110e */
[----:B------:R-:W-:Y:S01]  /*21fc0*/  ISETP.LT.AND P5, PT, R145, UR8, !P1 ;  /* 0x0000000891007c0c */ /* 0x000fe2000cfa1270 */
[----:B------:R-:W-:Y:S01]  /*21fd0*/  IMAD.X R13, R24, 0x1, R21, P2 ;  /* 0x00000001180d7824 */ /* 0x000fe200010e0615 */
[----:B------:R-:W-:Y:S01]  /*21fe0*/  IADD3 R14, P6, PT, R16, R3, RZ ;  /* 0x00000003100e7210 */ /* 0x000fe20007fde0ff */
[----:B------:R-:W3:Y:S01]  /*21ff0*/  LDCU UR8, c[0x0][0x39c] ;  /* 0x00007380ff0877ac */ /* 0x000ee20008000800 */
[----:B------:R-:W-:Y:S01]  /*22000*/  PRMT R17, R10, 0x7773, RZ ;  /* 0x000077730a117816 */ /* 0x000fe200000000ff */
[----:B------:R-:W-:Y:S01]  /*22010*/  VIADD R10, R16, UR4 ;  /* 0x00000004100a7c36 */ /* 0x000fe20008000000 */
[----:B0-----:R-:W-:Y:S01]  /*22020*/  ISETP.GE.AND P2, PT, R15, UR6, PT ;  /* 0x000000060f007c0c */ /* 0x001fe2000bf46270 */
[----:B------:R-:W0:Y:S01]  /*22030*/  LDCU UR6, c[0x0][0x39c] ;  /* 0x00007380ff0677ac */ /* 0x000e220008000800 */
[----:B------:R-:W-:Y:S01]  /*22040*/  IMAD.X R15, R18, 0x1, R0, P6 ;  /* 0x00000001120f7824 */ /* 0x000fe200030e0600 */
[----:B-1----:R-:W-:-:S02]  /*22050*/  PRMT R23, R11, 0x7772, RZ ;  /* 0x000077720b177816 */ /* 0x002fc400000000ff */
[----:B--2---:R-:W-:Y:S01]  /*22060*/  PRMT R19, R6, 0x7772, RZ ;  /* 0x0000777206137816 */ /* 0x004fe200000000ff */
[----:B------:R-:W-:Y:S01]  /*22070*/  VIADD R9, R2, 0x2e ;  /* 0x0000002e02097836 */ /* 0x000fe20000000000 */
[----:B------:R-:W-:-:S03]  /*22080*/  IADD3 R8, P6, PT, R10, R3, RZ ;  /* 0x000000030a087210 */ /* 0x000fc60007fde0ff */
[----:B------:R1:W-:Y:S01]  /*22090*/  @P4 STG.E.U8 desc[UR14][R12.64], R19 ;  /* 0x000000130c004986 */ /* 0x0003e2000c10110e */
[----:B------:R-:W-:Y:S01]  /*220a0*/  ISETP.LT.AND P4, PT, R160, UR12, !P1 ;  /* 0x0000000ca0007c0c */ /* 0x000fe2000cf81270 */
[----:B------:R-:W2:Y:S01]  /*220b0*/  LDCU UR12, c[0x0][0x398] ;  /* 0x00007300ff0c77ac */ /* 0x000ea20008000800 */
[----:B------:R-:W-:Y:S01]  /*220c0*/  IADD3 R4, P1, PT, R16, R20, RZ ;  /* 0x0000001410047210 */ /* 0x000fe20007f3e0ff */
[----:B------:R3:W-:Y:S01]  /*220d0*/  @P5 STG.E.U8 desc[UR14][R14.64], R17 ;  /* 0x000000110e005986 */ /* 0x0007e2000c10110e */
[----:B------:R-:W-:Y:S01]  /*220e0*/  ISETP.LT.AND P5, PT, R145, UR10, !P3 ;  /* 0x0000000a91007c0c */ /* 0x000fe2000dfa1270 */
[----:B------:R-:W2:Y:S01]  /*220f0*/  LDCU UR10, c[0x0][0x398] ;  /* 0x00007300ff0a77ac */ /* 0x000ea20008000800 */
[----:B------:R-:W-:Y:S01]  /*22100*/  SHF.R.S32.HI R16, RZ, 0x1f, R10 ;  /* 0x0000001fff107819 */ /* 0x000fe2000001140a */
[----:B------:R-:W-:Y:S01]  /*22110*/  IMAD.X R5, R18, 0x1, R21, P1 ;  /* 0x0000000112057824 */ /* 0x000fe200008e0615 */
[----:B0-----:R-:W-:Y:S01]  /*22120*/  ISETP.GE.AND P1, PT, R9, UR6, PT ;  /* 0x0000000609007c0c */ /* 0x001fe2000bf26270 */
[----:B------:R-:W0:Y:S01]  /*22130*/  LDCU UR6, c[0x0][0x39c] ;  /* 0x00007380ff0677ac */ /* 0x000e220008000800 */
[----:B-1----:R-:W-:Y:S01]  /*22140*/  PRMT R19, R6, 0x7773, RZ ;  /* 0x0000777306137816 */ /* 0x002fe200000000ff */
[----:B------:R-:W-:-:S02]  /*22150*/  IMAD.X R9, R16, 0x1, R0, P6 ;  /* 0x0000000110097824 */ /* 0x000fc400030e0600 */
[----:B------:R-:W-:Y:S01]  /*22160*/  VIADD R6, R10, UR4 ;  /* 0x000000040a067c36 */ /* 0x000fe20008000000 */
[----:B---3--:R-:W-:Y:S01]  /*22170*/  PRMT R17, R11, 0x7770, RZ ;  /* 0x000077700b117816 */ /* 0x008fe200000000ff */
[----:B------:R1:W-:Y:S01]  /*22180*/  @P4 STG.E.U8 desc[UR14][R4.64], R19 ;  /* 0x0000001304004986 */ /* 0x0003e2000c10110e */
[----:B----4-:R-:W-:Y:S01]  /*22190*/  ISETP.LT.AND P4, PT, R160, UR16, !P3 ;  /* 0x00000010a0007c0c */ /* 0x010fe2000df81270 */
[----:B------:R-:W-:Y:S01]  /*221a0*/  VIADD R15, R2, 0x2f ;  /* 0x0000002f020f7836 */ /* 0x000fe20000000000 */
[----:B------:R-:W-:Y:S01]  /*221b0*/  IADD3 R12, P3, PT, R10, R20, RZ ;  /* 0x000000140a0c7210 */ /* 0x000fe20007f7e0ff */
[----:B------:R3:W-:Y:S01]  /*221c0*/  @P5 STG.E.U8 desc[UR14][R8.64], R17 ;  /* 0x0000001108005986 */ /* 0x0007e2000c10110e */
[----:B------:R-:W-:Y:S01]  /*221d0*/  SHF.R.S32.HI R10, RZ, 0x1f, R6 ;  /* 0x0000001fff0a7819 */ /* 0x000fe20000011406 */
[C---:B------:R-:W-:Y:S01]  /*221e0*/  VIADD R24, R6.reuse, UR4 ;  /* 0x0000000406187c36 */ /* 0x040fe20008000000 */
[----:B------:R-:W-:Y:S01]  /*221f0*/  IADD3 R14, P6, PT, R6, R3, RZ ;  /* 0x00000003060e7210 */ /* 0x000fe20007fde0ff */
[----:B------:R-:W-:Y:S01]  /*22200*/  IMAD.X R13, R16, 0x1, R21, P3 ;  /* 0x00000001100d7824 */ /* 0x000fe200018e0615 */
[----:B------:R-:W-:Y:S01]  /*22210*/  ISETP.LT.AND P5, PT, R145, UR18, !P2 ;  /* 0x0000001291007c0c */ /* 0x000fe2000d7a1270 */
[----:B------:R-:W4:Y:S01]  /*22220*/  LDCU UR16, c[0x0][0x398] ;  /* 0x00007300ff1077ac */ /* 0x000f220008000800 */
[----:B------:R-:W-:Y:S01]  /*22230*/  ISETP.LT.AND P2, PT, R160, UR20, !P2 ;  /* 0x00000014a0007c0c */ /* 0x000fe2000d741270 */
[----:B-1----:R-:W-:Y:S01]  /*22240*/  VIADD R4, R2, 0x30 ;  /* 0x0000003002047836 */ /* 0x002fe20000000000 */
[----:B0-----:R-:W-:Y:S01]  /*22250*/  ISETP.GE.AND P3, PT, R15, UR6, PT ;  /* 0x000000060f007c0c */ /* 0x001fe2000bf66270 */
[----:B------:R-:W-:Y:S01]  /*22260*/  IMAD.X R15, R10, 0x1, R0, P6 ;  /* 0x000000010a0f7824 */ /* 0x000fe200030e0600 */
[----:B------:R-:W0:Y:S01]  /*22270*/  LDCU UR6, c[0x0][0x39c] ;  /* 0x00007380ff0677ac */ /* 0x000e220008000800 */
[----:B---3--:R-:W-:-:S02]  /*22280*/  PRMT R9, R7, 0x7770, RZ ;  /* 0x0000777007097816 */ /* 0x008fc400000000ff */
[----:B------:R-:W-:Y:S02]  /*22290*/  PRMT R17, R11, 0x7771, RZ ;  /* 0x000077710b117816 */ /* 0x000fe400000000ff */
[----:B------:R-:W-:Y:S01]  /*222a0*/  SHF.R.S32.HI R25, RZ, 0x1f, R24 ;  /* 0x0000001fff197819 */ /* 0x000fe20000011418 */
[----:B------:R1:W-:Y:S01]  /*222b0*/  @P4 STG.E.U8 desc[UR14][R12.64], R9 ;  /* 0x000000090c004986 */ /* 0x0003e2000c10110e */
[----:B------:R-:W-:Y:S01]  /*222c0*/  ISETP.GE.AND P4, PT, R4, UR8, PT ;  /* 0x0000000804007c0c */ /* 0x000fe2000bf86270 */
[----:B------:R-:W3:Y:S01]  /*222d0*/  LDCU UR8, c[0x0][0x398] ;  /* 0x00007300ff0877ac */ /* 0x000ee20008000800 */
[----:B------:R-:W-:Y:S01]  /*222e0*/  IADD3 R4, P6, PT, R6, R20, RZ ;  /* 0x0000001406047210 */ /* 0x000fe20007fde0ff */
[----:B------:R-:W-:Y:S01]  /*222f0*/  @P5 STG.E.U8 desc[UR14][R14.64], R17 ;  /* 0x000000110e005986 */ /* 0x000fe2000c10110e */
[----:B--2---:R-:W-:Y:S01]  /*22300*/  ISETP.LT.AND P5, PT, R145, UR10, !P1 ;  /* 0x0000000a91007c0c */ /* 0x004fe2000cfa1270 */
[----:B------:R-:W2:Y:S01]  /*22310*/  LDCU UR10, c[0x0][0x398] ;  /* 0x00007300ff0a77ac */ /* 0x000ea20008000800 */
[----:B------:R-:W-:Y:S01]  /*22320*/  VIADD R6, R24, UR4 ;  /* 0x0000000418067c36 */ /* 0x000fe20008000000 */
[----:B------:R-:W4:Y:S01]  /*22330*/  LDS.128 R12, [R22] ;  /* 0x00000000160c7984 */ /* 0x000f220000000c00 */
[----:B------:R-:W-:Y:S01]  /*22340*/  IMAD.X R5, R10, 0x1, R21, P6 ;  /* 0x000000010a057824 */ /* 0x000fe200030e0615 */
[----:B------:R-:W-:Y:S01]  /*22350*/  IADD3 R8, P6, PT, R24, R3, RZ ;  /* 0x0000000318087210 */ /* 0x000fe20007fde0ff */
[----:B------:R-:W-:Y:S01]  /*22360*/  VIADD R10, R2, 0x31 ;  /* 0x00000031020a7836 */ /* 0x000fe20000000000 */
[----:B------:R0:W4:Y:S01]  /*22370*/  LDS.128 R16, [R22+0x1000] ;  /* 0x0010000016107984 */ /* 0x0001220000000c00 */
[----:B------:R-:W-:-:S02]  /*22380*/  SHF.R.S32.HI R26, RZ, 0x1f, R6 ;  /* 0x0000001fff1a7819 */ /* 0x000fc40000011406 */
[--C-:B-1----:R-:W-:Y:S01]  /*22390*/  IMAD.X R9, R25, 0x1, R0.reuse, P6 ;  /* 0x0000000119097824 */ /* 0x102fe200030e0600 */
[----:B------:R1:W-:Y:S01]  /*223a0*/  @P2 STG.E.U8 desc[UR14][R4.64], R27 ;  /* 0x0000001b04002986 */ /* 0x0003e2000c10110e */
[----:B------:R-:W-:Y:S02]  /*223b0*/  PRMT R11, R11, 0x7773, RZ ;  /* 0x000077730b0b7816 */ /* 0x000fe400000000ff */
[----:B---3--:R-:W-:Y:S01]  /*223c0*/  ISETP.LT.AND P2, PT, R160, UR8, !P1 ;  /* 0x00000008a0007c0c */ /* 0x008fe2000cf41270 */
[----:B------:R3:W-:Y:S01]  /*223d0*/  @P5 STG.E.U8 desc[UR14][R8.64], R23 ;  /* 0x0000001708005986 */ /* 0x0007e2000c10110e */
[-C--:B------:R-:W-:Y:S01]  /*223e0*/  IADD3 R24, P1, PT, R24, R20.reuse, RZ ;  /* 0x0000001418187210 */ /* 0x080fe20007f3e0ff */
[----:B0-----:R-:W-:Y:S01]  /*223f0*/  VIADD R22, R2, 0x32 ;  /* 0x0000003202167836 */ /* 0x001fe20000000000 */
[----:B--2---:R-:W-:Y:S01]  /*22400*/  ISETP.LT.AND P5, PT, R145, UR10, !P3 ;  /* 0x0000000a91007c0c */ /* 0x004fe2000dfa1270 */
[----:B------:R-:W0:Y:S01]  /*22410*/  LDCU UR8, c[0x0][0x398] ;  /* 0x00007300ff0877ac */ /* 0x000e220008000800 */
[----:B------:R-:W-:Y:S01]  /*22420*/  ISETP.LT.AND P3, PT, R160, UR12, !P3 ;  /* 0x0000000ca0007c0c */ /* 0x000fe2000df61270 */
[--C-:B------:R-:W-:Y:S01]  /*22430*/  IMAD.X R25, R25, 0x1, R21.reuse, P1 ;  /* 0x0000000119197824 */ /* 0x100fe200008e0615 */
[----:B------:R-:W-:Y:S01]  /*22440*/  ISETP.GE.AND P1, PT, R10, UR6, PT ;  /* 0x000000060a007c0c */ /* 0x000fe2000bf26270 */
[----:B------:R-:W2:Y:S01]  /*22450*/  LDCU UR6, c[0x0][0x39c] ;  /* 0x00007380ff0677ac */ /* 0x000ea20008000800 */
[CC--:B-1----:R-:W-:Y:S01]  /*22460*/  IADD3 R4, P6, PT, R6.reuse, R3.reuse, RZ ;  /* 0x0000000306047210 */ /* 0x0c2fe20007fde0ff */
[----:B------:R-:W-:Y:S01]  /*22470*/  VIADD R10, R6, UR4 ;  /* 0x00000004060a7c36 */ /* 0x000fe20008000000 */
[----:B---3--:R-:W-:Y:S01]  /*22480*/  PRMT R23, R7, 0x7772, RZ ;  /* 0x0000777207177816 */ /* 0x008fe200000000ff */
[----:B------:R-:W1:Y:S02]  /*22490*/  LDCU UR10, c[0x0][0x398] ;  /* 0x00007300ff0a77ac */ /* 0x000e640008000800 */
[----:B------:R-:W-:Y:S01]  /*224a0*/  IMAD.X R5, R26, 0x1, R0, P6 ;  /* 0x000000011a057824 */ /* 0x000fe200030e0600 */
[----:B------:R-:W-:Y:S01]  /*224b0*/  SHF.R.S32.HI R27, RZ, 0x1f, R10 ;  /* 0x0000001fff1b7819 */ /* 0x000fe2000001140a */
[----:B------:R3:W-:Y:S01]  /*224c0*/  @P2 STG.E.U8 desc[UR14][R24.64], R23 ;  /* 0x0000001718002986 */ /* 0x0007e2000c10110e */
[-C--:B------:R-:W-:Y:S01]  /*224d0*/  IADD3 R8, P2, PT, R6, R20.reuse, RZ ;  /* 0x0000001406087210 */ /* 0x080fe20007f5e0ff */
[----:B------:R-:W1:Y:S01]  /*224e0*/  LDCU UR12, c[0x0][0x398] ;  /* 0x00007300ff0c77ac */ /* 0x000e620008000800 */
[-C--:B------:R-:W-:Y:S01]  /*224f0*/  IADD3 R6, P6, PT, R10, R3.reuse, RZ ;  /* 0x000000030a067210 */ /* 0x080fe20007fde0ff */
[----:B------:R4:W-:Y:S02]  /*22500*/  @P5 STG.E.U8 desc[UR14][R4.64], R11 ;  /* 0x0000000b04005986 */ /* 0x0009e4000c10110e */
[----:B----4-:R-:W-:Y:S01]  /*22510*/  ISETP.LT.AND P5, PT, R145, UR16, !P4 ;  /* 0x0000001091007c0c */ /* 0x010fe2000e7a1270 */
[--C-:B------:R-:W-:Y:S01]  /*22520*/  IMAD.X R9, R26, 0x1, R21.reuse, P2 ;  /* 0x000000011a097824 */ /* 0x100fe200010e0615 */
[----:B0-----:R-:W-:Y:S01]  /*22530*/  ISETP.LT.AND P4, PT, R160, UR8, !P4 ;  /* 0x00000008a0007c0c */ /* 0x001fe2000e781270 */
[----:B------:R-:W0:Y:S01]  /*22540*/  LDCU UR16, c[0x0][0x398] ;  /* 0x00007300ff1077ac */ /* 0x000e220008000800 */
[----:B--2---:R-:W-:Y:S01]  /*22550*/  ISETP.GE.AND P2, PT, R22, UR6, PT ;  /* 0x0000000616007c0c */ /* 0x004fe2000bf46270 */
[----:B------:R-:W-:Y:S01]  /*22560*/  VIADD R22, R10, UR4 ;  /* 0x000000040a167c36 */ /* 0x000fe20008000000 */
[----:B------:R-:W2:Y:S01]  /*22570*/  LDCU UR6, c[0x0][0x39c] ;  /* 0x00007380ff0677ac */ /* 0x000ea20008000800 */
[----:B---3--:R-:W-:Y:S01]  /*22580*/  PRMT R23, R7, 0x7773, RZ ;  /* 0x0000777307177816 */ /* 0x008fe200000000ff */
[----:B------:R-:W-:Y:S01]  /*22590*/  IMAD.X R7, R27, 0x1, R0, P6 ;  /* 0x000000011b077824 */ /* 0x000fe200030e0600 */
[----:B------:R-:W-:Y:S01]  /*225a0*/  PRMT R25, R12, 0x7770, RZ ;  /* 0x000077700c197816 */ /* 0x000fe200000000ff */
[----:B------:R-:W-:Y:S01]  /*225b0*/  VIADD R11, R2, 0x33 ;  /* 0x00000033020b7836 */ /* 0x000fe20000000000 */
[----:B------:R-:W-:Y:S01]  /*225c0*/  SHF.R.S32.HI R24, RZ, 0x1f, R22 ;  /* 0x0000001fff187819 */ /* 0x000fe20000011416 */
[----:B------:R-:W-:Y:S01]  /*225d0*/  @P3 STG.E.U8 desc[UR14][R8.64], R23 ;  /* 0x0000001708003986 */ /* 0x000fe2000c10110e */
[-C--:B------:R-:W-:Y:S01]  /*225e0*/  IADD3 R4, P3, PT, R10, R20.reuse, RZ ;  /* 0x000000140a047210 */ /* 0x080fe20007f7e0ff */
[----:B------:R-:W3:Y:S01]  /*225f0*/  LDCU UR8, c[0x0][0x398] ;  /* 0x00007300ff0877ac */ /* 0x000ee20008000800 */
[-C--:B------:R-:W-:Y:S01]  /*22600*/  IADD3 R10, P6, PT, R22, R3.reuse, RZ ;  /* 0x00000003160a7210 */ /* 0x080fe20007fde0ff */
[----:B------:R4:W-:Y:S01]  /*22610*/  @P5 STG.E.U8 desc[UR14][R6.64], R25 ;  /* 0x0000001906005986 */ /* 0x0009e2000c10110e */
[----:B-1----:R-:W-:Y:S01]  /*22620*/  ISETP.LT.AND P5, PT, R145, UR10, !P1 ;  /* 0x0000000a91007c0c */ /* 0x002fe2000cfa1270 */
[----:B------:R-:W-:Y:S01]  /*22630*/  IMAD.X R5, R27, 0x1, R21, P3 ;  /* 0x000000011b057824 */ /* 0x000fe200018e0615 */
[----:B------:R-:W-:Y:S01]  /*22640*/  PRMT R27, R16, 0x7770, RZ ;  /* 0x00007770101b7816 */ /* 0x000fe200000000ff */
[----:B------:R-:W1:Y:S01]  /*22650*/  LDCU UR10, c[0x0][0x398] ;  /* 0x00007300ff0a77ac */ /* 0x000e620008000800 */
[----:B--2---:R-:W-:Y:S01]  /*22660*/  ISETP.GE.AND P3, PT, R11, UR6, PT ;  /* 0x000000060b007c0c */ /* 0x004fe2000bf66270 */
[----:B------:R-:W2:Y:S01]  /*22670*/  LDCU UR6, c[0x0][0x39c] ;  /* 0x00007380ff0677ac */ /* 0x000ea20008000800 */
[----:B------:R-:W-:Y:S01]  /*22680*/  IMAD.X R11, R24, 0x1, R0, P6 ;  /* 0x00000001180b7824 */ /* 0x000fe200030e0600 */
[----:B------:R1:W-:Y:S01]  /*22690*/  @P4 STG.E.U8 desc[UR14][R4.64], R27 ;  /* 0x0000001b04004986 */ /* 0x0003e2000c10110e */
[----:B----4-:R-:W-:Y:S01]  /*226a0*/  PRMT R25, R12, 0x7771, RZ ;  /* 0x000077710c197816 */ /* 0x010fe200000000ff */
[----:B------:R-:W-:Y:S01]  /*226b0*/  VIADD R23, R22, UR4 ;  /* 0x0000000416177c36 */ /* 0x000fe20008000000 */
[----:B------:R-:W-:Y:S01]  /*226c0*/  ISETP.LT.AND P4, PT, R160, UR12, !P1 ;  /* 0x0000000ca0007c0c */ /* 0x000fe2000cf81270 */
[----:B------:R-:W-:Y:S01]  /*226d0*/  VIADD R9, R2, 0x34 ;  /* 0x0000003402097836 */ /* 0x000fe20000000000 */
[----:B------:R-:W-:Y:S01]  /*226e0*/  IADD3 R6, P1, PT, R22, R20, RZ ;  /* 0x0000001416067210 */ /* 0x000fe20007f3e0ff */
[----:B------:R4:W-:Y:S01]  /*226f0*/  @P5 STG.E.U8 desc[UR14][R10.64], R25 ;  /* 0x000000190a005986 */ /* 0x0009e2000c10110e */
[----:B0-----:R-:W-:Y:S01]  /*22700*/  ISETP.LT.AND P5, PT, R145, UR16, !P2 ;  /* 0x0000001091007c0c */ /* 0x001fe2000d7a1270 */
[C---:B------:R-:W-:Y:S01]  /*22710*/  VIADD R22, R23.reuse, UR4 ;  /* 0x0000000417167c36 */ /* 0x040fe20008000000 */
[----:B------:R-:W-:Y:S01]  /*22720*/  SHF.R.S32.HI R26, RZ, 0x1f, R23 ;  /* 0x0000001fff1a7819 */ /* 0x000fe20000011417 */
[----:B------:R-:W-:Y:S01]  /*22730*/  IMAD.X R7, R24, 0x1, R21, P1 ;  /* 0x0000000118077824 */ /* 0x000fe200008e0615 */
[----:B------:R-:W-:-:S02]  /*22740*/  IADD3 R8, P6, PT, R23, R3, RZ ;  /* 0x0000000317087210 */ /* 0x000fc40007fde0ff */
[----:B-1----:R-:W-:Y:S02]  /*22750*/  PRMT R27, R16, 0x7771, RZ ;  /* 0x00007771101b7816 */ /* 0x002fe400000000ff */
[----:B------:R-:W-:Y:S02]  /*22760*/  SHF.R.S32.HI R24, RZ, 0x1f, R22 ;  /* 0x0000001fff187819 */ /* 0x000fe40000011416 */
[----:B--2---:R-:W-:Y:S01]  /*22770*/  ISETP.GE.AND P1, PT, R9, UR6, PT ;  /* 0x0000000609007c0c */ /* 0x004fe2000bf26270 */
[----:B------:R-:W0:Y:S01]  /*22780*/  LDCU UR6, c[0x0][0x398] ;  /* 0x00007300ff0677ac */ /* 0x000e220008000800 */
[--C-:B------:R-:W-:Y:S01]  /*22790*/  IMAD.X R9, R26, 0x1, R0.reuse, P6 ;  /* 0x000000011a097824 */ /* 0x100fe200030e0600 */
[----:B----4-:R-:W-:Y:S01]  /*227a0*/  PRMT R25, R12, 0x7772, RZ ;  /* 0x000077720c197816 */ /* 0x010fe200000000ff */
[----:B------:R1:W-:Y:S01]  /*227b0*/  @P4 STG.E.U8 desc[UR14][R6.64], R27 ;  /* 0x0000001b06004986 */ /* 0x0003e2000c10110e */
[----:B---3--:R-:W-:Y:S01]  /*227c0*/  ISETP.LT.AND P4, PT, R160, UR8, !P2 ;  /* 0x00000008a0007c0c */ /* 0x008fe2000d781270 */
[----:B------:R-:W2:Y:S01]  /*227d0*/  LDCU UR8, c[0x0][0x398] ;  /* 0x00007300ff0877ac */ /* 0x000ea20008000800 */
[-C--:B------:R-:W-:Y:S01]  /*227e0*/  IADD3 R4, P2, PT, R23, R20.reuse, RZ ;  /* 0x0000001417047210 */ /* 0x080fe20007f5e0ff */
[----:B------:R3:W-:Y:S01]  /*227f0*/  @P5 STG.E.U8 desc[UR14][R8.64], R25 ;  /* 0x0000001908005986 */ /* 0x0007e2000c10110e */
[----:B------:R-:W-:Y:S01]  /*22800*/  VIADD R11, R2, 0x35 ;  /* 0x00000035020b7836 */ /* 0x000fe20000000000 */
[----:B------:R-:W-:Y:S01]  /*22810*/  ISETP.LT.AND P5, PT, R145, UR10, !P3 ;  /* 0x0000000a91007c0c */ /* 0x000fe2000dfa1270 */
[----:B------:R-:W4:Y:S01]  /*22820*/  LDCU UR10, c[0x0][0x398] ;  /* 0x00007300ff0a77ac */ /* 0x000f220008000800 */
[-C--:B------:R-:W-:Y:S01]  /*22830*/  IADD3 R10, P6, PT, R22, R3.reuse, RZ ;  /* 0x00000003160a7210 */ /* 0x080fe20007fde0ff */
[--C-:B------:R-:W-:Y:S01]  /*22840*/  IMAD.X R5, R26, 0x1, R21.reuse, P2 ;  /* 0x000000011a057824 */ /* 0x100fe200010e0615 */
[----:B------:R-:W-:Y:S01]  /*22850*/  ISETP.GE.AND P2, PT, R11, UR7, PT ;  /* 0x000000070b007c0c */ /* 0x000fe2000bf46270 */
[----:B------:R-:W4:Y:S01]  /*22860*/  LDCU UR7, c[0x0][0x398] ;  /* 0x00007300ff0777ac */ /* 0x000f220008000800 */
[----:B-1----:R-:W-:Y:S01]  /*22870*/  PRMT R27, R16, 0x7772, RZ ;  /* 0x00007772101b7816 */ /* 0x002fe200000000ff */
[----:B------:R-:W-:Y:S01]  /*22880*/  IMAD.X R11, R24, 0x1, R0, P6 ;  /* 0x00000001180b7824 */ /* 0x000fe200030e0600 */
[----:B------:R-:W-:Y:S01]  /*22890*/  PRMT R23, R12, 0x7773, RZ ;  /* 0x000077730c177816 */ /* 0x000fe200000000ff */
[----:B------:R-:W-:Y:S01]  /*228a0*/  VIADD R12, R22, UR4 ;  /* 0x00000004160c7c36 */ /* 0x000fe20008000000 */
[----:B---3--:R-:W-:Y:S01]  /*228b0*/  PRMT R25, R16, 0x7773, RZ ;  /* 0x0000777310197816 */ /* 0x008fe200000000ff */
[----:B------:R-:W-:Y:S01]  /*228c0*/  @P4 STG.E.U8 desc[UR14][R4.64], R27 ;  /* 0x0000001b04004986 */ /* 0x000fe2000c10110e */
[----:B0-----:R-:W-:Y:S01]  /*228d0*/  ISETP.LT.AND P4, PT, R160, UR6, !P3 ;  /* 0x00000006a0007c0c */ /* 0x001fe2000df81270 */
[----:B------:R-:W0:Y:S01]  /*228e0*/  LDCU UR6, c[0x0][0x398] ;  /* 0x00007300ff0677ac */ /* 0x000e220008000800 */
[----:B------:R-:W-:Y:S01]  /*228f0*/  IADD3 R6, P3, PT, R22, R20, RZ ;  /* 0x0000001416067210 */ /* 0x000fe20007f7e0ff */
[----:B------:R1:W-:Y:S01]  /*22900*/  @P5 STG.E.U8 desc[UR14][R10.64], R23 ;  /* 0x000000170a005986 */ /* 0x0003e2000c10110e */
[----:B--2---:R-:W-:Y:S01]  /*22910*/  ISETP.LT.AND P5, PT, R145, UR8, !P1 ;  /* 0x0000000891007c0c */ /* 0x004fe2000cfa1270 */
[----:B------:R-:W-:Y:S01]  /*22920*/  VIADD R9, R2, 0x36 ;  /* 0x0000003602097836 */ /* 0x000fe20000000000 */
[----:B------:R-:W-:Y:S01]  /*22930*/  SHF.R.S32.HI R22, RZ, 0x1f, R12 ;  /* 0x0000001fff167819 */ /* 0x000fe2000001140c */
[----:B------:R-:W-:Y:S01]  /*22940*/  IMAD.X R7, R24, 0x1, R21, P3 ;  /* 0x0000000118077824 */ /* 0x000fe200018e0615 */
[C---:B------:R-:W-:Y:S01]  /*22950*/  IADD3 R8, P6, PT, R12.reuse, R3, RZ ;  /* 0x000000030c087210 */ /* 0x040fe20007fde0ff */
[----:B------:R-:W2:Y:S01]  /*22960*/  LDCU UR8, c[0x0][0x398] ;  /* 0x00007300ff0877ac */ /* 0x000ea20008000800 */
[----:B------:R-:W-:Y:S01]  /*22970*/  ISETP.GE.AND P3, PT, R9, UR17, PT ;  /* 0x0000001109007c0c */ /* 0x000fe2000bf66270 */
[----:B------:R-:W-:-:S02]  /*22980*/  VIADD R16, R12, UR4 ;  /* 0x000000040c107c36 */ /* 0x000fc40008000000 */
[----:B------:R-:W-:Y:S01]  /*22990*/  IMAD.X R9, R22, 0x1, R0, P6 ;  /* 0x0000000116097824 */ /* 0x000fe200030e0600 */
[----:B------:R3:W-:Y:S01]  /*229a0*/  @P4 STG.E.U8 desc[UR14][R6.64], R25 ;  /* 0x0000001906004986 */ /* 0x0007e2000c10110e */
[----:B-1----:R-:W-:Y:S01]  /*229b0*/  PRMT R23, R13, 0x7770, RZ ;  /* 0x000077700d177816 */ /* 0x002fe200000000ff */
[----:B------:R-:W-:Y:S01]  /*229c0*/  VIADD R11, R2, 0x37 ;  /* 0x00000037020b7836 */ /* 0x000fe20000000000 */
[----:B----4-:R-:W-:Y:S01]  /*229d0*/  ISETP.LT.AND P4, PT, R160, UR7, !P1 ;  /* 0x00000007a0007c0c */ /* 0x010fe2000cf81270 */
[----:B------:R-:W1:Y:S01]  /*229e0*/  LDCU UR7, c[0x0][0x398] ;  /* 0x00007300ff0777ac */ /* 0x000e620008000800 */
[----:B------:R-:W-:Y:S01]  /*229f0*/  IADD3 R4, P1, PT, R12, R20, RZ ;  /* 0x000000140c047210 */ /* 0x000fe20007f3e0ff */
[----:B------:R4:W-:Y:S01]  /*22a00*/  @P5 STG.E.U8 desc[UR14][R8.64], R23 ;  /* 0x0000001708005986 */ /* 0x0009e2000c10110e */
[----:B0-----:R-:W-:Y:S01]  /*22a10*/  ISETP.LT.AND P5, PT, R145, UR6, !P2 ;  /* 0x0000000691007c0c */ /* 0x001fe2000d7a1270 */
[----:B------:R-:W0:Y:S01]  /*22a20*/  LDCU UR6, c[0x0][0x398] ;  /* 0x00007300ff0677ac */ /* 0x000e220008000800 */
[----:B------:R-:W-:Y:S01]  /*22a30*/  SHF.R.S32.HI R24, RZ, 0x1f, R16 ;  /* 0x0000001fff187819 */ /* 0x000fe20000011410 */
[----:B------:R-:W-:Y:S01]  /*22a40*/  IMAD.X R5, R22, 0x1, R21, P1 ;  /* 0x0000000116057824 */ /* 0x000fe200008e0615 */
[C---:B------:R-:W-:Y:S01]  /*22a50*/  IADD3 R10, P6, PT, R16.reuse, R3, RZ ;  /* 0x00000003100a7210 */ /* 0x040fe20007fde0ff */
[----:B------:R-:W-:Y:S01]  /*22a60*/  VIADD R12, R16, UR4 ;  /* 0x00000004100c7c36 */ /* 0x000fe20008000000 */
[----:B---3--:R-:W-:-:S02]  /*22a70*/  PRMT R25, R17, 0x7770, RZ ;  /* 0x0000777011197816 */ /* 0x008fc400000000ff */
[----:B------:R-:W-:Y:S01]  /*22a80*/  ISETP.GE.AND P1, PT, R11, UR13, PT ;  /* 0x0000000d0b007c0c */ /* 0x000fe2000bf26270 */
[----:B------:R-:W-:Y:S01]  /*22a90*/  IMAD.X R11, R24, 0x1, R0, P6 ;  /* 0x00000001180b7824 */ /* 0x000fe200030e0600 */
[----:B------:R-:W-:Y:S01]  /*22aa0*/  SHF.R.S32.HI R22, RZ, 0x1f, R12 ;  /* 0x0000001fff167819 */ /* 0x000fe2000001140c */
[----:B------:R3:W-:Y:S01]  /*22ab0*/  @P4 STG.E.U8 desc[UR14][R4.64], R25 ;  /* 0x0000001904004986 */ /* 0x0007e2000c10110e */
[----:B----4-:R-:W-:Y:S01]  /*22ac0*/  PRMT R23, R13, 0x7771, RZ ;  /* 0x000077710d177816 */ /* 0x010fe200000000ff */
[----:B------:R-:W-:Y:S01]  /*22ad0*/  VIADD R9, R2, 0x38 ;  /* 0x0000003802097836 */ /* 0x000fe20000000000 */
[----:B--2---:R-:W-:Y:S01]  /*22ae0*/  ISETP.LT.AND P4, PT, R160, UR8, !P2 ;  /* 0x00000008a0007c0c */ /* 0x004fe2000d781270 */
[----:B------:R-:W2:Y:S01]  /*22af0*/  LDCU UR8, c[0x0][0x398] ;  /* 0x00007300ff0877ac */ /* 0x000ea20008000800 */
[-C--:B------:R-:W-:Y:S01]  /*22b00*/  IADD3 R6, P2, PT, R16, R20.reuse, RZ ;  /* 0x0000001410067210 */ /* 0x080fe20007f5e0ff */
[----:B------:R4:W-:Y:S01]  /*22b10*/  @P5 STG.E.U8 desc[UR14][R10.64], R23 ;  /* 0x000000170a005986 */ /* 0x0009e2000c10110e */
[----:B-1----:R-:W-:Y:S01]  /*22b20*/  ISETP.LT.AND P5, PT, R145, UR7, !P3 ;  /* 0x0000000791007c0c */ /* 0x002fe2000dfa1270 */
[----:B------:R-:W1:Y:S01]  /*22b30*/  LDCU UR7, c[0x0][0x398] ;  /* 0x00007300ff0777ac */ /* 0x000e620008000800 */
[-C--:B------:R-:W-:Y:S01]  /*22b40*/  IADD3 R8, P6, PT, R12, R3.reuse, RZ ;  /* 0x000000030c087210 */ /* 0x080fe20007fde0ff */
[--C-:B------:R-:W-:Y:S01]  /*22b50*/  IMAD.X R7, R24, 0x1, R21.reuse, P2 ;  /* 0x0000000118077824 */ /* 0x100fe200010e0615 */
[----:B------:R-:W-:Y:S01]  /*22b60*/  ISETP.GE.AND P2, PT, R9, UR11, PT ;  /* 0x0000000b09007c0c */ /* 0x000fe2000bf46270 */
[----:B------:R-:W-:Y:S01]  /*22b70*/  VIADD R16, R12, UR4 ;  /* 0x000000040c107c36 */ /* 0x000fe20008000000 */
[----:B---3--:R-:W-:Y:S01]  /*22b80*/  PRMT R25, R17, 0x7771, RZ ;  /* 0x0000777111197816 */ /* 0x008fe200000000ff */
[----:B------:R-:W-:Y:S01]  /*22b90*/  IMAD.X R9, R22, 0x1, R0, P6 ;  /* 0x0000000116097824 */ /* 0x000fe200030e0600 */
[----:B------:R-:W3:Y:S02]  /*22ba0*/  LDCU UR11, c[0x0][0x398] ;  /* 0x00007300ff0b77ac */ /* 0x000ee40008000800 */
[----:B------:R-:W-:Y:S01]  /*22bb0*/  SHF.R.S32.HI R24, RZ, 0x1f, R16 ;  /* 0x0000001fff187819 */ /* 0x000fe20000011410 */
[----:B------:R1:W-:Y:S01]  /*22bc0*/  @P4 STG.E.U8 desc[UR14][R6.64], R25 ;  /* 0x0000001906004986 */ /* 0x0003e2000c10110e */
[----:B----4-:R-:W-:Y:S01]  /*22bd0*/  PRMT R23, R13, 0x7772, RZ ;  /* 0x000077720d177816 */ /* 0x010fe200000000ff */
[----:B------:R-:W-:Y:S01]  /*22be0*/  VIADD R11, R2, 0x39 ;  /* 0x00000039020b7836 */ /* 0x000fe20000000000 */
[----:B0-----:R-:W-:Y:S01]  /*22bf0*/  ISETP.LT.AND P4, PT, R160, UR6, !P3 ;  /* 0x00000006a0007c0c */ /* 0x001fe2000df81270 */
[----:B------:R-:W0:Y:S01]  /*22c00*/  LDCU UR6, c[0x0][0x398] ;  /* 0x00007300ff0677ac */ /* 0x000e220008000800 */
[-C--:B------:R-:W-:Y:S01]  /*22c10*/  IADD3 R4, P3, PT, R12, R20.reuse, RZ ;  /* 0x000000140c047210 */ /* 0x080fe20007f7e0ff */
[----:B------:R4:W-:Y:S01]  /*22c20*/  @P5 STG.E.U8 desc[UR14][R8.64], R23 ;  /* 0x0000001708005986 */ /* 0x0009e2000c10110e */
[----:B--2---:R-:W-:Y:S01]  /*22c30*/  ISETP.LT.AND P5, PT, R145, UR8, !P1 ;  /* 0x0000000891007c0c */ /* 0x004fe2000cfa1270 */
[----:B------:R-:W2:Y:S01]  /*22c40*/  LDCU UR8, c[0x0][0x398] ;  /* 0x00007300ff0877ac */ /* 0x000ea20008000800 */
[-C--:B------:R-:W-:Y:S01]  /*22c50*/  IADD3 R10, P6, PT, R16, R3.reuse, RZ ;  /* 0x00000003100a7210 */ /* 0x080fe20007fde0ff */
[--C-:B------:R-:W-:Y:S01]  /*22c60*/  IMAD.X R5, R22, 0x1, R21.reuse, P3 ;  /* 0x0000000116057824 */ /* 0x100fe200018e0615 */
[----:B------:R-:W-:Y:S01]  /*22c70*/  ISETP.GE.AND P3, PT, R11, UR9, PT ;  /* 0x000000090b007c0c */ /* 0x000fe2000bf66270 */
[----:B------:R-:W-:Y:S01]  /*22c80*/  VIADD R12, R16, UR4 ;  /* 0x00000004100c7c36 */ /* 0x000fe20008000000 */
[----:B-1----:R-:W-:Y:S01]  /*22c90*/  PRMT R25, R17, 0x7772, RZ ;  /* 0x0000777211197816 */ /* 0x002fe200000000ff */
[----:B------:R-:W-:Y:S01]  /*22ca0*/  IMAD.X R11, R24, 0x1, R0, P6 ;  /* 0x00000001180b7824 */ /* 0x000fe200030e0600 */
[----:B------:R-:W-:Y:S01]  /*22cb0*/  PRMT R13, R13, 0x7773, RZ ;  /* 0x000077730d0d7816 */ /* 0x000fe200000000ff */
[----:B------:R-:W1:Y:S01]  /*22cc0*/  LDCU UR9, c[0x0][0x398] ;  /* 0x00007300ff0977ac */ /* 0x000e620008000800 */
[----:B------:R-:W-:Y:S01]  /*22cd0*/  PRMT R17, R17, 0x7773, RZ ;  /* 0x0000777311117816 */ /* 0x000fe200000000ff */
[----:B------:R-:W-:Y:S01]  /*22ce0*/  @P4 STG.E.U8 desc[UR14][R4.64], R25 ;  /* 0x0000001904004986 */ /* 0x000fe2000c10110e */
[----:B------:R-:W-:Y:S01]  /*22cf0*/  ISETP.LT.AND P4, PT, R160, UR7, !P1 ;  /* 0x00000007a0007c0c */ /* 0x000fe2000cf81270 */
[----:B------:R-:W1:Y:S01]  /*22d00*/  LDCU UR7, c[0x0][0x398] ;  /* 0x00007300ff0777ac */ /* 0x000e620008000800 */
[----:B------:R-:W-:Y:S01]  /*22d10*/  IADD3 R6, P1, PT, R16, R20, RZ ;  /* 0x0000001410067210 */ /* 0x000fe20007f3e0ff */
[----:B------:R3:W-:Y:S01]  /*22d20*/  @P5 STG.E.U8 desc[UR14][R10.64], R13 ;  /* 0x0000000d0a005986 */ /* 0x0007e2000c10110e */
[----:B0-----:R-:W-:Y:S01]  /*22d30*/  ISETP.LT.AND P5, PT, R145, UR6, !P2 ;  /* 0x0000000691007c0c */ /* 0x001fe2000d7a1270 */
[----:B----4-:R-:W-:Y:S01]  /*22d40*/  VIADD R9, R2, 0x3a ;  /* 0x0000003a02097836 */ /* 0x010fe20000000000 */
[----:B------:R-:W-:Y:S01]  /*22d50*/  SHF.R.S32.HI R16, RZ, 0x1f, R12 ;  /* 0x0000001fff107819 */ /* 0x000fe2000001140c */
[----:B------:R-:W0:Y:S01]  /*22d60*/  LDCU UR6, c[0x0][0x398] ;  /* 0x00007300ff0677ac */ /* 0x000e220008000800 */
[----:B------:R-:W-:Y:S01]  /*22d70*/  IADD3 R8, P6, PT, R12, R3, RZ ;  /* 0x000000030c087210 */ /* 0x000fe20007fde0ff */
[----:B------:R-:W-:Y:S01]  /*22d80*/  IMAD.X R7, R24, 0x1, R21, P1 ;  /* 0x0000000118077824 */ /* 0x000fe200008e0615 */
[----:B------:R-:W-:-:S02]  /*22d90*/  ISETP.GE.AND P1, PT, R9, UR27, PT ;  /* 0x0000001b09007c0c */ /* 0x000fc4000bf26270 */
[----:B--2---:R-:W-:Y:S01]  /*22da0*/  ISETP.LT.AND P2, PT, R160, UR8, !P2 ;  /* 0x00000008a0007c0c */ /* 0x004fe2000d741270 */
[----:B------:R-:W-:Y:S01]  /*22db0*/  IMAD.X R9, R16, 0x1, R0, P6 ;  /* 0x0000000110097824 */ /* 0x000fe200030e0600 */
[----:B------:R-:W2:Y:S01]  /*22dc0*/  LDCU UR8, c[0x0][0x398] ;  /* 0x00007300ff0877ac */ /* 0x000ea20008000800 */
[----:B---3--:R-:W-:Y:S01]  /*22dd0*/  PRMT R11, R14, 0x7770, RZ ;  /* 0x000077700e0b7816 */ /* 0x008fe200000000ff */
[----:B------:R3:W-:Y:S01]  /*22de0*/  @P4 STG.E.U8 desc[UR14][R6.64], R17 ;  /* 0x0000001106004986 */ /* 0x0007e2000c10110e */
[C---:B------:R-:W-:Y:S01]  /*22df0*/  VIADD R10, R12.reuse, UR4 ;  /* 0x000000040c0a7c36 */ /* 0x040fe20008000000 */
[----:B------:R-:W-:Y:S01]  /*22e00*/  IADD3 R4, P4, PT, R12, R20, RZ ;  /* 0x000000140c047210 */ /* 0x000fe20007f9e0ff */
[----:B------:R-:W-:Y:S01]  /*22e10*/  VIADD R13, R2, 0x3b ;  /* 0x0000003b020d7836 */ /* 0x000fe20000000000 */
[----:B------:R4:W-:Y:S01]  /*22e20*/  @P5 STG.E.U8 desc[UR14][R8.64], R11 ;  /* 0x0000000b08005986 */ /* 0x0009e2000c10110e */
[----:B-1----:R-:W-:Y:S01]  /*22e30*/  ISETP.LT.AND P5, PT, R145, UR7, !P3 ;  /* 0x0000000791007c0c */ /* 0x002fe2000dfa1270 */
[----:B------:R-:W1:Y:S01]  /*22e40*/  LDCU UR7, c[0x0][0x398] ;  /* 0x00007300ff0777ac */ /* 0x000e620008000800 */
[----:B------:R-:W-:Y:S01]  /*22e50*/  SHF.R.S32.HI R12, RZ, 0x1f, R10 ;  /* 0x0000001fff0c7819 */ /* 0x000fe2000001140a */
[----:B------:R-:W-:Y:S01]  /*22e60*/  IMAD.X R5, R16, 0x1, R21, P4 ;  /* 0x0000000110057824 */ /* 0x000fe200020e0615 */
[----:B------:R-:W-:Y:S01]  /*22e70*/  ISETP.GE.AND P4, PT, R13, UR25, PT ;  /* 0x000000190d007c0c */ /* 0x000fe2000bf86270 */
[----:B------:R-:W-:Y:S01]  /*22e80*/  VIADD R16, R2, 0x3c ;  /* 0x0000003c02107836 */ /* 0x000fe20000000000 */
[----:B------:R-:W-:-:S02]  /*22e90*/  PRMT R13, R18, 0x7771, RZ ;  /* 0x00007771120d7816 */ /* 0x000fc400000000ff */
[----:B---3--:R-:W-:Y:S02]  /*22ea0*/  IADD3 R6, P6, PT, R10, R3, RZ ;  /* 0x000000030a067210 */ /* 0x008fe40007fde0ff */
[----:B------:R-:W-:Y:S02]  /*22eb0*/  PRMT R17, R18, 0x7770, RZ ;  /* 0x0000777012117816 */ /* 0x000fe400000000ff */
[----:B----4-:R-:W-:Y:S01]  /*22ec0*/  PRMT R11, R14, 0x7771, RZ ;  /* 0x000077710e0b7816 */ /* 0x010fe200000000ff */
[----:B------:R-:W-:Y:S01]  /*22ed0*/  IMAD.X R7, R12, 0x1, R0, P6 ;  /* 0x000000010c077824 */ /* 0x000fe200030e0600 */
[----:B------:R-:W-:Y:S01]  /*22ee0*/  PRMT R23, R19, 0x7770, RZ ;  /* 0x0000777013177816 */ /* 0x000fe200000000ff */
[----:B------:R3:W-:Y:S01]  /*22ef0*/  @P2 STG.E.U8 desc[UR14][R4.64], R17 ;  /* 0x0000001104002986 */ /* 0x0007e2000c10110e */
[----:B0-----:R-:W-:Y:S01]  /*22f00*/  ISETP.LT.AND P2, PT, R160, UR6, !P3 ;  /* 0x00000006a0007c0c */ /* 0x001fe2000df41270 */
[----:B------:R-:W0:Y:S01]  /*22f10*/  LDCU UR6, c[0x0][0x398] ;  /* 0x00007300ff0677ac */ /* 0x000e220008000800 */
[C---:B------:R-:W-:Y:S01]  /*22f20*/  IADD3 R8, P3, PT, R10.reuse, R20, RZ ;  /* 0x000000140a087210 */ /* 0x040fe20007f7e0ff */
[----:B------:R4:W-:Y:S01]  /*22f30*/  @P5 STG.E.U8 desc[UR14][R6.64], R11 ;  /* 0x0000000b06005986 */ /* 0x0009e2000c10110e */
[----:B------:R-:W-:Y:S01]  /*22f40*/  VIADD R10, R10, UR4 ;  /* 0x000000040a0a7c36 */ /* 0x000fe20008000000 */
[----:B--2---:R-:W-:Y:S01]  /*22f50*/  ISETP.LT.AND P5, PT, R145, UR8, !P1 ;  /* 0x0000000891007c0c */ /* 0x004fe2000cfa1270 */
[----:B------:R-:W2:Y:S01]  /*22f60*/  LDCU UR8, c[0x0][0x398] ;  /* 0x00007300ff0877ac */ /* 0x000ea20008000800 */
[----:B------:R-:W-:Y:S01]  /*22f70*/  IMAD.X R9, R12, 0x1, R21, P3 ;  /* 0x000000010c097824 */ /* 0x000fe200018e0615 */
[----:B-1----:R-:W-:-:S02]  /*22f80*/  ISETP.LT.AND P1, PT, R160, UR7, !P1 ;  /* 0x00000007a0007c0c */ /* 0x002fc4000cf21270 */
[----:B------:R-:W-:Y:S01]  /*22f90*/  SHF.R.S32.HI R12, RZ, 0x1f, R10 ;  /* 0x0000001fff0c7819 */ /* 0x000fe2000001140a */
[----:B------:R-:W1:Y:S01]  /*22fa0*/  LDCU UR7, c[0x0][0x398] ;  /* 0x00007300ff0777ac */ /* 0x000e620008000800 */
[----:B---3--:R-:W-:Y:S01]  /*22fb0*/  IADD3 R4, P6, PT, R10, R3, RZ ;  /* 0x000000030a047210 */ /* 0x008fe20007fde0ff */
[----:B------:R3:W-:Y:S01]  /*22fc0*/  @P2 STG.E.U8 desc[UR14][R8.64], R13 ;  /* 0x0000000d08002986 */ /* 0x0007e2000c10110e */
[----:B------:R-:W-:Y:S01]  /*22fd0*/  ISETP.GE.AND P3, PT, R16, UR23, PT ;  /* 0x0000001710007c0c */ /* 0x000fe2000bf66270 */
[----:B----4-:R-:W-:Y:S01]  /*22fe0*/  VIADD R6, R2, 0x3d ;  /* 0x0000003d02067836 */ /* 0x010fe20000000000 */
[----:B------:R-:W-:Y:S01]  /*22ff0*/  PRMT R11, R14, 0x7772, RZ ;  /* 0x000077720e0b7816 */ /* 0x000fe200000000ff */
[----:B------:R-:W-:Y:S01]  /*23000*/  IMAD.X R5, R12, 0x1, R0, P6 ;  /* 0x000000010c057824 */ /* 0x000fe200030e0600 */
[----:B------:R-:W-:Y:S01]  /*23010*/  PRMT R17, R15, 0x7770, RZ ;  /* 0x000077700f117816 */ /* 0x000fe200000000ff */
[----:B------:R-:W-:Y:S01]  /*23020*/  VIADD R2, R2, 0x3e ;  /* 0x0000003e02027836 */ /* 0x000fe20000000000 */
[----:B------:R-:W-:-:S02]  /*23030*/  ISETP.GE.AND P2, PT, R6, UR21, PT ;  /* 0x0000001506007c0c */ /* 0x000fc4000bf46270 */
[CC--:B------:R-:W-:Y:S01]  /*23040*/  IADD3 R6, P6, PT, R10.reuse, R20.reuse, RZ ;  /* 0x000000140a067210 */ /* 0x0c0fe20007fde0ff */
[----:B------:R-:W-:Y:S01]  /*23050*/  VIADD R10, R10, UR4 ;  /* 0x000000040a0a7c36 */ /* 0x000fe20008000000 */
[----:B------:R4:W-:Y:S01]  /*23060*/  @P5 STG.E.U8 desc[UR14][R4.64], R11 ;  /* 0x0000000b04005986 */ /* 0x0009e2000c10110e */
[C---:B0-----:R-:W-:Y:S01]  /*23070*/  ISETP.LT.AND P5, PT, R145.reuse, UR6, !P4 ;  /* 0x0000000691007c0c */ /* 0x041fe2000e7a1270 */
[----:B------:R-:W0:Y:S01]  /*23080*/  LDCU UR6, c[0x0][0x398] ;  /* 0x00007300ff0677ac */ /* 0x000e220008000800 */
[--C-:B------:R-:W-:Y:S01]  /*23090*/  IMAD.X R7, R12, 0x1, R21.reuse, P6 ;  /* 0x000000010c077824 */ /* 0x100fe200030e0615 */
[----:B------:R-:W-:Y:S02]  /*230a0*/  SHF.R.S32.HI R12, RZ, 0x1f, R10 ;  /* 0x0000001fff0c7819 */ /* 0x000fe4000001140a */
[----:B---3--:R-:W-:Y:S02]  /*230b0*/  IADD3 R8, P6, PT, R10, R3, RZ ;  /* 0x000000030a087210 */ /* 0x008fe40007fde0ff */
[----:B--2---:R-:W-:Y:S01]  /*230c0*/  ISETP.LT.AND P4, PT, R160, UR8, !P4 ;  /* 0x00000008a0007c0c */ /* 0x004fe2000e781270 */
[----:B------:R-:W2:Y:S01]  /*230d0*/  LDCU UR8, c[0x0][0x398] ;  /* 0x00007300ff0877ac */ /* 0x000ea20008000800 */
[----:B------:R-:W-:Y:S01]  /*230e0*/  PRMT R13, R18, 0x7772, RZ ;  /* 0x00007772120d7816 */ /* 0x000fe200000000ff */
[----:B------:R-:W-:Y:S01]  /*230f0*/  IMAD.X R9, R12, 0x1, R0, P6 ;  /* 0x000000010c097824 */ /* 0x000fe200030e0600 */
[C---:B----4-:R-:W-:Y:S01]  /*23100*/  IADD3 R4, P6, PT, R10.reuse, R20, RZ ;  /* 0x000000140a047210 */ /* 0x050fe20007fde0ff */
[----:B------:R-:W-:Y:S01]  /*23110*/  VIADD R10, R10, UR4 ;  /* 0x000000040a0a7c36 */ /* 0x000fe20008000000 */
[----:B------:R-:W-:Y:S01]  /*23120*/  PRMT R11, R14, 0x7773, RZ ;  /* 0x000077730e0b7816 */ /* 0x000fe200000000ff */
[----:B------:R3:W-:Y:S01]  /*23130*/  @P1 STG.E.U8 desc[UR14][R6.64], R13 ;  /* 0x0000000d06001986 */ /* 0x0007e2000c10110e */
[----:B------:R-:W-:Y:S01]  /*23140*/  ISETP.GE.AND P1, PT, R2, UR19, PT ;  /* 0x0000001302007c0c */ /* 0x000fe2000bf26270 */
[----:B------:R-:W-:Y:S01]  /*23150*/  IMAD.X R5, R12, 0x1, R21, P6 ;  /* 0x000000010c057824 */ /* 0x000fe200030e0615 */
[----:B------:R-:W-:Y:S01]  /*23160*/  SHF.R.S32.HI R2, RZ, 0x1f, R10 ;  /* 0x0000001fff027819 */ /* 0x000fe2000001140a */
[----:B------:R4:W-:Y:S01]  /*23170*/  @P5 STG.E.U8 desc[UR14][R8.64], R11 ;  /* 0x0000000b08005986 */ /* 0x0009e2000c10110e */
[----:B-1----:R-:W-:Y:S01]  /*23180*/  ISETP.LT.AND P5, PT, R145, UR7, !P3 ;  /* 0x0000000791007c0c */ /* 0x002fe2000dfa1270 */
[----:B------:R-:W1:Y:S01]  /*23190*/  LDCU UR7, c[0x0][0x398] ;  /* 0x00007300ff0777ac */ /* 0x000e620008000800 */
[----:B------:R-:W-:-:S02]  /*231a0*/  ISETP.LT.AND P3, PT, R160, UR9, !P3 ;  /* 0x00000009a0007c0c */ /* 0x000fc4000df61270 */
[----:B------:R-:W-:Y:S01]  /*231b0*/  PRMT R25, R19, 0x7771, RZ ;  /* 0x0000777113197816 */ /* 0x000fe200000000ff */
[----:B------:R-:W0:Y:S01]  /*231c0*/  LDCU UR9, c[0x0][0x398] ;  /* 0x00007300ff0977ac */ /* 0x000e220008000800 */
[----:B---3--:R-:W-:Y:S02]  /*231d0*/  PRMT R13, R18, 0x7773, RZ ;  /* 0x00007773120d7816 */ /* 0x008fe400000000ff */
[----:B------:R-:W-:-:S03]  /*231e0*/  IADD3 R6, P6, PT, R10, R3, RZ ;  /* 0x000000030a067210 */ /* 0x000fc60007fde0ff */
[----:B------:R3:W-:Y:S01]  /*231f0*/  @P4 STG.E.U8 desc[UR14][R4.64], R13 ;  /* 0x0000000d04004986 */ /* 0x0007e2000c10110e */
[C---:B----4-:R-:W-:Y:S01]  /*23200*/  IADD3 R8, P4, PT, R10.reuse, R20, RZ ;  /* 0x000000140a087210 */ /* 0x050fe20007f9e0ff */
[----:B------:R-:W-:Y:S02]  /*23210*/  VIADD R10, R10, UR4 ;  /* 0x000000040a0a7c36 */ /* 0x000fe40008000000 */
[C---:B------:R-:W-:Y:S02]  /*23220*/  IMAD.X R7, R2.reuse, 0x1, R0, P6 ;  /* 0x0000000102077824 */ /* 0x040fe400030e0600 */
[----:B------:R-:W-:Y:S01]  /*23230*/  IMAD.X R9, R2, 0x1, R21, P4 ;  /* 0x0000000102097824 */ /* 0x000fe200020e0615 */
[----:B------:R-:W-:Y:S01]  /*23240*/  SHF.R.S32.HI R11, RZ, 0x1f, R10 ;  /* 0x0000001fff0b7819 */ /* 0x000fe2000001140a */
[C---:B------:R-:W-:Y:S01]  /*23250*/  VIADD R12, R10.reuse, UR4 ;  /* 0x000000040a0c7c36 */ /* 0x040fe20008000000 */
[----:B------:R4:W-:Y:S01]  /*23260*/  @P5 STG.E.U8 desc[UR14][R6.64], R17 ;  /* 0x0000001106005986 */ /* 0x0009e2000c10110e */
[----:B---3--:R-:W-:-:S02]  /*23270*/  IADD3 R4, P4, PT, R10, R3, RZ ;  /* 0x000000030a047210 */ /* 0x008fc40007f9e0ff */
[----:B------:R-:W-:Y:S01]  /*23280*/  VIADD R13, R12, UR4 ;  /* 0x000000040c0d7c36 */ /* 0x000fe20008000000 */
[-C--:B------:R-:W-:Y:S01]  /*23290*/  IADD3 R10, P5, PT, R10, R20.reuse, RZ ;  /* 0x000000140a0a7210 */ /* 0x080fe20007fbe0ff */
[----:B------:R3:W-:Y:S01]  /*232a0*/  @P3 STG.E.U8 desc[UR14][R8.64], R23 ;  /* 0x0000001708003986 */ /* 0x0007e2000c10110e */
[----:B------:R-:W-:Y:S01]  /*232b0*/  ISETP.LT.AND P3, PT, R145, UR10, !P0 ;  /* 0x0000000a91007c0c */ /* 0x000fe2000c761270 */
[C---:B------:R-:W-:Y:S01]  /*232c0*/  IMAD.X R5, R11.reuse, 0x1, R0, P4 ;  /* 0x000000010b057824 */ /* 0x040fe200020e0600 */
[----:B------:R-:W-:Y:S01]  /*232d0*/  IADD3 R2, P4, PT, R12, R3, RZ ;  /* 0x000000030c027210 */ /* 0x000fe20007f9e0ff */
[----:B------:R-:W-:Y:S01]  /*232e0*/  IMAD.X R11, R11, 0x1, R21, P5 ;  /* 0x000000010b0b7824 */ /* 0x000fe200028e0615 */
[----:B------:R-:W-:Y:S02]  /*232f0*/  ISETP.LT.AND P0, PT, R160, UR11, !P0 ;  /* 0x0000000ba0007c0c */ /* 0x000fe4000c701270 */
[----:B----4-:R-:W-:Y:S02]  /*23300*/  SHF.R.S32.HI R7, RZ, 0x1f, R12 ;  /* 0x0000001fff077819 */ /* 0x010fe4000001140c */
[----:B------:R-:W-:-:S02]  /*23310*/  IADD3 R6, P5, PT, R12, R20, RZ ;  /* 0x000000140c067210 */ /* 0x000fc40007fbe0ff */
[----:B------:R-:W-:Y:S02]  /*23320*/  PRMT R17, R15, 0x7772, RZ ;  /* 0x000077720f117816 */ /* 0x000fe400000000ff */
[----:B---3--:R-:W-:Y:S01]  /*23330*/  IADD3 R8, P6, PT, R13, R3, RZ ;  /* 0x000000030d087210 */ /* 0x008fe20007fde0ff */
[--C-:B------:R-:W-:Y:S01]  /*23340*/  IMAD.X R3, R7, 0x1, R0.reuse, P4 ;  /* 0x0000000107037824 */ /* 0x100fe200020e0600 */
[----:B------:R-:W-:Y:S01]  /*23350*/  IADD3 R20, P4, PT, R13, R20, RZ ;  /* 0x000000140d147210 */ /* 0x000fe20007f9e0ff */
[----:B------:R-:W-:Y:S01]  /*23360*/  IMAD.X R7, R7, 0x1, R21, P5 ;  /* 0x0000000107077824 */ /* 0x000fe200028e0615 */
[----:B------:R-:W-:Y:S02]  /*23370*/  SHF.R.S32.HI R13, RZ, 0x1f, R13 ;  /* 0x0000001fff0d7819 */ /* 0x000fe4000001140d */
[----:B0-----:R-:W-:Y:S02]  /*23380*/  ISETP.LT.AND P5, PT, R145, UR6, !P2 ;  /* 0x0000000691007c0c */ /* 0x001fe4000d7a1270 */
[C---:B-1----:R-:W-:Y:S01]  /*23390*/  ISETP.LT.AND P2, PT, R160.reuse, UR7, !P2 ;  /* 0x00000007a0007c0c */ /* 0x042fe2000d741270 */
[----:B------:R-:W-:Y:S01]  /*233a0*/  IMAD.X R9, R13, 0x1, R0, P6 ;  /* 0x000000010d097824 */ /* 0x000fe200030e0600 */
[----:B--2---:R-:W-:Y:S01]  /*233b0*/  ISETP.LT.AND P6, PT, R145, UR8, !P1 ;  /* 0x0000000891007c0c */ /* 0x004fe2000cfc1270 */
[----:B------:R-:W-:Y:S01]  /*233c0*/  IMAD.X R21, R13, 0x1, R21, P4 ;  /* 0x000000010d157824 */ /* 0x000fe200020e0615 */
[----:B------:R-:W-:-:S02]  /*233d0*/  ISETP.LT.AND P1, PT, R160, UR9, !P1 ;  /* 0x00000009a0007c0c */ /* 0x000fc4000cf21270 */
[C---:B------:R-:W-:Y:S02]  /*233e0*/  PRMT R13, R15.reuse, 0x7773, RZ ;  /* 0x000077730f0d7816 */ /* 0x040fe400000000ff */
[----:B------:R-:W-:Y:S02]  /*233f0*/  PRMT R15, R15, 0x7771, RZ ;  /* 0x000077710f0f7816 */ /* 0x000fe400000000ff */
[C---:B------:R-:W-:Y:S02]  /*23400*/  PRMT R23, R19.reuse, 0x7773, RZ ;  /* 0x0000777313177816 */ /* 0x040fe400000000ff */
[----:B------:R-:W-:Y:S01]  /*23410*/  PRMT R19, R19, 0x7772, RZ ;  /* 0x0000777213137816 */ /* 0x000fe200000000ff */
[----:B------:R0:W-:Y:S04]  /*23420*/  @P5 STG.E.U8 desc[UR14][R4.64], R15 ;  /* 0x0000000f04005986 */ /* 0x0001e8000c10110e */
[----:B------:R0:W-:Y:S04]  /*23430*/  @P2 STG.E.U8 desc[UR14][R10.64], R25 ;  /* 0x000000190a002986 */ /* 0x0001e8000c10110e */
[----:B------:R0:W-:Y:S04]  /*23440*/  @P6 STG.E.U8 desc[UR14][R2.64], R17 ;  /* 0x0000001102006986 */ /* 0x0001e8000c10110e */
[----:B------:R0:W-:Y:S04]  /*23450*/  @P1 STG.E.U8 desc[UR14][R6.64], R19 ;  /* 0x0000001306001986 */ /* 0x0001e8000c10110e */
[----:B------:R0:W-:Y:S04]  /*23460*/  @P3 STG.E.U8 desc[UR14][R8.64], R13 ;  /* 0x0000000d08003986 */ /* 0x0001e8000c10110e */
[----:B------:R0:W-:Y:S01]  /*23470*/  @P0 STG.E.U8 desc[UR14][R20.64], R23 ;  /* 0x0000001714000986 */ /* 0x0001e2000c10110e */
[----:B------:R-:W-:Y:S06]  /*23480*/  BAR.SYNC.DEFER_BLOCKING 0x0 ;  /* 0x0000000000007b1d */ /* 0x000fec0000010000 */
[----:B------:R-:W-:Y:S05]  /*23490*/  BRA.U UP0, `(.L_x_13) ;  /* 0x0000000100a07547 */ /* 0x000fea000b800000 */
[----:B------:R-:W1:Y:S01]  /*234a0*/  S2UR UR6, SR_CgaCtaId ;  /* 0x00000000000679c3 */ /* 0x000e620000008800 */
[----:B------:R-:W-:Y:S01]  /*234b0*/  NOP ;  /* 0x0000000000007918 */ /* 0x000fe20000000000 */
[----:B------:R-:W-:Y:S01]  /*234c0*/  UMOV UR4, 0x50 ;  /* 0x0000005000047882 */ /* 0x000fe20000000000 */
[----:B------:R-:W-:Y:S02]  /*234d0*/  IMAD.U32 R0, RZ, RZ, UR5 ;  /* 0x00000005ff007e24 */ /* 0x000fe4000f8e00ff */
[----:B0-----:R-:W-:Y:S02]  /*234e0*/  IMAD.MOV.U32 R3, RZ, RZ, 0xff ;  /* 0x000000ffff037424 */ /* 0x001fe400078e00ff */
[----:B------:R-:W-:Y:S01]  /*234f0*/  IMAD.MOV.U32 R7, RZ, RZ, 0x1 ;  /* 0x00000001ff077424 */ /* 0x000fe200078e00ff */
[----:B------:R-:W-:-:S04]  /*23500*/  LOP3.LUT R0, R0, 0xffff, RZ, 0xc0, !PT ;  /* 0x0000ffff00007812 */ /* 0x000fc800078ec0ff */
[----:B------:R-:W-:-:S05]  /*23510*/  SHF.R.U32.HI R0, RZ, 0x5, R0 ;  /* 0x00000005ff007819 */ /* 0x000fca0000011600 */
[----:B------:R-:W-:Y:S01]  /*23520*/  VIADD R2, R0, 0x10 ;  /* 0x0000001000027836 */ /* 0x000fe20000000000 */
[----:B------:R-:W-:Y:S01]  /*23530*/  SHF.L.U32 R0, R3, R0, RZ ;  /* 0x0000000003007219 */ /* 0x000fe200000006ff */
[----:B-1----:R-:W-:-:S03]  /*23540*/  ULEA UR6, UR6, UR4, 0x18 ;  /* 0x0000000406067291 */ /* 0x002fc6000f8ec0ff */
[----:B------:R-:W-:-:S04]  /*23550*/  SHF.L.U32 R3, R7, R2, RZ ;  /* 0x0000000207037219 */ /* 0x000fc800000006ff */
[----:B------:R-:W-:Y:S02]  /*23560*/  LOP3.LUT R0, R3, R0, RZ, 0xfc, !PT ;  /* 0x0000000003007212 */ /* 0x000fe400078efcff */
[----:B------:R-:W0:Y:S02]  /*23570*/  LDS R5, [UR6] ;  /* 0x00000006ff057984 */ /* 0x000e240008000800 */
[C---:B------:R-:W-:Y:S02]  /*23580*/  LOP3.LUT R2, R0.reuse, 0xffff, RZ, 0xc0, !PT ;  /* 0x0000ffff00027812 */ /* 0x040fe400078ec0ff */
[----:B0-----:R-:W-:-:S04]  /*23590*/  LOP3.LUT R3, R0, 0xffff, R5, 0x80, !PT ;  /* 0x0000ffff00037812 */ /* 0x001fc800078e8005 */
[----:B------:R-:W-:-:S13]  /*235a0*/  ISETP.NE.AND P0, PT, R3, R2, PT ;  /* 0x000000020300720c */ /* 0x000fda0003f05270 */
[----:B------:R-:W-:Y:S05]  /*235b0*/  @P0 BRA `(.L_x_14) ;  /* 0x0000000000500947 */ /* 0x000fea0003800000 */
[----:B------:R-:W-:Y:S02]  /*235c0*/  SHF.R.U32.HI R5, RZ, 0x10, R5 ;  /* 0x00000010ff057819 */ /* 0x000fe40000011605 */
[----:B------:R-:W-:-:S04]  /*235d0*/  SHF.R.U32.HI R2, RZ, 0x10, R0 ;  /* 0x00000010ff027819 */ /* 0x000fc80000011600 */
[----:B------:R-:W-:-:S04]  /*235e0*/  LOP3.LUT R5, R5, R2, RZ, 0xc0, !PT ;  /* 0x0000000205057212 */ /* 0x000fc800078ec0ff */
[----:B------:R-:W-:-:S13]  /*235f0*/  ISETP.NE.AND P0, PT, R5, R2, PT ;  /* 0x000000020500720c */ /* 0x000fda0003f05270 */
[----:B------:R-:W-:Y:S05]  /*23600*/  @P0 BRA `(.L_x_15) ;  /* 0x0000000000300947 */ /* 0x000fea0003800000 */
[----:B------:R-:W-:Y:S01]  /*23610*/  R2UR UR4, R0 ;  /* 0x00000000000472ca */ /* 0x000fe200000e0000 */
[----:B------:R-:W-:Y:S01]  /*23620*/  VOTEU.ANY UR5, UPT, PT ;  /* 0x0000000000057886 */ /* 0x000fe200038e0100 */
[----:B------:R-:W0:Y:S01]  /*23630*/  S2R R0, SR_LANEID ;  /* 0x0000000000007919 */ /* 0x000e220000000000 */
[----:B------:R-:W-:-:S10]  /*23640*/  UFLO.U32 UR5, UR5 ;  /* 0x00000005000572bd */ /* 0x000fd400080e0000 */
[----:B------:R-:W-:-:S06]  /*23650*/  ULOP3.LUT UR4, URZ, UR4, URZ, 0x33, !UPT ;  /* 0x00000004ff047292 */ /* 0x000fcc000f8e33ff */
[----:B------:R-:W-:-:S04]  /*23660*/  IMAD.U32 R2, RZ, RZ, UR4 ;  /* 0x00000004ff027e24 */ /* 0x000fc8000f8e00ff */
[----:B------:R-:W1:Y:S02]  /*23670*/  REDUX UR7, R2 ;  /* 0x00000000020773c4 */ /* 0x000e640000000000 */
[----:B------:R2:W-:Y:S01]  /*23680*/  UTCATOMSWS.AND URZ, UR4 ;  /* 0x0000000400ff79e3 */ /* 0x0005e20008000000 */
[----:B0-----:R-:W-:Y:S01]  /*23690*/  ISETP.EQ.U32.AND P0, PT, R0, UR5, PT ;  /* 0x0000000500007c0c */ /* 0x001fe2000bf02070 */
[----:B-1----:R-:W-:-:S12]  /*236a0*/  IMAD.U32 R0, RZ, RZ, UR7 ;  /* 0x00000007ff007e24 */ /* 0x002fd8000f8e00ff */
[----:B------:R2:W-:Y:S01]  /*236b0*/  @P0 ATOMS.AND RZ, [UR6], R0 ;  /* 0x00000000ffff098c */ /* 0x0005e2000a800006 */
[----:B------:R-:W-:Y:S05]  /*236c0*/  BRA `(.L_x_13) ;  /* 0x0000000000147947 */ /* 0x000fea0003800000 */
.L_x_15:
[----:B------:R-:W-:-:S07]  /*236d0*/  MOV R2, 0x236f0 ;  /* 0x000236f000027802 */ /* 0x000fce0000000f00 */
[----:B------:R-:W-:Y:S05]  /*236e0*/  CALL.REL.NOINC `($__internal_0_$__cuda_sm10x_tcgen05_guardrail_trap_col_being_dealloced_not_returned_by_alloc) ;  /* 0x00000000002c7944 */ /* 0x000fea0003c00000 */
[----:B------:R-:W-:Y:S05]  /*236f0*/  BRA `(.L_x_13) ;  /* 0x0000000000087947 */ /* 0x000fea0003800000 */
.L_x_14:
[----:B------:R-:W-:-:S07]  /*23700*/  MOV R2, 0x23720 ;  /* 0x0002372000027802 */ /* 0x000fce0000000f00 */
[----:B------:R-:W-:Y:S05]  /*23710*/  CALL.REL.NOINC `($__internal_2_$__cuda_sm10x_tcgen05_guardrail_trap_unallocated_columns_being_dealloced) ;  /* 0x0000000000387944 */ /* 0x000fea0003c00000 */
.L_x_13:
[----:B------:R-:W-:Y:S01]  /*23720*/  NOP ;  /* 0x0000000000007918 */ /* 0x000fe20000000000 */
[----:B--2---:R-:W-:Y:S05]  /*23730*/  EXIT ;  /* 0x000000000000794d */ /* 0x004fea0003800000 */
.L_x_8:
[----:B------:R-:W0:Y:S02]  /*23740*/  SYNCS.PHASECHK.TRANS64.TRYWAIT P2, [UR6], R77 ;  /* 0x0000004dff0075a7 */ /* 0x000e240008041106 */
[----:B0-----:R-:W-:Y:S05]  /*23750*/  @!P2 BRA `(.L_x_8) ;  /* 0xfffffffc00f8a947 */ /* 0x001fea000383ffff */
[----:B------:R-:W-:Y:S05]  /*23760*/  BRA `(.L_x_16) ;  /* 0xffffff2000947947 */ /* 0x000fea000383ffff */
.L_x_12:
[----:B------:R-:W2:Y:S02]  /*23770*/  SYNCS.PHASECHK.TRANS64.TRYWAIT P0, [UR6], R3 ;  /* 0x00000003ff0075a7 */ /* 0x000ea40008001106 */
[----:B--2---:R-:W-:Y:S05]  /*23780*/  @!P0 BRA `(.L_x_12) ;  /* 0xfffffffc00f88947 */ /* 0x004fea000383ffff */
[----:B------:R-:W-:Y:S05]  /*23790*/  BRA `(.L_x_11) ;  /* 0xffffffb400007947 */ /* 0x000fea000383ffff */
        .weak           $__internal_0_$__cuda_sm10x_tcgen05_guardrail_trap_col_being_dealloced_not_returned_by_alloc
        .type           $__internal_0_$__cuda_sm10x_tcgen05_guardrail_trap_col_being_dealloced_not_returned_by_alloc,@function
        .size           $__internal_0_$__cuda_sm10x_tcgen05_guardrail_trap_col_being_dealloced_not_returned_by_alloc,($__internal_1_$__cuda_sm10x_tcgen05_guardrail_trap_phase_invalid_during_alloc - $__internal_0_$__cuda_sm10x_tcgen05_guardrail_trap_col_being_dealloced_not_returned_by_alloc)
$__internal_0_$__cuda_sm10x_tcgen05_guardrail_trap_col_being_dealloced_not_returned_by_alloc:
[----:B------:R-:W-:Y:S05]  /*237a0*/  BPT.TRAP 0x1 ;  /* 0x000000040000795c */ /* 0x000fea0000300000 */
[----:B------:R-:W-:-:S04]  /*237b0*/  IMAD.MOV.U32 R3, RZ, RZ, 0x0 ;  /* 0x00000000ff037424 */ /* 0x000fc800078e00ff */
[----:B------:R-:W-:Y:S05]  /*237c0*/  RET.REL.NODEC R2 `(matmul_kernel) ;  /* 0xfffffdc8020c7950 */ /* 0x000fea0003c3ffff */
        .weak           $__internal_1_$__cuda_sm10x_tcgen05_guardrail_trap_phase_invalid_during_alloc
        .type           $__internal_1_$__cuda_sm10x_tcgen05_guardrail_trap_phase_invalid_during_alloc,@function
        .size           $__internal_1_$__cuda_sm10x_tcgen05_guardrail_trap_phase_invalid_during_alloc,($__internal_2_$__cuda_sm10x_tcgen05_guardrail_trap_unallocated_columns_being_dealloced - $__internal_1_$__cuda_sm10x_tcgen05_guardrail_trap_phase_invalid_during_alloc)
$__internal_1_$__cuda_sm10x_tcgen05_guardrail_trap_phase_invalid_during_alloc:
[----:B------:R-:W-:Y:S05]  /*237d0*/  BPT.TRAP 0x1 ;  /* 0x000000040000795c */ /* 0x000fea0000300000 */
[----:B------:R-:W-:-:S04]  /*237e0*/  IMAD.MOV.U32 R3, RZ, RZ, 0x0 ;  /* 0x00000000ff037424 */ /* 0x000fc800078e00ff */
[----:B------:R-:W-:Y:S05]  /*237f0*/  RET.REL.NODEC R2 `(matmul_kernel) ;  /* 0xfffffdc802007950 */ /* 0x000fea0003c3ffff */
        .weak           $__internal_2_$__cuda_sm10x_tcgen05_guardrail_trap_unallocated_columns_being_dealloced
        .type           $__internal_2_$__cuda_sm10x_tcgen05_guardrail_trap_unallocated_columns_being_dealloced,@function
        .size           $__internal_2_$__cuda_sm10x_tcgen05_guardrail_trap_unallocated_columns_being_dealloced,(.L_x_20 - $__internal_2_$__cuda_sm10x_tcgen05_guardrail_trap_unallocated_columns_being_dealloced)
$__internal_2_$__cuda_sm10x_tcgen05_guardrail_trap_unallocated_columns_being_dealloced:
[----:B------:R-:W-:Y:S05]  /*23800*/  BPT.TRAP 0x1 ;  /* 0x000000040000795c */ /* 0x000fea0000300000 */
[----:B------:R-:W-:-:S04]  /*23810*/  IMAD.MOV.U32 R3, RZ, RZ, 0x0 ;  /* 0x00000000ff037424 */ /* 0x000fc800078e00ff */
[----:B------:R-:W-:Y:S05]  /*23820*/  RET.REL.NODEC R2 `(matmul_kernel) ;  /* 0xfffffdc402f47950 */ /* 0x000fea0003c3ffff */
.L_x_17:
[----:B------:R-:W-:-:S00]  /*23830*/  BRA `(.L_x_17) ;  /* 0xfffffffc00fc7947 */ /* 0x000fc0000383ffff */
[----:B------:R-:W-:-:S00]  /*23840*/  NOP ;  /* 0x0000000000007918 */ /* 0x000fc00000000000 */
        /* <DEDUP_REMOVED lines=11> */
.L_x_20:


//--------------------- .nv.shared.matmul_kernel  --------------------------
	.section	.nv.shared.matmul_kernel,"aw",@nobits
	.sectionflags	@""
	.align	16
	.zero		1024


//--------------------- .nv.shared.reserved.0     --------------------------
	.section	.nv.shared.reserved.0,"aw",@nobits
	.align	8
	.weak		__nv_reservedSMEM_offset_0_alias
	.size		__nv_reservedSMEM_offset_0_alias, 0, 64
	.other		__nv_reservedSMEM_offset_0_alias,@"STO_CUDA_RESERVED_SHARED STV_DEFAULT"
__nv_reservedSMEM_offset_0_alias:
	.zero		0
.nv.shared.reserved.0:
	.zero		64
	.weak		__nv_reservedSMEM_allocation_phase
	.type		__nv_reservedSMEM_allocation_phase,@object
	.size		__nv_reservedSMEM_allocation_phase,(.L_0 - __nv_reservedSMEM_allocation_phase)
__nv_reservedSMEM_allocation_phase:
	.zero		1
.L_0:
	.zero		7
	.weak		__nv_reservedSMEM_devtool_atexit_pc
	.type		__nv_reservedSMEM_devtool_atexit_pc,@object
	.size		__nv_reservedSMEM_devtool_atexit_pc,(__nv_reservedSMEM_allocation_mask - __nv_reservedSMEM_devtool_atexit_pc)
__nv_reservedSMEM_devtool_atexit_pc:
	.zero		8
	.weak		__nv_reservedSMEM_allocation_mask
	.type		__nv_reservedSMEM_allocation_mask,@object
	.size		__nv_reservedSMEM_allocation_mask,(.L_2 - __nv_reservedSMEM_allocation_mask)
__nv_reservedSMEM_allocation_mask:
	.zero		4
.L_2:


//--------------------- .nv.constant0.matmul_kernel --------------------------
	.section	.nv.constant0.matmul_kernel,"a",@progbits
	.sectionflags	@""
	.align	4
.nv.constant0.matmul_kernel:
	.zero		976


//--------------------- SYMBOLS --------------------------

	.type		.nv.reservedSmem.offset0,@object
	.size		.nv.reservedSmem.offset0,0x4
	.type		.nv.reservedSmem.cap,@object
	.size		.nv.reservedSmem.cap,0x4
